	.target	sm_100a

	.elftype	@"ET_EXEC"


//--------------------- .note.nv.tkinfo           --------------------------
	.section	.note.nv.tkinfo,"",@"SHT_NOTE"
	.sectionflags	@"SHF_NOTE_NV_TKINFO"
	.tkinfo
        /*0018*/ 	.word	0x00000002
        /*0030*/ 	.string	""
        /*0030*/ 	.string	"ptxas"
        /*0030*/ 	.string	"Cuda compilation tools, release 13.0, V13.0.88"
        /*0030*/ 	.string	"Build cuda_13.0.r13.0/compiler.36424714_0"
        /*0030*/ 	.string	"-arch sm_100a -m 64 "



//--------------------- .note.nv.cuinfo           --------------------------
	.section	.note.nv.cuinfo,"",@"SHT_NOTE"
	.sectionflags	@"SHF_NOTE_NV_CUINFO"
        /*0018*/ 	.short	0x0002
        /*001a*/ 	.short	0x0064
        /*001c*/ 	.short	0x0082
	.zero		2


//--------------------- .nv.info                  --------------------------
	.section	.nv.info,"",@"SHT_CUDA_INFO"
	.align	4


	//----- nvinfo : EIATTR_REGCOUNT
	.align		4
        /*0000*/ 	.byte	0x04, 0x2f
        /*0002*/ 	.short	(.L_19 - .L_18)
	.align		4
.L_18:
        /*0004*/ 	.word	index@(_ZN7cutlass13device_kernelINS_4gemm6kernel13GemmUniversalIN4cute5tupleIJiiiiEEENS1_10collective13CollectiveMmaINS1_46MainloopSm100TmaUmmaWarpSpecializedBlockScaledILi4ELi2ELi1ENS5_IJNS4_1CILi2EEENSA_ILi4EEENSA_ILi1EEEEEEEENS5_IJNSA_ILi256EEESG_NSA_ILi128EEEEEENS5_IJNS_12float_e4m3_tENS_13float_ue8m0_tEEEENS5_IJNS5_IJlSD_lEEENS4_6LayoutINS5_IJNS5_IJNS5_IJNSA_ILi32EEESC_EEEiEEESQ_NS5_IJSD_iEEEEEENS5_IJNS5_IJNS5_IJNSA_ILi16EEESC_EEEiEEENS5_IJNS5_IJNSA_ILi0EEESD_EEENSA_ILi512EEEEEENS5_IJSW_iEEEEEEEEEEESL_S13_NS4_8TiledMMAINS4_8MMA_AtomIJNS4_27SM100_MMA_MXF8F6F4_2x1SM_SSISJ_SJ_fSK_Li256ELi256ELNS4_4UMMA5MajorE0ELS18_0ELNS17_7ScaleInE0ELS19_0EEEEEENSN_INS5_IJSD_SD_SD_EEENS5_IJSW_SW_SW_EEEEENS5_IJNS4_10UnderscoreES1F_S1F_EEEEENS5_IJNS4_28SM100_TMA_2SM_LOAD_MULTICASTES1I_EEENS5_IJNS4_14ComposedLayoutINS4_7SwizzleILi3ELi4ELi3EEENS4_18smem_ptr_flag_bitsILi8EEENSN_INS5_IJNSA_ILi8EEESH_EEENS5_IJSH_SD_EEEEEEENSN_INS5_IJNS5_IJNS5_IJSP_SD_EEENS5_IJSO_SD_EEEEEESD_NS5_IJSC_SD_EEEEEENS5_IJNS5_IJNS5_IJSU_SY_EEESX_EEESW_NS5_IJSD_SY_EEEEEEEEEEEvNS4_8identityENS5_IJNS4_18SM100_TMA_2SM_LOADES1I_EEENS5_IJS1T_NSN_INS5_IJNS5_IJNS5_IJSP_SB_EEES1V_EEESD_S1X_EEENS5_IJS20_SW_NS5_IJSD_NSA_ILi1024EEEEEEEEEEEEEEvS25_EENS_8epilogue10collective18CollectiveEpilogueINS2H_23Sm100TmaWarpSpecializedILi4ELi2ELi64ELb1ELb0EEEJNS5_IJSH_SG_SH_EEENS5_IJNSN_ISH_SD_EENSN_INSA_ILi64EEESD_EEEEENS_10bfloat16_tESM_S2R_SM_NS2H_6fusion15FusionCallbacksIS2L_NS2S_17LinearCombinationIS2R_fS2R_fLNS_15FloatRoundStyleE2EEES2M_S2Q_JEEENS4_5SM1004TMEM4LOAD26SM100_TMEM_LOAD_32dp32b64xENS4_13SM90_TMA_LOADENS1K_IS1M_NS1N_ILi16EEENSN_INS5_IJS1P_S2O_EEENS5_IJS2O_SD_EEEEEEENS4_39AutoVectorizingCopyWithAssumedAlignmentILi128EEENS4_14SM90_TMA_STOREES37_S39_S39_EEEvvEEEEvNT_6ParamsE)
        /*0008*/ 	.word	0x000000a8


	//----- nvinfo : EIATTR_FRAME_SIZE
	.align		4
.L_19:
        /*000c*/ 	.byte	0x04, 0x11
        /*000e*/ 	.short	(.L_21 - .L_20)
	.align		4
.L_20:
        /*0010*/ 	.word	index@($__internal_2_$__cuda_sm10x_tcgen05_guardrail_trap_unallocated_columns_being_dealloced)
        /*0014*/ 	.word	0x00000000


	//----- nvinfo : EIATTR_FRAME_SIZE
	.align		4
.L_21:
        /*0018*/ 	.byte	0x04, 0x11
        /*001a*/ 	.short	(.L_23 - .L_22)
	.align		4
.L_22:
        /*001c*/ 	.word	index@($__internal_1_$__cuda_sm10x_tcgen05_guardrail_trap_phase_invalid_during_alloc)
        /*0020*/ 	.word	0x00000000


	//----- nvinfo : EIATTR_FRAME_SIZE
	.align		4
.L_23:
        /*0024*/ 	.byte	0x04, 0x11
        /*0026*/ 	.short	(.L_25 - .L_24)
	.align		4
.L_24:
        /*0028*/ 	.word	index@($__internal_0_$__cuda_sm10x_tcgen05_guardrail_trap_col_being_dealloced_not_returned_by_alloc)
        /*002c*/ 	.word	0x00000000


	//----- nvinfo : EIATTR_FRAME_SIZE
	.align		4
.L_25:
        /*0030*/ 	.byte	0x04, 0x11
        /*0032*/ 	.short	(.L_27 - .L_26)
	.align		4
.L_26:
        /*0034*/ 	.word	index@(_ZN7cutlass13device_kernelINS_4gemm6kernel13GemmUniversalIN4cute5tupleIJiiiiEEENS1_10collective13CollectiveMmaINS1_46MainloopSm100TmaUmmaWarpSpecializedBlockScaledILi4ELi2ELi1ENS5_IJNS4_1CILi2EEENSA_ILi4EEENSA_ILi1EEEEEEEENS5_IJNSA_ILi256EEESG_NSA_ILi128EEEEEENS5_IJNS_12float_e4m3_tENS_13float_ue8m0_tEEEENS5_IJNS5_IJlSD_lEEENS4_6LayoutINS5_IJNS5_IJNS5_IJNSA_ILi32EEESC_EEEiEEESQ_NS5_IJSD_iEEEEEENS5_IJNS5_IJNS5_IJNSA_ILi16EEESC_EEEiEEENS5_IJNS5_IJNSA_ILi0EEESD_EEENSA_ILi512EEEEEENS5_IJSW_iEEEEEEEEEEESL_S13_NS4_8TiledMMAINS4_8MMA_AtomIJNS4_27SM100_MMA_MXF8F6F4_2x1SM_SSISJ_SJ_fSK_Li256ELi256ELNS4_4UMMA5MajorE0ELS18_0ELNS17_7ScaleInE0ELS19_0EEEEEENSN_INS5_IJSD_SD_SD_EEENS5_IJSW_SW_SW_EEEEENS5_IJNS4_10UnderscoreES1F_S1F_EEEEENS5_IJNS4_28SM100_TMA_2SM_LOAD_MULTICASTES1I_EEENS5_IJNS4_14ComposedLayoutINS4_7SwizzleILi3ELi4ELi3EEENS4_18smem_ptr_flag_bitsILi8EEENSN_INS5_IJNSA_ILi8EEESH_EEENS5_IJSH_SD_EEEEEEENSN_INS5_IJNS5_IJNS5_IJSP_SD_EEENS5_IJSO_SD_EEEEEESD_NS5_IJSC_SD_EEEEEENS5_IJNS5_IJNS5_IJSU_SY_EEESX_EEESW_NS5_IJSD_SY_EEEEEEEEEEEvNS4_8identityENS5_IJNS4_18SM100_TMA_2SM_LOADES1I_EEENS5_IJS1T_NSN_INS5_IJNS5_IJNS5_IJSP_SB_EEES1V_EEESD_S1X_EEENS5_IJS20_SW_NS5_IJSD_NSA_ILi1024EEEEEEEEEEEEEEvS25_EENS_8epilogue10collective18CollectiveEpilogueINS2H_23Sm100TmaWarpSpecializedILi4ELi2ELi64ELb1ELb0EEEJNS5_IJSH_SG_SH_EEENS5_IJNSN_ISH_SD_EENSN_INSA_ILi64EEESD_EEEEENS_10bfloat16_tESM_S2R_SM_NS2H_6fusion15FusionCallbacksIS2L_NS2S_17LinearCombinationIS2R_fS2R_fLNS_15FloatRoundStyleE2EEES2M_S2Q_JEEENS4_5SM1004TMEM4LOAD26SM100_TMEM_LOAD_32dp32b64xENS4_13SM90_TMA_LOADENS1K_IS1M_NS1N_ILi16EEENSN_INS5_IJS1P_S2O_EEENS5_IJS2O_SD_EEEEEEENS4_39AutoVectorizingCopyWithAssumedAlignmentILi128EEENS4_14SM90_TMA_STOREES37_S39_S39_EEEvvEEEEvNT_6ParamsE)
        /*0038*/ 	.word	0x00000000


	//----- nvinfo : EIATTR_MIN_STACK_SIZE
	.align		4
.L_27:
        /*003c*/ 	.byte	0x04, 0x12
        /*003e*/ 	.short	(.L_29 - .L_28)
	.align		4
.L_28:
        /*0040*/ 	.word	index@(_ZN7cutlass13device_kernelINS_4gemm6kernel13GemmUniversalIN4cute5tupleIJiiiiEEENS1_10collective13CollectiveMmaINS1_46MainloopSm100TmaUmmaWarpSpecializedBlockScaledILi4ELi2ELi1ENS5_IJNS4_1CILi2EEENSA_ILi4EEENSA_ILi1EEEEEEEENS5_IJNSA_ILi256EEESG_NSA_ILi128EEEEEENS5_IJNS_12float_e4m3_tENS_13float_ue8m0_tEEEENS5_IJNS5_IJlSD_lEEENS4_6LayoutINS5_IJNS5_IJNS5_IJNSA_ILi32EEESC_EEEiEEESQ_NS5_IJSD_iEEEEEENS5_IJNS5_IJNS5_IJNSA_ILi16EEESC_EEEiEEENS5_IJNS5_IJNSA_ILi0EEESD_EEENSA_ILi512EEEEEENS5_IJSW_iEEEEEEEEEEESL_S13_NS4_8TiledMMAINS4_8MMA_AtomIJNS4_27SM100_MMA_MXF8F6F4_2x1SM_SSISJ_SJ_fSK_Li256ELi256ELNS4_4UMMA5MajorE0ELS18_0ELNS17_7ScaleInE0ELS19_0EEEEEENSN_INS5_IJSD_SD_SD_EEENS5_IJSW_SW_SW_EEEEENS5_IJNS4_10UnderscoreES1F_S1F_EEEEENS5_IJNS4_28SM100_TMA_2SM_LOAD_MULTICASTES1I_EEENS5_IJNS4_14ComposedLayoutINS4_7SwizzleILi3ELi4ELi3EEENS4_18smem_ptr_flag_bitsILi8EEENSN_INS5_IJNSA_ILi8EEESH_EEENS5_IJSH_SD_EEEEEEENSN_INS5_IJNS5_IJNS5_IJSP_SD_EEENS5_IJSO_SD_EEEEEESD_NS5_IJSC_SD_EEEEEENS5_IJNS5_IJNS5_IJSU_SY_EEESX_EEESW_NS5_IJSD_SY_EEEEEEEEEEEvNS4_8identityENS5_IJNS4_18SM100_TMA_2SM_LOADES1I_EEENS5_IJS1T_NSN_INS5_IJNS5_IJNS5_IJSP_SB_EEES1V_EEESD_S1X_EEENS5_IJS20_SW_NS5_IJSD_NSA_ILi1024EEEEEEEEEEEEEEvS25_EENS_8epilogue10collective18CollectiveEpilogueINS2H_23Sm100TmaWarpSpecializedILi4ELi2ELi64ELb1ELb0EEEJNS5_IJSH_SG_SH_EEENS5_IJNSN_ISH_SD_EENSN_INSA_ILi64EEESD_EEEEENS_10bfloat16_tESM_S2R_SM_NS2H_6fusion15FusionCallbacksIS2L_NS2S_17LinearCombinationIS2R_fS2R_fLNS_15FloatRoundStyleE2EEES2M_S2Q_JEEENS4_5SM1004TMEM4LOAD26SM100_TMEM_LOAD_32dp32b64xENS4_13SM90_TMA_LOADENS1K_IS1M_NS1N_ILi16EEENSN_INS5_IJS1P_S2O_EEENS5_IJS2O_SD_EEEEEEENS4_39AutoVectorizingCopyWithAssumedAlignmentILi128EEENS4_14SM90_TMA_STOREES37_S39_S39_EEEvvEEEEvNT_6ParamsE)
        /*0044*/ 	.word	0x00000000
.L_29:


//--------------------- .nv.compat                --------------------------
	.section	.nv.compat,"",@"SHT_CUDA_COMPAT_INFO"
	.align	4
        /*0000*/ 	.byte	0x02, 0x09, 0x01, 0x00, 0x02, 0x02, 0x02, 0x00, 0x02, 0x05, 0x05, 0x00, 0x03, 0x07, 0x01, 0x01
        /*0010*/ 	.byte	0x02, 0x03, 0x01, 0x00, 0x02, 0x06, 0x01, 0x00, 0x04, 0x0b, 0x08, 0x00, 0x09, 0x00, 0x00, 0x00
        /*0020*/ 	.byte	0x00, 0x00, 0x00, 0x00


//--------------------- .nv.info._ZN7cutlass13device_kernelINS_4gemm6kernel13GemmUniversalIN4cute5tupleIJiiiiEEENS1_10collective13CollectiveMmaINS1_46MainloopSm100TmaUmmaWarpSpecializedBlockScaledILi4ELi2ELi1ENS5_IJNS4_1CILi2EEENSA_ILi4EEENSA_ILi1EEEEEEEENS5_IJNSA_ILi256EEESG_NSA_ILi128EEEEEENS5_IJNS_12float_e4m3_tENS_13float_ue8m0_tEEEENS5_IJNS5_IJlSD_lEEENS4_6LayoutINS5_IJNS5_IJNS5_IJNSA_ILi32EEESC_EEEiEEESQ_NS5_IJSD_iEEEEEENS5_IJNS5_IJNS5_IJNSA_ILi16EEESC_EEEiEEENS5_IJNS5_IJNSA_ILi0EEESD_EEENSA_ILi512EEEEEENS5_IJSW_iEEEEEEEEEEESL_S13_NS4_8TiledMMAINS4_8MMA_AtomIJNS4_27SM100_MMA_MXF8F6F4_2x1SM_SSISJ_SJ_fSK_Li256ELi256ELNS4_4UMMA5MajorE0ELS18_0ELNS17_7ScaleInE0ELS19_0EEEEEENSN_INS5_IJSD_SD_SD_EEENS5_IJSW_SW_SW_EEEEENS5_IJNS4_10UnderscoreES1F_S1F_EEEEENS5_IJNS4_28SM100_TMA_2SM_LOAD_MULTICASTES1I_EEENS5_IJNS4_14ComposedLayoutINS4_7SwizzleILi3ELi4ELi3EEENS4_18smem_ptr_flag_bitsILi8EEENSN_INS5_IJNSA_ILi8EEESH_EEENS5_IJSH_SD_EEEEEEENSN_INS5_IJNS5_IJNS5_IJSP_SD_EEENS5_IJSO_SD_EEEEEESD_NS5_IJSC_SD_EEEEEENS5_IJNS5_IJNS5_IJSU_SY_EEESX_EEESW_NS5_IJSD_SY_EEEEEEEEEEEvNS4_8identityENS5_IJNS4_18SM100_TMA_2SM_LOADES1I_EEENS5_IJS1T_NSN_INS5_IJNS5_IJNS5_IJSP_SB_EEES1V_EEESD_S1X_EEENS5_IJS20_SW_NS5_IJSD_NSA_ILi1024EEEEEEEEEEEEEEvS25_EENS_8epilogue10collective18CollectiveEpilogueINS2H_23Sm100TmaWarpSpecializedILi4ELi2ELi64ELb1ELb0EEEJNS5_IJSH_SG_SH_EEENS5_IJNSN_ISH_SD_EENSN_INSA_ILi64EEESD_EEEEENS_10bfloat16_tESM_S2R_SM_NS2H_6fusion15FusionCallbacksIS2L_NS2S_17LinearCombinationIS2R_fS2R_fLNS_15FloatRoundStyleE2EEES2M_S2Q_JEEENS4_5SM1004TMEM4LOAD26SM100_TMEM_LOAD_32dp32b64xENS4_13SM90_TMA_LOADENS1K_IS1M_NS1N_ILi16EEENSN_INS5_IJS1P_S2O_EEENS5_IJS2O_SD_EEEEEEENS4_39AutoVectorizingCopyWithAssumedAlignmentILi128EEENS4_14SM90_TMA_STOREES37_S39_S39_EEEvvEEEEvNT_6ParamsE --------------------------
	.section	.nv.info._ZN7cutlass13device_kernelINS_4gemm6kernel13GemmUniversalIN4cute5tupleIJiiiiEEENS1_10collective13CollectiveMmaINS1_46MainloopSm100TmaUmmaWarpSpecializedBlockScaledILi4ELi2ELi1ENS5_IJNS4_1CILi2EEENSA_ILi4EEENSA_ILi1EEEEEEEENS5_IJNSA_ILi256EEESG_NSA_ILi128EEEEEENS5_IJNS_12float_e4m3_tENS_13float_ue8m0_tEEEENS5_IJNS5_IJlSD_lEEENS4_6LayoutINS5_IJNS5_IJNS5_IJNSA_ILi32EEESC_EEEiEEESQ_NS5_IJSD_iEEEEEENS5_IJNS5_IJNS5_IJNSA_ILi16EEESC_EEEiEEENS5_IJNS5_IJNSA_ILi0EEESD_EEENSA_ILi512EEEEEENS5_IJSW_iEEEEEEEEEEESL_S13_NS4_8TiledMMAINS4_8MMA_AtomIJNS4_27SM100_MMA_MXF8F6F4_2x1SM_SSISJ_SJ_fSK_Li256ELi256ELNS4_4UMMA5MajorE0ELS18_0ELNS17_7ScaleInE0ELS19_0EEEEEENSN_INS5_IJSD_SD_SD_EEENS5_IJSW_SW_SW_EEEEENS5_IJNS4_10UnderscoreES1F_S1F_EEEEENS5_IJNS4_28SM100_TMA_2SM_LOAD_MULTICASTES1I_EEENS5_IJNS4_14ComposedLayoutINS4_7SwizzleILi3ELi4ELi3EEENS4_18smem_ptr_flag_bitsILi8EEENSN_INS5_IJNSA_ILi8EEESH_EEENS5_IJSH_SD_EEEEEEENSN_INS5_IJNS5_IJNS5_IJSP_SD_EEENS5_IJSO_SD_EEEEEESD_NS5_IJSC_SD_EEEEEENS5_IJNS5_IJNS5_IJSU_SY_EEESX_EEESW_NS5_IJSD_SY_EEEEEEEEEEEvNS4_8identityENS5_IJNS4_18SM100_TMA_2SM_LOADES1I_EEENS5_IJS1T_NSN_INS5_IJNS5_IJNS5_IJSP_SB_EEES1V_EEESD_S1X_EEENS5_IJS20_SW_NS5_IJSD_NSA_ILi1024EEEEEEEEEEEEEEvS25_EENS_8epilogue10collective18CollectiveEpilogueINS2H_23Sm100TmaWarpSpecializedILi4ELi2ELi64ELb1ELb0EEEJNS5_IJSH_SG_SH_EEENS5_IJNSN_ISH_SD_EENSN_INSA_ILi64EEESD_EEEEENS_10bfloat16_tESM_S2R_SM_NS2H_6fusion15FusionCallbacksIS2L_NS2S_17LinearCombinationIS2R_fS2R_fLNS_15FloatRoundStyleE2EEES2M_S2Q_JEEENS4_5SM1004TMEM4LOAD26SM100_TMEM_LOAD_32dp32b64xENS4_13SM90_TMA_LOADENS1K_IS1M_NS1N_ILi16EEENSN_INS5_IJS1P_S2O_EEENS5_IJS2O_SD_EEEEEEENS4_39AutoVectorizingCopyWithAssumedAlignmentILi128EEENS4_14SM90_TMA_STOREES37_S39_S39_EEEvvEEEEvNT_6ParamsE,"",@"SHT_CUDA_INFO"
	.sectionflags	@""
	.align	4


	//----- nvinfo : EIATTR_CUDA_API_VERSION
	.align		4
        /*0000*/ 	.byte	0x04, 0x37
        /*0002*/ 	.short	(.L_31 - .L_30)
.L_30:
        /*0004*/ 	.word	0x00000082


	//----- nvinfo : EIATTR_KPARAM_INFO
	.align		4
.L_31:
        /*0008*/ 	.byte	0x04, 0x17
        /*000a*/ 	.short	(.L_33 - .L_32)
.L_32:
        /*000c*/ 	.word	0x00000000
        /*0010*/ 	.short	0x0000
        /*0012*/ 	.short	0x0000
        /*0014*/ 	.byte	0x00, 0xf0, 0x01, 0x30


	//----- nvinfo : EIATTR_AT_ENTRY_FRAGMENTS
	.align		4
.L_33:
        /*0018*/ 	.byte	0x04, 0x4f
        /*001a*/ 	.short	(.L_35 - .L_34)


	//   ....[0]....
.L_34:
        /*001c*/ 	.word	0x00000007


	//----- nvinfo : EIATTR_RESERVED_SMEM_USED
	.align		4
.L_35:
        /*0020*/ 	.byte	0x01, 0x41
	.zero		2


	//----- nvinfo : EIATTR_SPARSE_MMA_MASK
	.align		4
        /*0024*/ 	.byte	0x03, 0x50
        /*0026*/ 	.short	0x0000


	//----- nvinfo : EIATTR_TCGEN05_2CTA_USED
	.align		4
        /*0028*/ 	.byte	0x01, 0x52
	.zero		2


	//----- nvinfo : EIATTR_MAXREG_COUNT
	.align		4
        /*002c*/ 	.byte	0x03, 0x1b
        /*002e*/ 	.short	0x00ff


	//----- nvinfo : EIATTR_NUM_BARRIERS
	.align		4
        /*0030*/ 	.byte	0x02, 0x4c
        /*0032*/ 	.byte	0x07
	.zero		1


	//----- nvinfo : EIATTR_EXTERNS
	.align		4
        /*0034*/ 	.byte	0x04, 0x0f
        /*0036*/ 	.short	(.L_37 - .L_36)


	//   ....[0]....
	.align		4
.L_36:
        /*0038*/ 	.word	index@(__assertfail)


	//----- nvinfo : EIATTR_MERCURY_ISA_VERSION
	.align		4
.L_37:
        /*003c*/ 	.byte	0x03, 0x5f
        /*003e*/ 	.short	0x0101


	//----- nvinfo : EIATTR_INT_WARP_WIDE_INSTR_OFFSETS
	.align		4
        /*0040*/ 	.byte	0x04, 0x31
        /*0042*/ 	.short	(.L_39 - .L_38)


	//   ....[0]....
.L_38:
        /*0044*/ 	.word	0x00000dc0


	//   ....[1]....
        /*0048*/ 	.word	0x00000e70


	//   ....[2]....
        /*004c*/ 	.word	0x00004b30


	//   ....[3]....
        /*0050*/ 	.word	0x00004b60


	//   ....[4]....
        /*0054*/ 	.word	0x00004b80


	//   ....[5]....
        /*0058*/ 	.word	0x00005720


	//   ....[6]....
        /*005c*/ 	.word	0x00005790


	//   ....[7]....
        /*0060*/ 	.word	0x000058d0


	//   ....[8]....
        /*0064*/ 	.word	0x000059d0


	//   ....[9]....
        /*0068*/ 	.word	0x00005a40


	//   ....[10]....
        /*006c*/ 	.word	0x00005b40


	//   ....[11]....
        /*0070*/ 	.word	0x00005bd0


	//   ....[12]....
        /*0074*/ 	.word	0x00005c80


	//----- nvinfo : EIATTR_COOP_GROUP_MASK_REGIDS
	.align		4
.L_39:
        /*0078*/ 	.byte	0x04, 0x29
        /*007a*/ 	.short	(.L_41 - .L_40)


	//   ....[0]....
.L_40:
        /*007c*/ 	.word	0xffffffff


	//   ....[1]....
        /*0080*/ 	.word	0xffffffff


	//   ....[2]....
        /*0084*/ 	.word	0xffffffff


	//   ....[3]....
        /*0088*/ 	.word	0xffffffff


	//   ....[4]....
        /*008c*/ 	.word	0xffffffff


	//   ....[5]....
        /*0090*/ 	.word	0xffffffff


	//   ....[6]....
        /*0094*/ 	.word	0xffffffff


	//   ....[7]....
        /*0098*/ 	.word	0xffffffff


	//   ....[8]....
        /*009c*/ 	.word	0xffffffff


	//   ....[9]....
        /*00a0*/ 	.word	0xffffffff


	//   ....[10]....
        /*00a4*/ 	.word	0xffffffff


	//   ....[11]....
        /*00a8*/ 	.word	0xffffffff


	//   ....[12]....
        /*00ac*/ 	.word	0xffffffff


	//   ....[13]....
        /*00b0*/ 	.word	0xffffffff


	//----- nvinfo : EIATTR_COOP_GROUP_INSTR_OFFSETS
	.align		4
.L_41:
        /*00b4*/ 	.byte	0x04, 0x28
        /*00b6*/ 	.short	(.L_43 - .L_42)


	//   ....[0]....
.L_42:
        /*00b8*/ 	.word	0x000000a0


	//   ....[1]....
        /*00bc*/ 	.word	0x00000560


	//   ....[2]....
        /*00c0*/ 	.word	0x00000730


	//   ....[3]....
        /*00c4*/ 	.word	0x000008d0


	//   ....[4]....
        /*00c8*/ 	.word	0x000009d0


	//   ....[5]....
        /*00cc*/ 	.word	0x00000b40


	//   ....[6]....
        /*00d0*/ 	.word	0x00000c80


	//   ....[7]....
        /*00d4*/ 	.word	0x00000ee0


	//   ....[8]....
        /*00d8*/ 	.word	0x000026b0


	//   ....[9]....
        /*00dc*/ 	.word	0x000035a0


	//   ....[10]....
        /*00e0*/ 	.word	0x00003a90


	//   ....[11]....
        /*00e4*/ 	.word	0x00003ac0


	//   ....[12]....
        /*00e8*/ 	.word	0x00004a10


	//   ....[13]....
        /*00ec*/ 	.word	0x00004c40


	//----- nvinfo : EIATTR_VRC_CTA_INIT_COUNT
	.align		4
.L_43:
        /*00f0*/ 	.byte	0x02, 0x4a
        /*00f2*/ 	.byte	0x80
	.zero		1


	//----- nvinfo : EIATTR_SYSCALL_OFFSETS
	.align		4
        /*00f4*/ 	.byte	0x04, 0x46
        /*00f6*/ 	.short	(.L_45 - .L_44)


	//   ....[0]....
.L_44:
        /*00f8*/ 	.word	0x00006960


	//   ....[1]....
        /*00fc*/ 	.word	0x00006a50


	//   ....[2]....
        /*0100*/ 	.word	0x00007400


	//   ....[3]....
        /*0104*/ 	.word	0x000088d0


	//   ....[4]....
        /*0108*/ 	.word	0x00009d30


	//   ....[5]....
        /*010c*/ 	.word	0x0000b170


	//----- nvinfo : EIATTR_MBARRIER_INSTR_OFFSETS
	.align		4
.L_45:
        /*0110*/ 	.byte	0x04, 0x39
        /*0112*/ 	.short	(.L_47 - .L_46)


	//   ....[0]....
.L_46:
        /*0114*/ 	.word	0x000006a0
        /*0118*/ 	.word	0x000000ff
        /*011c*/ 	.word	0x00000000
        /*0120*/ 	.short	0x0100
        /*0122*/ 	.byte	0x04
	.zero		1


	//   ....[1]....
        /*0124*/ 	.word	0x000006b0
        /*0128*/ 	.word	0x000000ff
        /*012c*/ 	.word	0x00000020
        /*0130*/ 	.short	0x0100
        /*0132*/ 	.byte	0x04
	.zero		1


	//   ....[2]....
        /*0134*/ 	.word	0x000006c0
        /*0138*/ 	.word	0x000000ff
        /*013c*/ 	.word	0x00000008
        /*0140*/ 	.short	0x0100
        /*0142*/ 	.byte	0x04
	.zero		1


	//   ....[3]....
        /*0144*/ 	.word	0x000006d0
        /*0148*/ 	.word	0x000000ff
        /*014c*/ 	.word	0x00000028
        /*0150*/ 	.short	0x0100
        /*0152*/ 	.byte	0x04
	.zero		1


	//   ....[4]....
        /*0154*/ 	.word	0x000006e0
        /*0158*/ 	.word	0x000000ff
        /*015c*/ 	.word	0x00000010
        /*0160*/ 	.short	0x0100
        /*0162*/ 	.byte	0x04
	.zero		1


	//   ....[5]....
        /*0164*/ 	.word	0x000006f0
        /*0168*/ 	.word	0x000000ff
        /*016c*/ 	.word	0x00000030
        /*0170*/ 	.short	0x0100
        /*0172*/ 	.byte	0x04
	.zero		1


	//   ....[6]....
        /*0174*/ 	.word	0x00000700
        /*0178*/ 	.word	0x000000ff
        /*017c*/ 	.word	0x00000018
        /*0180*/ 	.short	0x0100
        /*0182*/ 	.byte	0x04
	.zero		1


	//   ....[7]....
        /*0184*/ 	.word	0x00000710
        /*0188*/ 	.word	0x000000ff
        /*018c*/ 	.word	0x00000038
        /*0190*/ 	.short	0x0100
        /*0192*/ 	.byte	0x04
	.zero		1


	//   ....[8]....
        /*0194*/ 	.word	0x00000840
        /*0198*/ 	.word	0x000000ff
        /*019c*/ 	.word	0x00000040
        /*01a0*/ 	.short	0x0100
        /*01a2*/ 	.byte	0x04
	.zero		1


	//   ....[9]....
        /*01a4*/ 	.word	0x00000850
        /*01a8*/ 	.word	0x000000ff
        /*01ac*/ 	.word	0x00000060
        /*01b0*/ 	.short	0x0100
        /*01b2*/ 	.byte	0x04
	.zero		1


	//   ....[10]....
        /*01b4*/ 	.word	0x00000860
        /*01b8*/ 	.word	0x000000ff
        /*01bc*/ 	.word	0x00000048
        /*01c0*/ 	.short	0x0100
        /*01c2*/ 	.byte	0x04
	.zero		1


	//   ....[11]....
        /*01c4*/ 	.word	0x00000870
        /*01c8*/ 	.word	0x000000ff
        /*01cc*/ 	.word	0x00000068
        /*01d0*/ 	.short	0x0100
        /*01d2*/ 	.byte	0x04
	.zero		1


	//   ....[12]....
        /*01d4*/ 	.word	0x00000880
        /*01d8*/ 	.word	0x000000ff
        /*01dc*/ 	.word	0x00000050
        /*01e0*/ 	.short	0x0100
        /*01e2*/ 	.byte	0x04
	.zero		1


	//   ....[13]....
        /*01e4*/ 	.word	0x00000890
        /*01e8*/ 	.word	0x000000ff
        /*01ec*/ 	.word	0x00000070
        /*01f0*/ 	.short	0x0100
        /*01f2*/ 	.byte	0x04
	.zero		1


	//   ....[14]....
        /*01f4*/ 	.word	0x000008a0
        /*01f8*/ 	.word	0x000000ff
        /*01fc*/ 	.word	0x00000058
        /*0200*/ 	.short	0x0100
        /*0202*/ 	.byte	0x04
	.zero		1


	//   ....[15]....
        /*0204*/ 	.word	0x000008b0
        /*0208*/ 	.word	0x000000ff
        /*020c*/ 	.word	0x00000078
        /*0210*/ 	.short	0x0100
        /*0212*/ 	.byte	0x04
	.zero		1


	//   ....[16]....
        /*0214*/ 	.word	0x000009a0
        /*0218*/ 	.word	0x000000ff
        /*021c*/ 	.word	0x00000080
        /*0220*/ 	.short	0x0100
        /*0222*/ 	.byte	0x06
	.zero		1


	//   ....[17]....
        /*0224*/ 	.word	0x000009b0
        /*0228*/ 	.word	0x000000ff
        /*022c*/ 	.word	0x00000088
        /*0230*/ 	.short	0x0100
        /*0232*/ 	.byte	0x06
	.zero		1


	//   ....[18]....
        /*0234*/ 	.word	0x00000af0
        /*0238*/ 	.word	0x000000ff
        /*023c*/ 	.word	0x00000090
        /*0240*/ 	.short	0x0100
        /*0242*/ 	.byte	0x06
	.zero		1


	//   ....[19]....
        /*0244*/ 	.word	0x00000b00
        /*0248*/ 	.word	0x000000ff
        /*024c*/ 	.word	0x000000a0
        /*0250*/ 	.short	0x0100
        /*0252*/ 	.byte	0x06
	.zero		1


	//   ....[20]....
        /*0254*/ 	.word	0x00000b10
        /*0258*/ 	.word	0x000000ff
        /*025c*/ 	.word	0x00000098
        /*0260*/ 	.short	0x0100
        /*0262*/ 	.byte	0x06
	.zero		1


	//   ....[21]....
        /*0264*/ 	.word	0x00000b20
        /*0268*/ 	.word	0x000000ff
        /*026c*/ 	.word	0x000000a8
        /*0270*/ 	.short	0x0100
        /*0272*/ 	.byte	0x06
	.zero		1


	//   ....[22]....
        /*0274*/ 	.word	0x00000c50
        /*0278*/ 	.word	0x000000ff
        /*027c*/ 	.word	0x000000b0
        /*0280*/ 	.short	0x0100
        /*0282*/ 	.byte	0x04
	.zero		1


	//   ....[23]....
        /*0284*/ 	.word	0x00000c60
        /*0288*/ 	.word	0x000000ff
        /*028c*/ 	.word	0x000000b8
        /*0290*/ 	.short	0x0100
        /*0292*/ 	.byte	0x04
	.zero		1


	//   ....[24]....
        /*0294*/ 	.word	0x00000d60
        /*0298*/ 	.word	0x000000ff
        /*029c*/ 	.word	0x000000c0
        /*02a0*/ 	.short	0x0100
        /*02a2*/ 	.byte	0x04
	.zero		1


	//   ....[25]....
        /*02a4*/ 	.word	0x00000d70
        /*02a8*/ 	.word	0x000000ff
        /*02ac*/ 	.word	0x000000d0
        /*02b0*/ 	.short	0x0100
        /*02b2*/ 	.byte	0x04
	.zero		1


	//   ....[26]....
        /*02b4*/ 	.word	0x00000d80
        /*02b8*/ 	.word	0x000000ff
        /*02bc*/ 	.word	0x000000c8
        /*02c0*/ 	.short	0x0100
        /*02c2*/ 	.byte	0x04
	.zero		1


	//   ....[27]....
        /*02c4*/ 	.word	0x00000d90
        /*02c8*/ 	.word	0x000000ff
        /*02cc*/ 	.word	0x000000d8
        /*02d0*/ 	.short	0x0100
        /*02d2*/ 	.byte	0x04
	.zero		1


	//   ....[28]....
        /*02d4*/ 	.word	0x00000e90
        /*02d8*/ 	.word	0x000000ff
        /*02dc*/ 	.word	0x000000e0
        /*02e0*/ 	.short	0x0100
        /*02e2*/ 	.byte	0x06
	.zero		1


	//   ....[29]....
        /*02e4*/ 	.word	0x00001c00
        /*02e8*/ 	.word	0x00000000
        /*02ec*/ 	.word	0x000000d0
        /*02f0*/ 	.short	0x010a
        /*02f2*/ 	.byte	0xff
	.zero		1


	//   ....[30]....
        /*02f4*/ 	.word	0x00001c30
        /*02f8*/ 	.word	0x00000000
        /*02fc*/ 	.word	0x000000c0
        /*0300*/ 	.short	0x0101
        /*0302*/ 	.byte	0xff
	.zero		1


	//   ....[31]....
        /*0304*/ 	.word	0x00001ce0
        /*0308*/ 	.word	0x000000ff
        /*030c*/ 	.word	0x00000020
        /*0310*/ 	.short	0x010a
        /*0312*/ 	.byte	0x04
	.zero		1


	//   ....[32]....
        /*0314*/ 	.word	0x00001de0
        /*0318*/ 	.word	0x000000ff
        /*031c*/ 	.word	0x00000020
        /*0320*/ 	.short	0x010a
        /*0322*/ 	.byte	0x05
	.zero		1


	//   ....[33]....
        /*0324*/ 	.word	0x00001f50
        /*0328*/ 	.word	0x000000ff
        /*032c*/ 	.word	0x00000020
        /*0330*/ 	.short	0x010a
        /*0332*/ 	.byte	0x06
	.zero		1


	//   ....[34]....
        /*0334*/ 	.word	0x00002210
        /*0338*/ 	.word	0x000000ff
        /*033c*/ 	.word	0x00000088
        /*0340*/ 	.short	0x0101
        /*0342*/ 	.byte	0x07
	.zero		1


	//   ....[35]....
        /*0344*/ 	.word	0x00002230
        /*0348*/ 	.word	0x000000ff
        /*034c*/ 	.word	0x00000020
        /*0350*/ 	.short	0x010a
        /*0352*/ 	.byte	0x04
	.zero		1


	//   ....[36]....
        /*0354*/ 	.word	0x000022b0
        /*0358*/ 	.word	0x000000ff
        /*035c*/ 	.word	0x00000020
        /*0360*/ 	.short	0x010a
        /*0362*/ 	.byte	0x06
	.zero		1


	//   ....[37]....
        /*0364*/ 	.word	0x000023f0
        /*0368*/ 	.word	0x000000ff
        /*036c*/ 	.word	0x00000020
        /*0370*/ 	.short	0x010a
        /*0372*/ 	.byte	0x04
	.zero		1


	//   ....[38]....
        /*0374*/ 	.word	0x000026e0
        /*0378*/ 	.word	0x00000003
        /*037c*/ 	.word	0x00000090
        /*0380*/ 	.short	0x010a
        /*0382*/ 	.byte	0xff
	.zero		1


	//   ....[39]....
        /*0384*/ 	.word	0x00002830
        /*0388*/ 	.word	0x00000000
        /*038c*/ 	.word	0x00000000
        /*0390*/ 	.short	0x0101
        /*0392*/ 	.byte	0xff
	.zero		1


	//   ....[40]....
        /*0394*/ 	.word	0x00002df0
        /*0398*/ 	.word	0x000000ff
        /*039c*/ 	.word	0x00000000
        /*03a0*/ 	.short	0x010a
        /*03a2*/ 	.byte	0x04
	.zero		1


	//   ....[41]....
        /*03a4*/ 	.word	0x00002e80
        /*03a8*/ 	.word	0x000000ff
        /*03ac*/ 	.word	0x00000000
        /*03b0*/ 	.short	0x010a
        /*03b2*/ 	.byte	0x05
	.zero		1


	//   ....[42]....
        /*03b4*/ 	.word	0x00002f10
        /*03b8*/ 	.word	0x000000ff
        /*03bc*/ 	.word	0x00000000
        /*03c0*/ 	.short	0x010a
        /*03c2*/ 	.byte	0x05
	.zero		1


	//   ....[43]....
        /*03c4*/ 	.word	0x00002fb0
        /*03c8*/ 	.word	0x00000000
        /*03cc*/ 	.word	0x00000000
        /*03d0*/ 	.short	0x010a
        /*03d2*/ 	.byte	0xff
	.zero		1


	//   ....[44]....
        /*03d4*/ 	.word	0x000030f0
        /*03d8*/ 	.word	0x00000002
        /*03dc*/ 	.word	0x000000c0
        /*03e0*/ 	.short	0x010a
        /*03e2*/ 	.byte	0xff
	.zero		1


	//   ....[45]....
        /*03e4*/ 	.word	0x00003160
        /*03e8*/ 	.word	0x00000002
        /*03ec*/ 	.word	0x00000000
        /*03f0*/ 	.short	0x0101
        /*03f2*/ 	.byte	0xff
	.zero		1


	//   ....[46]....
        /*03f4*/ 	.word	0x00003180
        /*03f8*/ 	.word	0x000000ff
        /*03fc*/ 	.word	0x000000a0
        /*0400*/ 	.short	0x010a
        /*0402*/ 	.byte	0x04
	.zero		1


	//   ....[47]....
        /*0404*/ 	.word	0x000032a0
        /*0408*/ 	.word	0x00000002
        /*040c*/ 	.word	0x00000090
        /*0410*/ 	.short	0x010a
        /*0412*/ 	.byte	0xff
	.zero		1


	//   ....[48]....
        /*0414*/ 	.word	0x000033a0
        /*0418*/ 	.word	0x00000002
        /*041c*/ 	.word	0x00000000
        /*0420*/ 	.short	0x0101
        /*0422*/ 	.byte	0xff
	.zero		1


	//   ....[49]....
        /*0424*/ 	.word	0x00003430
        /*0428*/ 	.word	0x000000ff
        /*042c*/ 	.word	0x000000a0
        /*0430*/ 	.short	0x0106
        /*0432*/ 	.byte	0x04
	.zero		1


	//   ....[50]....
        /*0434*/ 	.word	0x00003450
        /*0438*/ 	.word	0x000000ff
        /*043c*/ 	.word	0x000000a0
        /*0440*/ 	.short	0x010a
        /*0442*/ 	.byte	0x04
	.zero		1


	//   ....[51]....
        /*0444*/ 	.word	0x000034e0
        /*0448*/ 	.word	0x000000ff
        /*044c*/ 	.word	0x000000a0
        /*0450*/ 	.short	0x0106
        /*0452*/ 	.byte	0x07
	.zero		1


	//   ....[52]....
        /*0454*/ 	.word	0x00003520
        /*0458*/ 	.word	0x00000000
        /*045c*/ 	.word	0x000000a0
        /*0460*/ 	.short	0x010a
        /*0462*/ 	.byte	0xff
	.zero		1


	//   ....[53]....
        /*0464*/ 	.word	0x00003790
        /*0468*/ 	.word	0x000000ff
        /*046c*/ 	.word	0x00000008
        /*0470*/ 	.short	0x010a
        /*0472*/ 	.byte	0x05
	.zero		1


	//   ....[54]....
        /*0474*/ 	.word	0x000037b0
        /*0478*/ 	.word	0x000000ff
        /*047c*/ 	.word	0x00000008
        /*0480*/ 	.short	0x010a
        /*0482*/ 	.byte	0x05
	.zero		1


	//   ....[55]....
        /*0484*/ 	.word	0x00003940
        /*0488*/ 	.word	0x000000ff
        /*048c*/ 	.word	0x00000008
        /*0490*/ 	.short	0x010a
        /*0492*/ 	.byte	0x05
	.zero		1


	//   ....[56]....
        /*0494*/ 	.word	0x00003960
        /*0498*/ 	.word	0x000000ff
        /*049c*/ 	.word	0x00000008
        /*04a0*/ 	.short	0x010a
        /*04a2*/ 	.byte	0x05
	.zero		1


	//   ....[57]....
        /*04a4*/ 	.word	0x00003a20
        /*04a8*/ 	.word	0x000000ff
        /*04ac*/ 	.word	0x00000000
        /*04b0*/ 	.short	0x0101
        /*04b2*/ 	.byte	0x04
	.zero		1


	//   ....[58]....
        /*04b4*/ 	.word	0x00003fe0
        /*04b8*/ 	.word	0x00000000
        /*04bc*/ 	.word	0x00000090
        /*04c0*/ 	.short	0x010a
        /*04c2*/ 	.byte	0xff
	.zero		1


	//   ....[59]....
        /*04c4*/ 	.word	0x000040a0
        /*04c8*/ 	.word	0x00000000
        /*04cc*/ 	.word	0x00000000
        /*04d0*/ 	.short	0x0101
        /*04d2*/ 	.byte	0xff
	.zero		1


	//   ....[60]....
        /*04d4*/ 	.word	0x00004180
        /*04d8*/ 	.word	0x000000ff
        /*04dc*/ 	.word	0x00000000
        /*04e0*/ 	.short	0x010a
        /*04e2*/ 	.byte	0x05
	.zero		1


	//   ....[61]....
        /*04e4*/ 	.word	0x000041a0
        /*04e8*/ 	.word	0x000000ff
        /*04ec*/ 	.word	0x00000000
        /*04f0*/ 	.short	0x010a
        /*04f2*/ 	.byte	0x05
	.zero		1


	//   ....[62]....
        /*04f4*/ 	.word	0x000042d0
        /*04f8*/ 	.word	0x000000ff
        /*04fc*/ 	.word	0x00000000
        /*0500*/ 	.short	0x010a
        /*0502*/ 	.byte	0x07
	.zero		1


	//   ....[63]....
        /*0504*/ 	.word	0x00004320
        /*0508*/ 	.word	0x000000ff
        /*050c*/ 	.word	0x000000b8
        /*0510*/ 	.short	0x010a
        /*0512*/ 	.byte	0x21
	.zero		1


	//   ....[64]....
        /*0514*/ 	.word	0x00004580
        /*0518*/ 	.word	0x000000ff
        /*051c*/ 	.word	0x00000000
        /*0520*/ 	.short	0x010a
        /*0522*/ 	.byte	0x07
	.zero		1


	//   ....[65]....
        /*0524*/ 	.word	0x000046a0
        /*0528*/ 	.word	0x000000ff
        /*052c*/ 	.word	0x00000000
        /*0530*/ 	.short	0x010a
        /*0532*/ 	.byte	0x04
	.zero		1


	//   ....[66]....
        /*0534*/ 	.word	0x000049f0
        /*0538*/ 	.word	0x000000ff
        /*053c*/ 	.word	0x000000e0
        /*0540*/ 	.short	0x010a
        /*0542*/ 	.byte	0x21
	.zero		1


	//   ....[67]....
        /*0544*/ 	.word	0x00004f10
        /*0548*/ 	.word	0x0000000c
        /*054c*/ 	.word	0x00000090
        /*0550*/ 	.short	0x010a
        /*0552*/ 	.byte	0xff
	.zero		1


	//   ....[68]....
        /*0554*/ 	.word	0x00005080
        /*0558*/ 	.word	0x00000000
        /*055c*/ 	.word	0x00000000
        /*0560*/ 	.short	0x0101
        /*0562*/ 	.byte	0xff
	.zero		1


	//   ....[69]....
        /*0564*/ 	.word	0x00005510
        /*0568*/ 	.word	0x000000ff
        /*056c*/ 	.word	0x00000088
        /*0570*/ 	.short	0x010a
        /*0572*/ 	.byte	0x15
	.zero		1


	//   ....[70]....
        /*0574*/ 	.word	0x00005690
        /*0578*/ 	.word	0x000000ff
        /*057c*/ 	.word	0x00000060
        /*0580*/ 	.short	0x010a
        /*0582*/ 	.byte	0x15
	.zero		1


	//   ....[71]....
        /*0584*/ 	.word	0x00005880
        /*0588*/ 	.word	0x000000ff
        /*058c*/ 	.word	0x00000040
        /*0590*/ 	.short	0x010b
        /*0592*/ 	.byte	0x15
	.zero		1


	//   ....[72]....
        /*0594*/ 	.word	0x00005890
        /*0598*/ 	.word	0x000000ff
        /*059c*/ 	.word	0x00000000
        /*05a0*/ 	.short	0x0101
        /*05a2*/ 	.byte	0x2f
	.zero		1


	//   ....[73]....
        /*05a4*/ 	.word	0x000058a0
        /*05a8*/ 	.word	0x000000ff
        /*05ac*/ 	.word	0x00000068
        /*05b0*/ 	.short	0x010a
        /*05b2*/ 	.byte	0x15
	.zero		1


	//   ....[74]....
        /*05b4*/ 	.word	0x000059f0
        /*05b8*/ 	.word	0x000000ff
        /*05bc*/ 	.word	0x00000048
        /*05c0*/ 	.short	0x010b
        /*05c2*/ 	.byte	0x15
	.zero		1


	//   ....[75]....
        /*05c4*/ 	.word	0x00005a00
        /*05c8*/ 	.word	0x000000ff
        /*05cc*/ 	.word	0x00000000
        /*05d0*/ 	.short	0x0101
        /*05d2*/ 	.byte	0x2e
	.zero		1


	//   ....[76]....
        /*05d4*/ 	.word	0x00005a10
        /*05d8*/ 	.word	0x000000ff
        /*05dc*/ 	.word	0x00000070
        /*05e0*/ 	.short	0x010a
        /*05e2*/ 	.byte	0x15
	.zero		1


	//   ....[77]....
        /*05e4*/ 	.word	0x00005b60
        /*05e8*/ 	.word	0x000000ff
        /*05ec*/ 	.word	0x00000050
        /*05f0*/ 	.short	0x010b
        /*05f2*/ 	.byte	0x15
	.zero		1


	//   ....[78]....
        /*05f4*/ 	.word	0x00005b70
        /*05f8*/ 	.word	0x000000ff
        /*05fc*/ 	.word	0x00000000
        /*0600*/ 	.short	0x0101
        /*0602*/ 	.byte	0x27
	.zero		1


	//   ....[79]....
        /*0604*/ 	.word	0x00005b80
        /*0608*/ 	.word	0x000000ff
        /*060c*/ 	.word	0x00000078
        /*0610*/ 	.short	0x010a
        /*0612*/ 	.byte	0x15
	.zero		1


	//   ....[80]....
        /*0614*/ 	.word	0x00005dc0
        /*0618*/ 	.word	0x000000ff
        /*061c*/ 	.word	0x00000058
        /*0620*/ 	.short	0x010b
        /*0622*/ 	.byte	0x15
	.zero		1


	//   ....[81]....
        /*0624*/ 	.word	0x00005dd0
        /*0628*/ 	.word	0x000000ff
        /*062c*/ 	.word	0x00000000
        /*0630*/ 	.short	0x0101
        /*0632*/ 	.byte	0x26
	.zero		1


	//   ....[82]....
        /*0634*/ 	.word	0x00005e00
        /*0638*/ 	.word	0x000000ff
        /*063c*/ 	.word	0x00000060
        /*0640*/ 	.short	0x010a
        /*0642*/ 	.byte	0x15
	.zero		1


	//   ....[83]....
        /*0644*/ 	.word	0x00005e20
        /*0648*/ 	.word	0x000000ff
        /*064c*/ 	.word	0x00000068
        /*0650*/ 	.short	0x010a
        /*0652*/ 	.byte	0x15
	.zero		1


	//   ....[84]....
        /*0654*/ 	.word	0x00005e40
        /*0658*/ 	.word	0x000000ff
        /*065c*/ 	.word	0x00000070
        /*0660*/ 	.short	0x010a
        /*0662*/ 	.byte	0x15
	.zero		1


	//   ....[85]....
        /*0664*/ 	.word	0x00005e80
        /*0668*/ 	.word	0x00000000
        /*066c*/ 	.word	0x00000078
        /*0670*/ 	.short	0x010a
        /*0672*/ 	.byte	0xff
	.zero		1


	//   ....[86]....
        /*0674*/ 	.word	0x000061f0
        /*0678*/ 	.word	0x00000008
        /*067c*/ 	.word	0x00000090
        /*0680*/ 	.short	0x010a
        /*0682*/ 	.byte	0xff
	.zero		1


	//   ....[87]....
        /*0684*/ 	.word	0x00006370
        /*0688*/ 	.word	0x00000000
        /*068c*/ 	.word	0x00000000
        /*0690*/ 	.short	0x0101
        /*0692*/ 	.byte	0xff
	.zero		1


	//   ....[88]....
        /*0694*/ 	.word	0x00006ee0
        /*0698*/ 	.word	0x000000ff
        /*069c*/ 	.word	0x00000040
        /*06a0*/ 	.short	0x010a
        /*06a2*/ 	.byte	0x2e
	.zero		1


	//   ....[89]....
        /*06a4*/ 	.word	0x00006f40
        /*06a8*/ 	.word	0x000000ff
        /*06ac*/ 	.word	0x000000b0
        /*06b0*/ 	.short	0x010a
        /*06b2*/ 	.byte	0x2e
	.zero		1


	//   ....[90]....
        /*06b4*/ 	.word	0x000071a0
        /*06b8*/ 	.word	0x000000ff
        /*06bc*/ 	.word	0x00000040
        /*06c0*/ 	.short	0x010a
        /*06c2*/ 	.byte	0x2e
	.zero		1


	//   ....[91]....
        /*06c4*/ 	.word	0x000072e0
        /*06c8*/ 	.word	0x000000ff
        /*06cc*/ 	.word	0x000000b0
        /*06d0*/ 	.short	0x010a
        /*06d2*/ 	.byte	0x2e
	.zero		1


	//   ....[92]....
        /*06d4*/ 	.word	0x000074a0
        /*06d8*/ 	.word	0x000000ff
        /*06dc*/ 	.word	0x00000000
        /*06e0*/ 	.short	0x0101
        /*06e2*/ 	.byte	0x05
	.zero		1


	//   ....[93]....
        /*06e4*/ 	.word	0x00008540
        /*06e8*/ 	.word	0x00000000
        /*06ec*/ 	.word	0x00000000
        /*06f0*/ 	.short	0x0101
        /*06f2*/ 	.byte	0xff
	.zero		1


	//   ....[94]....
        /*06f4*/ 	.word	0x00008550
        /*06f8*/ 	.word	0x00000003
        /*06fc*/ 	.word	0x00000040
        /*0700*/ 	.short	0x010a
        /*0702*/ 	.byte	0xff
	.zero		1


	//   ....[95]....
        /*0704*/ 	.word	0x00008660
        /*0708*/ 	.word	0x00000003
        /*070c*/ 	.word	0x00000040
        /*0710*/ 	.short	0x010a
        /*0712*/ 	.byte	0xff
	.zero		1


	//   ....[96]....
        /*0714*/ 	.word	0x000099b0
        /*0718*/ 	.word	0x00000000
        /*071c*/ 	.word	0x00000000
        /*0720*/ 	.short	0x0101
        /*0722*/ 	.byte	0xff
	.zero		1


	//   ....[97]....
        /*0724*/ 	.word	0x000099f0
        /*0728*/ 	.word	0x00000007
        /*072c*/ 	.word	0x00000040
        /*0730*/ 	.short	0x010a
        /*0732*/ 	.byte	0xff
	.zero		1


	//   ....[98]....
        /*0734*/ 	.word	0x00009ac0
        /*0738*/ 	.word	0x00000007
        /*073c*/ 	.word	0x00000040
        /*0740*/ 	.short	0x010a
        /*0742*/ 	.byte	0xff
	.zero		1


	//   ....[99]....
        /*0744*/ 	.word	0x0000ae10
        /*0748*/ 	.word	0x00000000
        /*074c*/ 	.word	0x00000000
        /*0750*/ 	.short	0x0101
        /*0752*/ 	.byte	0xff
	.zero		1


	//   ....[100]....
        /*0754*/ 	.word	0x0000ae30
        /*0758*/ 	.word	0x00000004
        /*075c*/ 	.word	0x00000040
        /*0760*/ 	.short	0x010a
        /*0762*/ 	.byte	0xff
	.zero		1


	//   ....[101]....
        /*0764*/ 	.word	0x0000af00
        /*0768*/ 	.word	0x00000004
        /*076c*/ 	.word	0x00000040
        /*0770*/ 	.short	0x010a
        /*0772*/ 	.byte	0xff
	.zero		1


	//   ....[102]....
        /*0774*/ 	.word	0x0000c240
        /*0778*/ 	.word	0x00000000
        /*077c*/ 	.word	0x00000000
        /*0780*/ 	.short	0x0101
        /*0782*/ 	.byte	0xff
	.zero		1


	//   ....[103]....
        /*0784*/ 	.word	0x0000c3b0
        /*0788*/ 	.word	0x000000ff
        /*078c*/ 	.word	0x00000000
        /*0790*/ 	.short	0x0101
        /*0792*/ 	.byte	0x08
	.zero		1


	//   ....[104]....
        /*0794*/ 	.word	0x0000c3d0
        /*0798*/ 	.word	0x000000ff
        /*079c*/ 	.word	0x000000e0
        /*07a0*/ 	.short	0x0101
        /*07a2*/ 	.byte	0x2e
	.zero		1


	//   ....[105]....
        /*07a4*/ 	.word	0x0000c540
        /*07a8*/ 	.word	0x000000ff
        /*07ac*/ 	.word	0x00000000
        /*07b0*/ 	.short	0x0101
        /*07b2*/ 	.byte	0x06
	.zero		1


	//   ....[106]....
        /*07b4*/ 	.word	0x0000c560
        /*07b8*/ 	.word	0x00000000
        /*07bc*/ 	.word	0x000000d0
        /*07c0*/ 	.short	0x010a
        /*07c2*/ 	.byte	0xff
	.zero		1


	//   ....[107]....
        /*07c4*/ 	.word	0x0000c5c0
        /*07c8*/ 	.word	0x00000000
        /*07cc*/ 	.word	0x00000020
        /*07d0*/ 	.short	0x010a
        /*07d2*/ 	.byte	0xff
	.zero		1


	//   ....[108]....
        /*07d4*/ 	.word	0x0000c620
        /*07d8*/ 	.word	0x00000000
        /*07dc*/ 	.word	0x00000020
        /*07e0*/ 	.short	0x010a
        /*07e2*/ 	.byte	0xff
	.zero		1


	//   ....[109]....
        /*07e4*/ 	.word	0x0000c670
        /*07e8*/ 	.word	0x00000003
        /*07ec*/ 	.word	0x00000090
        /*07f0*/ 	.short	0x010a
        /*07f2*/ 	.byte	0xff
	.zero		1


	//   ....[110]....
        /*07f4*/ 	.word	0x0000c6d0
        /*07f8*/ 	.word	0x00000000
        /*07fc*/ 	.word	0x00000000
        /*0800*/ 	.short	0x010a
        /*0802*/ 	.byte	0xff
	.zero		1


	//   ....[111]....
        /*0804*/ 	.word	0x0000c730
        /*0808*/ 	.word	0x00000000
        /*080c*/ 	.word	0x00000000
        /*0810*/ 	.short	0x010a
        /*0812*/ 	.byte	0xff
	.zero		1


	//   ....[112]....
        /*0814*/ 	.word	0x0000c790
        /*0818*/ 	.word	0x00000000
        /*081c*/ 	.word	0x00000000
        /*0820*/ 	.short	0x010a
        /*0822*/ 	.byte	0xff
	.zero		1


	//   ....[113]....
        /*0824*/ 	.word	0x0000c7e0
        /*0828*/ 	.word	0x00000002
        /*082c*/ 	.word	0x000000c0
        /*0830*/ 	.short	0x010a
        /*0832*/ 	.byte	0xff
	.zero		1


	//   ....[114]....
        /*0834*/ 	.word	0x0000c840
        /*0838*/ 	.word	0x00000002
        /*083c*/ 	.word	0x000000a0
        /*0840*/ 	.short	0x010a
        /*0842*/ 	.byte	0xff
	.zero		1


	//   ....[115]....
        /*0844*/ 	.word	0x0000c890
        /*0848*/ 	.word	0x00000002
        /*084c*/ 	.word	0x00000090
        /*0850*/ 	.short	0x010a
        /*0852*/ 	.byte	0xff
	.zero		1


	//   ....[116]....
        /*0854*/ 	.word	0x0000c8f0
        /*0858*/ 	.word	0x00000000
        /*085c*/ 	.word	0x000000a0
        /*0860*/ 	.short	0x010a
        /*0862*/ 	.byte	0xff
	.zero		1


	//   ....[117]....
        /*0864*/ 	.word	0x0000c950
        /*0868*/ 	.word	0x00000005
        /*086c*/ 	.word	0x00000008
        /*0870*/ 	.short	0x010a
        /*0872*/ 	.byte	0xff
	.zero		1


	//   ....[118]....
        /*0874*/ 	.word	0x0000ca30
        /*0878*/ 	.word	0x00000000
        /*087c*/ 	.word	0x00000008
        /*0880*/ 	.short	0x010a
        /*0882*/ 	.byte	0xff
	.zero		1


	//   ....[119]....
        /*0884*/ 	.word	0x0000ca80
        /*0888*/ 	.word	0x00000000
        /*088c*/ 	.word	0x00000090
        /*0890*/ 	.short	0x010a
        /*0892*/ 	.byte	0xff
	.zero		1


	//   ....[120]....
        /*0894*/ 	.word	0x0000cae0
        /*0898*/ 	.word	0x00000000
        /*089c*/ 	.word	0x00000000
        /*08a0*/ 	.short	0x010a
        /*08a2*/ 	.byte	0xff
	.zero		1


	//   ....[121]....
        /*08a4*/ 	.word	0x0000cb40
        /*08a8*/ 	.word	0x00000000
        /*08ac*/ 	.word	0x000000b8
        /*08b0*/ 	.short	0x010a
        /*08b2*/ 	.byte	0xff
	.zero		1


	//   ....[122]....
        /*08b4*/ 	.word	0x0000cba0
        /*08b8*/ 	.word	0x00000000
        /*08bc*/ 	.word	0x00000000
        /*08c0*/ 	.short	0x010a
        /*08c2*/ 	.byte	0xff
	.zero		1


	//   ....[123]....
        /*08c4*/ 	.word	0x0000cc00
        /*08c8*/ 	.word	0x00000000
        /*08cc*/ 	.word	0x000000e0
        /*08d0*/ 	.short	0x010a
        /*08d2*/ 	.byte	0xff
	.zero		1


	//   ....[124]....
        /*08d4*/ 	.word	0x0000cc50
        /*08d8*/ 	.word	0x0000000c
        /*08dc*/ 	.word	0x00000090
        /*08e0*/ 	.short	0x010a
        /*08e2*/ 	.byte	0xff
	.zero		1


	//   ....[125]....
        /*08e4*/ 	.word	0x0000ccb0
        /*08e8*/ 	.word	0x00000000
        /*08ec*/ 	.word	0x00000088
        /*08f0*/ 	.short	0x010a
        /*08f2*/ 	.byte	0xff
	.zero		1


	//   ....[126]....
        /*08f4*/ 	.word	0x0000cd10
        /*08f8*/ 	.word	0x00000000
        /*08fc*/ 	.word	0x00000060
        /*0900*/ 	.short	0x010a
        /*0902*/ 	.byte	0xff
	.zero		1


	//   ....[127]....
        /*0904*/ 	.word	0x0000cd70
        /*0908*/ 	.word	0x00000000
        /*090c*/ 	.word	0x00000068
        /*0910*/ 	.short	0x010a
        /*0912*/ 	.byte	0xff
	.zero		1


	//   ....[128]....
        /*0914*/ 	.word	0x0000cdd0
        /*0918*/ 	.word	0x00000000
        /*091c*/ 	.word	0x00000070
        /*0920*/ 	.short	0x010a
        /*0922*/ 	.byte	0xff
	.zero		1


	//   ....[129]....
        /*0924*/ 	.word	0x0000ce30
        /*0928*/ 	.word	0x00000000
        /*092c*/ 	.word	0x00000078
        /*0930*/ 	.short	0x010a
        /*0932*/ 	.byte	0xff
	.zero		1


	//   ....[130]....
        /*0934*/ 	.word	0x0000ce90
        /*0938*/ 	.word	0x00000000
        /*093c*/ 	.word	0x00000060
        /*0940*/ 	.short	0x010a
        /*0942*/ 	.byte	0xff
	.zero		1


	//   ....[131]....
        /*0944*/ 	.word	0x0000cef0
        /*0948*/ 	.word	0x00000000
        /*094c*/ 	.word	0x00000068
        /*0950*/ 	.short	0x010a
        /*0952*/ 	.byte	0xff
	.zero		1


	//   ....[132]....
        /*0954*/ 	.word	0x0000cf50
        /*0958*/ 	.word	0x00000000
        /*095c*/ 	.word	0x00000070
        /*0960*/ 	.short	0x010a
        /*0962*/ 	.byte	0xff
	.zero		1


	//   ....[133]....
        /*0964*/ 	.word	0x0000cfa0
        /*0968*/ 	.word	0x00000008
        /*096c*/ 	.word	0x00000090
        /*0970*/ 	.short	0x010a
        /*0972*/ 	.byte	0xff
	.zero		1


	//   ....[134]....
        /*0974*/ 	.word	0x0000d000
        /*0978*/ 	.word	0x00000000
        /*097c*/ 	.word	0x00000040
        /*0980*/ 	.short	0x010a
        /*0982*/ 	.byte	0xff
	.zero		1


	//   ....[135]....
        /*0984*/ 	.word	0x0000d060
        /*0988*/ 	.word	0x00000000
        /*098c*/ 	.word	0x000000b0
        /*0990*/ 	.short	0x010a
        /*0992*/ 	.byte	0xff
	.zero		1


	//   ....[136]....
        /*0994*/ 	.word	0x0000d0b0
        /*0998*/ 	.word	0x00000003
        /*099c*/ 	.word	0x00000040
        /*09a0*/ 	.short	0x010a
        /*09a2*/ 	.byte	0xff
	.zero		1


	//   ....[137]....
        /*09a4*/ 	.word	0x0000d100
        /*09a8*/ 	.word	0x00000007
        /*09ac*/ 	.word	0x00000040
        /*09b0*/ 	.short	0x010a
        /*09b2*/ 	.byte	0xff
	.zero		1


	//   ....[138]....
        /*09b4*/ 	.word	0x0000d150
        /*09b8*/ 	.word	0x00000004
        /*09bc*/ 	.word	0x00000040
        /*09c0*/ 	.short	0x010a
        /*09c2*/ 	.byte	0xff
	.zero		1


	//----- nvinfo : EIATTR_NUM_MBARRIERS
	.align		4
.L_47:
        /*09c4*/ 	.byte	0x03, 0x38
        /*09c6*/ 	.short	0x001d


	//----- nvinfo : EIATTR_EXIT_INSTR_OFFSETS
	.align		4
        /*09c8*/ 	.byte	0x04, 0x1c
        /*09ca*/ 	.short	(.L_49 - .L_48)


	//   ....[0]....
.L_48:
        /*09cc*/ 	.word	0x00002fe0


	//   ....[1]....
        /*09d0*/ 	.word	0x000034f0


	//   ....[2]....
        /*09d4*/ 	.word	0x00003550


	//   ....[3]....
        /*09d8*/ 	.word	0x00004c50


	//   ....[4]....
        /*09dc*/ 	.word	0x00005eb0


	//   ....[5]....
        /*09e0*/ 	.word	0x00005ef0


	//   ....[6]....
        /*09e4*/ 	.word	0x0000c430


	//   ....[7]....
        /*09e8*/ 	.word	0x0000c4a0


	//   ....[8]....
        /*09ec*/ 	.word	0x0000c4d0


	//   ....[9]....
        /*09f0*/ 	.word	0x0000c550


	//----- nvinfo : EIATTR_MAX_THREADS
	.align		4
.L_49:
        /*09f4*/ 	.byte	0x04, 0x05
        /*09f6*/ 	.short	(.L_51 - .L_50)
.L_50:
        /*09f8*/ 	.word	0x00000100
        /*09fc*/ 	.word	0x00000001
        /*0a00*/ 	.word	0x00000001


	//----- nvinfo : EIATTR_CRS_STACK_SIZE
	.align		4
.L_51:
        /*0a04*/ 	.byte	0x04, 0x1e
        /*0a06*/ 	.short	(.L_53 - .L_52)
.L_52:
        /*0a08*/ 	.word	0x00000000


	//----- nvinfo : EIATTR_CBANK_PARAM_SIZE
	.align		4
.L_53:
        /*0a0c*/ 	.byte	0x03, 0x19
        /*0a0e*/ 	.short	0x0c00


	//----- nvinfo : EIATTR_PARAM_CBANK
	.align		4
        /*0a10*/ 	.byte	0x04, 0x0a
        /*0a12*/ 	.short	(.L_55 - .L_54)
	.align		4
.L_54:
        /*0a14*/ 	.word	index@(.nv.constant0._ZN7cutlass13device_kernelINS_4gemm6kernel13GemmUniversalIN4cute5tupleIJiiiiEEENS1_10collective13CollectiveMmaINS1_46MainloopSm100TmaUmmaWarpSpecializedBlockScaledILi4ELi2ELi1ENS5_IJNS4_1CILi2EEENSA_ILi4EEENSA_ILi1EEEEEEEENS5_IJNSA_ILi256EEESG_NSA_ILi128EEEEEENS5_IJNS_12float_e4m3_tENS_13float_ue8m0_tEEEENS5_IJNS5_IJlSD_lEEENS4_6LayoutINS5_IJNS5_IJNS5_IJNSA_ILi32EEESC_EEEiEEESQ_NS5_IJSD_iEEEEEENS5_IJNS5_IJNS5_IJNSA_ILi16EEESC_EEEiEEENS5_IJNS5_IJNSA_ILi0EEESD_EEENSA_ILi512EEEEEENS5_IJSW_iEEEEEEEEEEESL_S13_NS4_8TiledMMAINS4_8MMA_AtomIJNS4_27SM100_MMA_MXF8F6F4_2x1SM_SSISJ_SJ_fSK_Li256ELi256ELNS4_4UMMA5MajorE0ELS18_0ELNS17_7ScaleInE0ELS19_0EEEEEENSN_INS5_IJSD_SD_SD_EEENS5_IJSW_SW_SW_EEEEENS5_IJNS4_10UnderscoreES1F_S1F_EEEEENS5_IJNS4_28SM100_TMA_2SM_LOAD_MULTICASTES1I_EEENS5_IJNS4_14ComposedLayoutINS4_7SwizzleILi3ELi4ELi3EEENS4_18smem_ptr_flag_bitsILi8EEENSN_INS5_IJNSA_ILi8EEESH_EEENS5_IJSH_SD_EEEEEEENSN_INS5_IJNS5_IJNS5_IJSP_SD_EEENS5_IJSO_SD_EEEEEESD_NS5_IJSC_SD_EEEEEENS5_IJNS5_IJNS5_IJSU_SY_EEESX_EEESW_NS5_IJSD_SY_EEEEEEEEEEEvNS4_8identityENS5_IJNS4_18SM100_TMA_2SM_LOADES1I_EEENS5_IJS1T_NSN_INS5_IJNS5_IJNS5_IJSP_SB_EEES1V_EEESD_S1X_EEENS5_IJS20_SW_NS5_IJSD_NSA_ILi1024EEEEEEEEEEEEEEvS25_EENS_8epilogue10collective18CollectiveEpilogueINS2H_23Sm100TmaWarpSpecializedILi4ELi2ELi64ELb1ELb0EEEJNS5_IJSH_SG_SH_EEENS5_IJNSN_ISH_SD_EENSN_INSA_ILi64EEESD_EEEEENS_10bfloat16_tESM_S2R_SM_NS2H_6fusion15FusionCallbacksIS2L_NS2S_17LinearCombinationIS2R_fS2R_fLNS_15FloatRoundStyleE2EEES2M_S2Q_JEEENS4_5SM1004TMEM4LOAD26SM100_TMEM_LOAD_32dp32b64xENS4_13SM90_TMA_LOADENS1K_IS1M_NS1N_ILi16EEENSN_INS5_IJS1P_S2O_EEENS5_IJS2O_SD_EEEEEEENS4_39AutoVectorizingCopyWithAssumedAlignmentILi128EEENS4_14SM90_TMA_STOREES37_S39_S39_EEEvvEEEEvNT_6ParamsE)
        /*0a18*/ 	.short	0x0380
        /*0a1a*/ 	.short	0x0c00


	//----- nvinfo : EIATTR_SW_WAR
	.align		4
.L_55:
        /*0a1c*/ 	.byte	0x04, 0x36
        /*0a1e*/ 	.short	(.L_57 - .L_56)
.L_56:
        /*0a20*/ 	.word	0x00000008
.L_57:


//--------------------- .nv.callgraph             --------------------------
	.section	.nv.callgraph,"",@"SHT_CUDA_CALLGRAPH"
	.align	4
	.sectionentsize	8
	.align		4
        /*0000*/ 	.word	0x00000000
	.align		4
        /*0004*/ 	.word	0xffffffff
	.align		4
        /*0008*/ 	.word	index@(_ZN7cutlass13device_kernelINS_4gemm6kernel13GemmUniversalIN4cute5tupleIJiiiiEEENS1_10collective13CollectiveMmaINS1_46MainloopSm100TmaUmmaWarpSpecializedBlockScaledILi4ELi2ELi1ENS5_IJNS4_1CILi2EEENSA_ILi4EEENSA_ILi1EEEEEEEENS5_IJNSA_ILi256EEESG_NSA_ILi128EEEEEENS5_IJNS_12float_e4m3_tENS_13float_ue8m0_tEEEENS5_IJNS5_IJlSD_lEEENS4_6LayoutINS5_IJNS5_IJNS5_IJNSA_ILi32EEESC_EEEiEEESQ_NS5_IJSD_iEEEEEENS5_IJNS5_IJNS5_IJNSA_ILi16EEESC_EEEiEEENS5_IJNS5_IJNSA_ILi0EEESD_EEENSA_ILi512EEEEEENS5_IJSW_iEEEEEEEEEEESL_S13_NS4_8TiledMMAINS4_8MMA_AtomIJNS4_27SM100_MMA_MXF8F6F4_2x1SM_SSISJ_SJ_fSK_Li256ELi256ELNS4_4UMMA5MajorE0ELS18_0ELNS17_7ScaleInE0ELS19_0EEEEEENSN_INS5_IJSD_SD_SD_EEENS5_IJSW_SW_SW_EEEEENS5_IJNS4_10UnderscoreES1F_S1F_EEEEENS5_IJNS4_28SM100_TMA_2SM_LOAD_MULTICASTES1I_EEENS5_IJNS4_14ComposedLayoutINS4_7SwizzleILi3ELi4ELi3EEENS4_18smem_ptr_flag_bitsILi8EEENSN_INS5_IJNSA_ILi8EEESH_EEENS5_IJSH_SD_EEEEEEENSN_INS5_IJNS5_IJNS5_IJSP_SD_EEENS5_IJSO_SD_EEEEEESD_NS5_IJSC_SD_EEEEEENS5_IJNS5_IJNS5_IJSU_SY_EEESX_EEESW_NS5_IJSD_SY_EEEEEEEEEEEvNS4_8identityENS5_IJNS4_18SM100_TMA_2SM_LOADES1I_EEENS5_IJS1T_NSN_INS5_IJNS5_IJNS5_IJSP_SB_EEES1V_EEESD_S1X_EEENS5_IJS20_SW_NS5_IJSD_NSA_ILi1024EEEEEEEEEEEEEEvS25_EENS_8epilogue10collective18CollectiveEpilogueINS2H_23Sm100TmaWarpSpecializedILi4ELi2ELi64ELb1ELb0EEEJNS5_IJSH_SG_SH_EEENS5_IJNSN_ISH_SD_EENSN_INSA_ILi64EEESD_EEEEENS_10bfloat16_tESM_S2R_SM_NS2H_6fusion15FusionCallbacksIS2L_NS2S_17LinearCombinationIS2R_fS2R_fLNS_15FloatRoundStyleE2EEES2M_S2Q_JEEENS4_5SM1004TMEM4LOAD26SM100_TMEM_LOAD_32dp32b64xENS4_13SM90_TMA_LOADENS1K_IS1M_NS1N_ILi16EEENSN_INS5_IJS1P_S2O_EEENS5_IJS2O_SD_EEEEEEENS4_39AutoVectorizingCopyWithAssumedAlignmentILi128EEENS4_14SM90_TMA_STOREES37_S39_S39_EEEvvEEEEvNT_6ParamsE)
	.align		4
        /*000c*/ 	.word	index@(__assertfail)
	.align		4
        /*0010*/ 	.word	0x00000000
	.align		4
        /*0014*/ 	.word	0xfffffffe
	.align		4
        /*0018*/ 	.word	0x00000000
	.align		4
        /*001c*/ 	.word	0xfffffffd
	.align		4
        /*0020*/ 	.word	0x00000000
	.align		4
        /*0024*/ 	.word	0xfffffffc


//--------------------- .nv.constant4             --------------------------
	.section	.nv.constant4,"a",@progbits
	.align	8
	.align		8
.nv.constant4:
        /*0000*/ 	.dword	__assertfail
	.align		8
        /*0008*/ 	.dword	__unnamed_1
	.align		8
        /*0010*/ 	.dword	__unnamed_2
	.align		8
        /*0018*/ 	.dword	_ZN40_INTERNAL_e77f1906_4_k_cu_93bd0479_153414cuda3std3__45__cpo5beginE
	.align		8
        /*0020*/ 	.dword	_ZN40_INTERNAL_e77f1906_4_k_cu_93bd0479_153414cuda3std3__45__cpo3endE
	.align		8
        /*0028*/ 	.dword	_ZN40_INTERNAL_e77f1906_4_k_cu_93bd0479_153414cuda3std3__45__cpo6cbeginE
	.align		8
        /*0030*/ 	.dword	_ZN40_INTERNAL_e77f1906_4_k_cu_93bd0479_153414cuda3std3__45__cpo4cendE
	.align		8
        /*0038*/ 	.dword	_ZN40_INTERNAL_e77f1906_4_k_cu_93bd0479_153414cuda3std3__442_GLOBAL__N__e77f1906_4_k_cu_93bd0479_153416ignoreE
	.align		8
        /*0040*/ 	.dword	_ZN40_INTERNAL_e77f1906_4_k_cu_93bd0479_153414cuda3std3__419piecewise_constructE
	.align		8
        /*0048*/ 	.dword	_ZN40_INTERNAL_e77f1906_4_k_cu_93bd0479_153414cuda3std3__48in_placeE
	.align		8
        /*0050*/ 	.dword	_ZN40_INTERNAL_e77f1906_4_k_cu_93bd0479_153414cuda3std6ranges3__45__cpo4swapE
	.align		8
        /*0058*/ 	.dword	_ZN40_INTERNAL_e77f1906_4_k_cu_93bd0479_153414cuda3std6ranges3__45__cpo9iter_moveE
	.align		8
        /*0060*/ 	.dword	_ZN40_INTERNAL_e77f1906_4_k_cu_93bd0479_153414cute7productE
	.align		8
        /*0068*/ 	.dword	_ZN40_INTERNAL_e77f1906_4_k_cu_93bd0479_153414cute1_E
	.align		8
        /*0070*/ 	.dword	$str$25
	.align		8
        /*0078*/ 	.dword	$str$26
	.align		8
        /*0080*/ 	.dword	$str$27
	.align		8
        /*0088*/ 	.dword	$str$28


//--------------------- .text._ZN7cutlass13device_kernelINS_4gemm6kernel13GemmUniversalIN4cute5tupleIJiiiiEEENS1_10collective13CollectiveMmaINS1_46MainloopSm100TmaUmmaWarpSpecializedBlockScaledILi4ELi2ELi1ENS5_IJNS4_1CILi2EEENSA_ILi4EEENSA_ILi1EEEEEEEENS5_IJNSA_ILi256EEESG_NSA_ILi128EEEEEENS5_IJNS_12float_e4m3_tENS_13float_ue8m0_tEEEENS5_IJNS5_IJlSD_lEEENS4_6LayoutINS5_IJNS5_IJNS5_IJNSA_ILi32EEESC_EEEiEEESQ_NS5_IJSD_iEEEEEENS5_IJNS5_IJNS5_IJNSA_ILi16EEESC_EEEiEEENS5_IJNS5_IJNSA_ILi0EEESD_EEENSA_ILi512EEEEEENS5_IJSW_iEEEEEEEEEEESL_S13_NS4_8TiledMMAINS4_8MMA_AtomIJNS4_27SM100_MMA_MXF8F6F4_2x1SM_SSISJ_SJ_fSK_Li256ELi256ELNS4_4UMMA5MajorE0ELS18_0ELNS17_7ScaleInE0ELS19_0EEEEEENSN_INS5_IJSD_SD_SD_EEENS5_IJSW_SW_SW_EEEEENS5_IJNS4_10UnderscoreES1F_S1F_EEEEENS5_IJNS4_28SM100_TMA_2SM_LOAD_MULTICASTES1I_EEENS5_IJNS4_14ComposedLayoutINS4_7SwizzleILi3ELi4ELi3EEENS4_18smem_ptr_flag_bitsILi8EEENSN_INS5_IJNSA_ILi8EEESH_EEENS5_IJSH_SD_EEEEEEENSN_INS5_IJNS5_IJNS5_IJSP_SD_EEENS5_IJSO_SD_EEEEEESD_NS5_IJSC_SD_EEEEEENS5_IJNS5_IJNS5_IJSU_SY_EEESX_EEESW_NS5_IJSD_SY_EEEEEEEEEEEvNS4_8identityENS5_IJNS4_18SM100_TMA_2SM_LOADES1I_EEENS5_IJS1T_NSN_INS5_IJNS5_IJNS5_IJSP_SB_EEES1V_EEESD_S1X_EEENS5_IJS20_SW_NS5_IJSD_NSA_ILi1024EEEEEEEEEEEEEEvS25_EENS_8epilogue10collective18CollectiveEpilogueINS2H_23Sm100TmaWarpSpecializedILi4ELi2ELi64ELb1ELb0EEEJNS5_IJSH_SG_SH_EEENS5_IJNSN_ISH_SD_EENSN_INSA_ILi64EEESD_EEEEENS_10bfloat16_tESM_S2R_SM_NS2H_6fusion15FusionCallbacksIS2L_NS2S_17LinearCombinationIS2R_fS2R_fLNS_15FloatRoundStyleE2EEES2M_S2Q_JEEENS4_5SM1004TMEM4LOAD26SM100_TMEM_LOAD_32dp32b64xENS4_13SM90_TMA_LOADENS1K_IS1M_NS1N_ILi16EEENSN_INS5_IJS1P_S2O_EEENS5_IJS2O_SD_EEEEEEENS4_39AutoVectorizingCopyWithAssumedAlignmentILi128EEENS4_14SM90_TMA_STOREES37_S39_S39_EEEvvEEEEvNT_6ParamsE --------------------------
	.section	.text._ZN7cutlass13device_kernelINS_4gemm6kernel13GemmUniversalIN4cute5tupleIJiiiiEEENS1_10collective13CollectiveMmaINS1_46MainloopSm100TmaUmmaWarpSpecializedBlockScaledILi4ELi2ELi1ENS5_IJNS4_1CILi2EEENSA_ILi4EEENSA_ILi1EEEEEEEENS5_IJNSA_ILi256EEESG_NSA_ILi128EEEEEENS5_IJNS_12float_e4m3_tENS_13float_ue8m0_tEEEENS5_IJNS5_IJlSD_lEEENS4_6LayoutINS5_IJNS5_IJNS5_IJNSA_ILi32EEESC_EEEiEEESQ_NS5_IJSD_iEEEEEENS5_IJNS5_IJNS5_IJNSA_ILi16EEESC_EEEiEEENS5_IJNS5_IJNSA_ILi0EEESD_EEENSA_ILi512EEEEEENS5_IJSW_iEEEEEEEEEEESL_S13_NS4_8TiledMMAINS4_8MMA_AtomIJNS4_27SM100_MMA_MXF8F6F4_2x1SM_SSISJ_SJ_fSK_Li256ELi256ELNS4_4UMMA5MajorE0ELS18_0ELNS17_7ScaleInE0ELS19_0EEEEEENSN_INS5_IJSD_SD_SD_EEENS5_IJSW_SW_SW_EEEEENS5_IJNS4_10UnderscoreES1F_S1F_EEEEENS5_IJNS4_28SM100_TMA_2SM_LOAD_MULTICASTES1I_EEENS5_IJNS4_14ComposedLayoutINS4_7SwizzleILi3ELi4ELi3EEENS4_18smem_ptr_flag_bitsILi8EEENSN_INS5_IJNSA_ILi8EEESH_EEENS5_IJSH_SD_EEEEEEENSN_INS5_IJNS5_IJNS5_IJSP_SD_EEENS5_IJSO_SD_EEEEEESD_NS5_IJSC_SD_EEEEEENS5_IJNS5_IJNS5_IJSU_SY_EEESX_EEESW_NS5_IJSD_SY_EEEEEEEEEEEvNS4_8identityENS5_IJNS4_18SM100_TMA_2SM_LOADES1I_EEENS5_IJS1T_NSN_INS5_IJNS5_IJNS5_IJSP_SB_EEES1V_EEESD_S1X_EEENS5_IJS20_SW_NS5_IJSD_NSA_ILi1024EEEEEEEEEEEEEEvS25_EENS_8epilogue10collective18CollectiveEpilogueINS2H_23Sm100TmaWarpSpecializedILi4ELi2ELi64ELb1ELb0EEEJNS5_IJSH_SG_SH_EEENS5_IJNSN_ISH_SD_EENSN_INSA_ILi64EEESD_EEEEENS_10bfloat16_tESM_S2R_SM_NS2H_6fusion15FusionCallbacksIS2L_NS2S_17LinearCombinationIS2R_fS2R_fLNS_15FloatRoundStyleE2EEES2M_S2Q_JEEENS4_5SM1004TMEM4LOAD26SM100_TMEM_LOAD_32dp32b64xENS4_13SM90_TMA_LOADENS1K_IS1M_NS1N_ILi16EEENSN_INS5_IJS1P_S2O_EEENS5_IJS2O_SD_EEEEEEENS4_39AutoVectorizingCopyWithAssumedAlignmentILi128EEENS4_14SM90_TMA_STOREES37_S39_S39_EEEvvEEEEvNT_6ParamsE,"ax",@progbits
	.align	128
.text._ZN7cutlass13device_kernelINS_4gemm6kernel13GemmUniversalIN4cute5tupleIJiiiiEEENS1_10collective13CollectiveMmaINS1_46MainloopSm100TmaUmmaWarpSpecializedBlockScaledILi4ELi2ELi1ENS5_IJNS4_1CILi2EEENSA_ILi4EEENSA_ILi1EEEEEEEENS5_IJNSA_ILi256EEESG_NSA_ILi128EEEEEENS5_IJNS_12float_e4m3_tENS_13float_ue8m0_tEEEENS5_IJNS5_IJlSD_lEEENS4_6LayoutINS5_IJNS5_IJNS5_IJNSA_ILi32EEESC_EEEiEEESQ_NS5_IJSD_iEEEEEENS5_IJNS5_IJNS5_IJNSA_ILi16EEESC_EEEiEEENS5_IJNS5_IJNSA_ILi0EEESD_EEENSA_ILi512EEEEEENS5_IJSW_iEEEEEEEEEEESL_S13_NS4_8TiledMMAINS4_8MMA_AtomIJNS4_27SM100_MMA_MXF8F6F4_2x1SM_SSISJ_SJ_fSK_Li256ELi256ELNS4_4UMMA5MajorE0ELS18_0ELNS17_7ScaleInE0ELS19_0EEEEEENSN_INS5_IJSD_SD_SD_EEENS5_IJSW_SW_SW_EEEEENS5_IJNS4_10UnderscoreES1F_S1F_EEEEENS5_IJNS4_28SM100_TMA_2SM_LOAD_MULTICASTES1I_EEENS5_IJNS4_14ComposedLayoutINS4_7SwizzleILi3ELi4ELi3EEENS4_18smem_ptr_flag_bitsILi8EEENSN_INS5_IJNSA_ILi8EEESH_EEENS5_IJSH_SD_EEEEEEENSN_INS5_IJNS5_IJNS5_IJSP_SD_EEENS5_IJSO_SD_EEEEEESD_NS5_IJSC_SD_EEEEEENS5_IJNS5_IJNS5_IJSU_SY_EEESX_EEESW_NS5_IJSD_SY_EEEEEEEEEEEvNS4_8identityENS5_IJNS4_18SM100_TMA_2SM_LOADES1I_EEENS5_IJS1T_NSN_INS5_IJNS5_IJNS5_IJSP_SB_EEES1V_EEESD_S1X_EEENS5_IJS20_SW_NS5_IJSD_NSA_ILi1024EEEEEEEEEEEEEEvS25_EENS_8epilogue10collective18CollectiveEpilogueINS2H_23Sm100TmaWarpSpecializedILi4ELi2ELi64ELb1ELb0EEEJNS5_IJSH_SG_SH_EEENS5_IJNSN_ISH_SD_EENSN_INSA_ILi64EEESD_EEEEENS_10bfloat16_tESM_S2R_SM_NS2H_6fusion15FusionCallbacksIS2L_NS2S_17LinearCombinationIS2R_fS2R_fLNS_15FloatRoundStyleE2EEES2M_S2Q_JEEENS4_5SM1004TMEM4LOAD26SM100_TMEM_LOAD_32dp32b64xENS4_13SM90_TMA_LOADENS1K_IS1M_NS1N_ILi16EEENSN_INS5_IJS1P_S2O_EEENS5_IJS2O_SD_EEEEEEENS4_39AutoVectorizingCopyWithAssumedAlignmentILi128EEENS4_14SM90_TMA_STOREES37_S39_S39_EEEvvEEEEvNT_6ParamsE:
        .type           _ZN7cutlass13device_kernelINS_4gemm6kernel13GemmUniversalIN4cute5tupleIJiiiiEEENS1_10collective13CollectiveMmaINS1_46MainloopSm100TmaUmmaWarpSpecializedBlockScaledILi4ELi2ELi1ENS5_IJNS4_1CILi2EEENSA_ILi4EEENSA_ILi1EEEEEEEENS5_IJNSA_ILi256EEESG_NSA_ILi128EEEEEENS5_IJNS_12float_e4m3_tENS_13float_ue8m0_tEEEENS5_IJNS5_IJlSD_lEEENS4_6LayoutINS5_IJNS5_IJNS5_IJNSA_ILi32EEESC_EEEiEEESQ_NS5_IJSD_iEEEEEENS5_IJNS5_IJNS5_IJNSA_ILi16EEESC_EEEiEEENS5_IJNS5_IJNSA_ILi0EEESD_EEENSA_ILi512EEEEEENS5_IJSW_iEEEEEEEEEEESL_S13_NS4_8TiledMMAINS4_8MMA_AtomIJNS4_27SM100_MMA_MXF8F6F4_2x1SM_SSISJ_SJ_fSK_Li256ELi256ELNS4_4UMMA5MajorE0ELS18_0ELNS17_7ScaleInE0ELS19_0EEEEEENSN_INS5_IJSD_SD_SD_EEENS5_IJSW_SW_SW_EEEEENS5_IJNS4_10UnderscoreES1F_S1F_EEEEENS5_IJNS4_28SM100_TMA_2SM_LOAD_MULTICASTES1I_EEENS5_IJNS4_14ComposedLayoutINS4_7SwizzleILi3ELi4ELi3EEENS4_18smem_ptr_flag_bitsILi8EEENSN_INS5_IJNSA_ILi8EEESH_EEENS5_IJSH_SD_EEEEEEENSN_INS5_IJNS5_IJNS5_IJSP_SD_EEENS5_IJSO_SD_EEEEEESD_NS5_IJSC_SD_EEEEEENS5_IJNS5_IJNS5_IJSU_SY_EEESX_EEESW_NS5_IJSD_SY_EEEEEEEEEEEvNS4_8identityENS5_IJNS4_18SM100_TMA_2SM_LOADES1I_EEENS5_IJS1T_NSN_INS5_IJNS5_IJNS5_IJSP_SB_EEES1V_EEESD_S1X_EEENS5_IJS20_SW_NS5_IJSD_NSA_ILi1024EEEEEEEEEEEEEEvS25_EENS_8epilogue10collective18CollectiveEpilogueINS2H_23Sm100TmaWarpSpecializedILi4ELi2ELi64ELb1ELb0EEEJNS5_IJSH_SG_SH_EEENS5_IJNSN_ISH_SD_EENSN_INSA_ILi64EEESD_EEEEENS_10bfloat16_tESM_S2R_SM_NS2H_6fusion15FusionCallbacksIS2L_NS2S_17LinearCombinationIS2R_fS2R_fLNS_15FloatRoundStyleE2EEES2M_S2Q_JEEENS4_5SM1004TMEM4LOAD26SM100_TMEM_LOAD_32dp32b64xENS4_13SM90_TMA_LOADENS1K_IS1M_NS1N_ILi16EEENSN_INS5_IJS1P_S2O_EEENS5_IJS2O_SD_EEEEEEENS4_39AutoVectorizingCopyWithAssumedAlignmentILi128EEENS4_14SM90_TMA_STOREES37_S39_S39_EEEvvEEEEvNT_6ParamsE,@function
        .size           _ZN7cutlass13device_kernelINS_4gemm6kernel13GemmUniversalIN4cute5tupleIJiiiiEEENS1_10collective13CollectiveMmaINS1_46MainloopSm100TmaUmmaWarpSpecializedBlockScaledILi4ELi2ELi1ENS5_IJNS4_1CILi2EEENSA_ILi4EEENSA_ILi1EEEEEEEENS5_IJNSA_ILi256EEESG_NSA_ILi128EEEEEENS5_IJNS_12float_e4m3_tENS_13float_ue8m0_tEEEENS5_IJNS5_IJlSD_lEEENS4_6LayoutINS5_IJNS5_IJNS5_IJNSA_ILi32EEESC_EEEiEEESQ_NS5_IJSD_iEEEEEENS5_IJNS5_IJNS5_IJNSA_ILi16EEESC_EEEiEEENS5_IJNS5_IJNSA_ILi0EEESD_EEENSA_ILi512EEEEEENS5_IJSW_iEEEEEEEEEEESL_S13_NS4_8TiledMMAINS4_8MMA_AtomIJNS4_27SM100_MMA_MXF8F6F4_2x1SM_SSISJ_SJ_fSK_Li256ELi256ELNS4_4UMMA5MajorE0ELS18_0ELNS17_7ScaleInE0ELS19_0EEEEEENSN_INS5_IJSD_SD_SD_EEENS5_IJSW_SW_SW_EEEEENS5_IJNS4_10UnderscoreES1F_S1F_EEEEENS5_IJNS4_28SM100_TMA_2SM_LOAD_MULTICASTES1I_EEENS5_IJNS4_14ComposedLayoutINS4_7SwizzleILi3ELi4ELi3EEENS4_18smem_ptr_flag_bitsILi8EEENSN_INS5_IJNSA_ILi8EEESH_EEENS5_IJSH_SD_EEEEEEENSN_INS5_IJNS5_IJNS5_IJSP_SD_EEENS5_IJSO_SD_EEEEEESD_NS5_IJSC_SD_EEEEEENS5_IJNS5_IJNS5_IJSU_SY_EEESX_EEESW_NS5_IJSD_SY_EEEEEEEEEEEvNS4_8identityENS5_IJNS4_18SM100_TMA_2SM_LOADES1I_EEENS5_IJS1T_NSN_INS5_IJNS5_IJNS5_IJSP_SB_EEES1V_EEESD_S1X_EEENS5_IJS20_SW_NS5_IJSD_NSA_ILi1024EEEEEEEEEEEEEEvS25_EENS_8epilogue10collective18CollectiveEpilogueINS2H_23Sm100TmaWarpSpecializedILi4ELi2ELi64ELb1ELb0EEEJNS5_IJSH_SG_SH_EEENS5_IJNSN_ISH_SD_EENSN_INSA_ILi64EEESD_EEEEENS_10bfloat16_tESM_S2R_SM_NS2H_6fusion15FusionCallbacksIS2L_NS2S_17LinearCombinationIS2R_fS2R_fLNS_15FloatRoundStyleE2EEES2M_S2Q_JEEENS4_5SM1004TMEM4LOAD26SM100_TMEM_LOAD_32dp32b64xENS4_13SM90_TMA_LOADENS1K_IS1M_NS1N_ILi16EEENSN_INS5_IJS1P_S2O_EEENS5_IJS2O_SD_EEEEEEENS4_39AutoVectorizingCopyWithAssumedAlignmentILi128EEENS4_14SM90_TMA_STOREES37_S39_S39_EEEvvEEEEvNT_6ParamsE,(.L_x_194 - _ZN7cutlass13device_kernelINS_4gemm6kernel13GemmUniversalIN4cute5tupleIJiiiiEEENS1_10collective13CollectiveMmaINS1_46MainloopSm100TmaUmmaWarpSpecializedBlockScaledILi4ELi2ELi1ENS5_IJNS4_1CILi2EEENSA_ILi4EEENSA_ILi1EEEEEEEENS5_IJNSA_ILi256EEESG_NSA_ILi128EEEEEENS5_IJNS_12float_e4m3_tENS_13float_ue8m0_tEEEENS5_IJNS5_IJlSD_lEEENS4_6LayoutINS5_IJNS5_IJNS5_IJNSA_ILi32EEESC_EEEiEEESQ_NS5_IJSD_iEEEEEENS5_IJNS5_IJNS5_IJNSA_ILi16EEESC_EEEiEEENS5_IJNS5_IJNSA_ILi0EEESD_EEENSA_ILi512EEEEEENS5_IJSW_iEEEEEEEEEEESL_S13_NS4_8TiledMMAINS4_8MMA_AtomIJNS4_27SM100_MMA_MXF8F6F4_2x1SM_SSISJ_SJ_fSK_Li256ELi256ELNS4_4UMMA5MajorE0ELS18_0ELNS17_7ScaleInE0ELS19_0EEEEEENSN_INS5_IJSD_SD_SD_EEENS5_IJSW_SW_SW_EEEEENS5_IJNS4_10UnderscoreES1F_S1F_EEEEENS5_IJNS4_28SM100_TMA_2SM_LOAD_MULTICASTES1I_EEENS5_IJNS4_14ComposedLayoutINS4_7SwizzleILi3ELi4ELi3EEENS4_18smem_ptr_flag_bitsILi8EEENSN_INS5_IJNSA_ILi8EEESH_EEENS5_IJSH_SD_EEEEEEENSN_INS5_IJNS5_IJNS5_IJSP_SD_EEENS5_IJSO_SD_EEEEEESD_NS5_IJSC_SD_EEEEEENS5_IJNS5_IJNS5_IJSU_SY_EEESX_EEESW_NS5_IJSD_SY_EEEEEEEEEEEvNS4_8identityENS5_IJNS4_18SM100_TMA_2SM_LOADES1I_EEENS5_IJS1T_NSN_INS5_IJNS5_IJNS5_IJSP_SB_EEES1V_EEESD_S1X_EEENS5_IJS20_SW_NS5_IJSD_NSA_ILi1024EEEEEEEEEEEEEEvS25_EENS_8epilogue10collective18CollectiveEpilogueINS2H_23Sm100TmaWarpSpecializedILi4ELi2ELi64ELb1ELb0EEEJNS5_IJSH_SG_SH_EEENS5_IJNSN_ISH_SD_EENSN_INSA_ILi64EEESD_EEEEENS_10bfloat16_tESM_S2R_SM_NS2H_6fusion15FusionCallbacksIS2L_NS2S_17LinearCombinationIS2R_fS2R_fLNS_15FloatRoundStyleE2EEES2M_S2Q_JEEENS4_5SM1004TMEM4LOAD26SM100_TMEM_LOAD_32dp32b64xENS4_13SM90_TMA_LOADENS1K_IS1M_NS1N_ILi16EEENSN_INS5_IJS1P_S2O_EEENS5_IJS2O_SD_EEEEEEENS4_39AutoVectorizingCopyWithAssumedAlignmentILi128EEENS4_14SM90_TMA_STOREES37_S39_S39_EEEvvEEEEvNT_6ParamsE)
        .other          _ZN7cutlass13device_kernelINS_4gemm6kernel13GemmUniversalIN4cute5tupleIJiiiiEEENS1_10collective13CollectiveMmaINS1_46MainloopSm100TmaUmmaWarpSpecializedBlockScaledILi4ELi2ELi1ENS5_IJNS4_1CILi2EEENSA_ILi4EEENSA_ILi1EEEEEEEENS5_IJNSA_ILi256EEESG_NSA_ILi128EEEEEENS5_IJNS_12float_e4m3_tENS_13float_ue8m0_tEEEENS5_IJNS5_IJlSD_lEEENS4_6LayoutINS5_IJNS5_IJNS5_IJNSA_ILi32EEESC_EEEiEEESQ_NS5_IJSD_iEEEEEENS5_IJNS5_IJNS5_IJNSA_ILi16EEESC_EEEiEEENS5_IJNS5_IJNSA_ILi0EEESD_EEENSA_ILi512EEEEEENS5_IJSW_iEEEEEEEEEEESL_S13_NS4_8TiledMMAINS4_8MMA_AtomIJNS4_27SM100_MMA_MXF8F6F4_2x1SM_SSISJ_SJ_fSK_Li256ELi256ELNS4_4UMMA5MajorE0ELS18_0ELNS17_7ScaleInE0ELS19_0EEEEEENSN_INS5_IJSD_SD_SD_EEENS5_IJSW_SW_SW_EEEEENS5_IJNS4_10UnderscoreES1F_S1F_EEEEENS5_IJNS4_28SM100_TMA_2SM_LOAD_MULTICASTES1I_EEENS5_IJNS4_14ComposedLayoutINS4_7SwizzleILi3ELi4ELi3EEENS4_18smem_ptr_flag_bitsILi8EEENSN_INS5_IJNSA_ILi8EEESH_EEENS5_IJSH_SD_EEEEEEENSN_INS5_IJNS5_IJNS5_IJSP_SD_EEENS5_IJSO_SD_EEEEEESD_NS5_IJSC_SD_EEEEEENS5_IJNS5_IJNS5_IJSU_SY_EEESX_EEESW_NS5_IJSD_SY_EEEEEEEEEEEvNS4_8identityENS5_IJNS4_18SM100_TMA_2SM_LOADES1I_EEENS5_IJS1T_NSN_INS5_IJNS5_IJNS5_IJSP_SB_EEES1V_EEESD_S1X_EEENS5_IJS20_SW_NS5_IJSD_NSA_ILi1024EEEEEEEEEEEEEEvS25_EENS_8epilogue10collective18CollectiveEpilogueINS2H_23Sm100TmaWarpSpecializedILi4ELi2ELi64ELb1ELb0EEEJNS5_IJSH_SG_SH_EEENS5_IJNSN_ISH_SD_EENSN_INSA_ILi64EEESD_EEEEENS_10bfloat16_tESM_S2R_SM_NS2H_6fusion15FusionCallbacksIS2L_NS2S_17LinearCombinationIS2R_fS2R_fLNS_15FloatRoundStyleE2EEES2M_S2Q_JEEENS4_5SM1004TMEM4LOAD26SM100_TMEM_LOAD_32dp32b64xENS4_13SM90_TMA_LOADENS1K_IS1M_NS1N_ILi16EEENSN_INS5_IJS1P_S2O_EEENS5_IJS2O_SD_EEEEEEENS4_39AutoVectorizingCopyWithAssumedAlignmentILi128EEENS4_14SM90_TMA_STOREES37_S39_S39_EEEvvEEEEvNT_6ParamsE,@"STO_CUDA_ENTRY STV_DEFAULT"
_ZN7cutlass13device_kernelINS_4gemm6kernel13GemmUniversalIN4cute5tupleIJiiiiEEENS1_10collective13CollectiveMmaINS1_46MainloopSm100TmaUmmaWarpSpecializedBlockScaledILi4ELi2ELi1ENS5_IJNS4_1CILi2EEENSA_ILi4EEENSA_ILi1EEEEEEEENS5_IJNSA_ILi256EEESG_NSA_ILi128EEEEEENS5_IJNS_12float_e4m3_tENS_13float_ue8m0_tEEEENS5_IJNS5_IJlSD_lEEENS4_6LayoutINS5_IJNS5_IJNS5_IJNSA_ILi32EEESC_EEEiEEESQ_NS5_IJSD_iEEEEEENS5_IJNS5_IJNS5_IJNSA_ILi16EEESC_EEEiEEENS5_IJNS5_IJNSA_ILi0EEESD_EEENSA_ILi512EEEEEENS5_IJSW_iEEEEEEEEEEESL_S13_NS4_8TiledMMAINS4_8MMA_AtomIJNS4_27SM100_MMA_MXF8F6F4_2x1SM_SSISJ_SJ_fSK_Li256ELi256ELNS4_4UMMA5MajorE0ELS18_0ELNS17_7ScaleInE0ELS19_0EEEEEENSN_INS5_IJSD_SD_SD_EEENS5_IJSW_SW_SW_EEEEENS5_IJNS4_10UnderscoreES1F_S1F_EEEEENS5_IJNS4_28SM100_TMA_2SM_LOAD_MULTICASTES1I_EEENS5_IJNS4_14ComposedLayoutINS4_7SwizzleILi3ELi4ELi3EEENS4_18smem_ptr_flag_bitsILi8EEENSN_INS5_IJNSA_ILi8EEESH_EEENS5_IJSH_SD_EEEEEEENSN_INS5_IJNS5_IJNS5_IJSP_SD_EEENS5_IJSO_SD_EEEEEESD_NS5_IJSC_SD_EEEEEENS5_IJNS5_IJNS5_IJSU_SY_EEESX_EEESW_NS5_IJSD_SY_EEEEEEEEEEEvNS4_8identityENS5_IJNS4_18SM100_TMA_2SM_LOADES1I_EEENS5_IJS1T_NSN_INS5_IJNS5_IJNS5_IJSP_SB_EEES1V_EEESD_S1X_EEENS5_IJS20_SW_NS5_IJSD_NSA_ILi1024EEEEEEEEEEEEEEvS25_EENS_8epilogue10collective18CollectiveEpilogueINS2H_23Sm100TmaWarpSpecializedILi4ELi2ELi64ELb1ELb0EEEJNS5_IJSH_SG_SH_EEENS5_IJNSN_ISH_SD_EENSN_INSA_ILi64EEESD_EEEEENS_10bfloat16_tESM_S2R_SM_NS2H_6fusion15FusionCallbacksIS2L_NS2S_17LinearCombinationIS2R_fS2R_fLNS_15FloatRoundStyleE2EEES2M_S2Q_JEEENS4_5SM1004TMEM4LOAD26SM100_TMEM_LOAD_32dp32b64xENS4_13SM90_TMA_LOADENS1K_IS1M_NS1N_ILi16EEENSN_INS5_IJS1P_S2O_EEENS5_IJS2O_SD_EEEEEEENS4_39AutoVectorizingCopyWithAssumedAlignmentILi128EEENS4_14SM90_TMA_STOREES37_S39_S39_EEEvvEEEEvNT_6ParamsE:
[----:B------:R-:W1:Y:S01]  /*0000*/  LDC R1, c[0x0][0x37c] ;  /* 0x0000df00ff017b82 */ /* 0x000e620000000800 */
[----:B------:R-:W2:Y:S01]  /*0010*/  S2R R154, SR_TID.X ;  /* 0x00000000009a7919 */ /* 0x000ea20000002100 */
[----:B------:R-:W3:Y:S06]  /*0020*/  LDCU.64 UR12, c[0x0][0xc90] ;  /* 0x00019200ff0c77ac */ /* 0x000eec0008000a00 */
[----:B------:R-:W4:Y:S01]  /*0030*/  S2UR UR4, SR_CgaCtaId ;  /* 0x00000000000479c3 */ /* 0x000f220000008800 */
[----:B------:R-:W-:Y:S02]  /*0040*/  PRMT R142, RZ, 0x7610, R142 ;  /* 0x00007610ff8e7816 */ /* 0x000fe4000000008e */
[----:B------:R-:W-:-:S02]  /*0050*/  ELECT P0, URZ, PT ;  /* 0x0000000000ff782f */ /* 0x000fc40003800000 */
[----:B---3--:R-:W-:-:S04]  /*0060*/  ISETP.NE.U32.AND P1, PT, RZ, UR12, PT ;  /* 0x0000000cff007c0c */ /* 0x008fc8000bf25070 */
[----:B------:R-:W-:Y:S01]  /*0070*/  ISETP.NE.AND.EX P2, PT, RZ, UR13, PT, P1 ;  /* 0x0000000dff007c0c */ /* 0x000fe2000bf45310 */
[----:B----4-:R-:W-:Y:S01]  /*0080*/  ULOP3.LUT UR28, UR4, 0x1, URZ, 0xc0, !UPT ;  /* 0x00000001041c7892 */ /* 0x010fe2000f8ec0ff */
[----:B--2---:R-:W-:-:S05]  /*0090*/  SHF.R.U32.HI R143, RZ, 0x5, R154 ;  /* 0x00000005ff8f7819 */ /* 0x004fca000001169a */
[----:B------:R-:W2:Y:S02]  /*00a0*/  SHFL.IDX PT, R0, R143, RZ, 0x1f ;  /* 0x00001fff8f007589 */ /* 0x000ea400000e0000 */
[----:B--2---:R-:W-:-:S04]  /*00b0*/  R2UR UR17, R0 ;  /* 0x00000000001172ca */ /* 0x004fc800000e0000 */
[----:B-1----:R-:W-:Y:S11]  /*00c0*/  @P2 BRA `(.L_x_0) ;  /* 0x0000000000302947 */ /* 0x002ff60003800000 */
[----:B------:R-:W1:Y:S02]  /*00d0*/  LDCU.64 UR4, c[0x0][0xc88] ;  /* 0x00019100ff0477ac */ /* 0x000e640008000a00 */
[----:B-1----:R-:W-:-:S04]  /*00e0*/  UISETP.NE.U32.AND UP0, UPT, UR4, URZ, UPT ;  /* 0x000000ff0400728c */ /* 0x002fc8000bf05070 */
[----:B------:R-:W-:-:S09]  /*00f0*/  UISETP.NE.AND.EX UP0, UPT, UR5, URZ, UPT, UP0 ;  /* 0x000000ff0500728c */ /* 0x000fd2000bf05300 */
[----:B------:R-:W-:Y:S05]  /*0100*/  BRA.U !UP0, `(.L_x_1) ;  /* 0x0000000108147547 */ /* 0x000fea000b800000 */
[----:B------:R-:W1:Y:S01]  /*0110*/  LDC.64 R2, c[0x0][0xc88] ;  /* 0x00032200ff027b82 */ /* 0x000e620000000a00 */
[----:B------:R-:W1:Y:S02]  /*0120*/  LDCU.64 UR4, c[0x0][0x358] ;  /* 0x00006b00ff0477ac */ /* 0x000e640008000a00 */
[----:B-1----:R1:W5:Y:S01]  /*0130*/  LDG.E R71, desc[UR4][R2.64] ;  /* 0x0000000402477981 */ /* 0x002362000c1e1900 */
[----:B------:R-:W-:Y:S01]  /*0140*/  HFMA2 R142, -RZ, RZ, 0, 5.9604644775390625e-08 ;  /* 0x00000001ff8e7431 */ /* 0x000fe200000001ff */
[----:B------:R-:W-:Y:S05]  /*0150*/  BRA `(.L_x_0) ;  /* 0x00000000000c7947 */ /* 0x000fea0003800000 */
.L_x_1:
[----:B------:R-:W1:Y:S01]  /*0160*/  LDCU UR4, c[0x0][0xc80] ;  /* 0x00019000ff0477ac */ /* 0x000e620008000800 */
[----:B------:R-:W-:Y:S01]  /*0170*/  HFMA2 R142, -RZ, RZ, 0, 5.9604644775390625e-08 ;  /* 0x00000001ff8e7431 */ /* 0x000fe200000001ff */
[----:B-1----:R-:W-:-:S07]  /*0180*/  MOV R71, UR4 ;  /* 0x0000000400477c02 */ /* 0x002fce0008000f00 */
.L_x_0:
[----:B------:R-:W2:Y:S02]  /*0190*/  LDCU.64 UR4, c[0x0][0xcb0] ;  /* 0x00019600ff0477ac */ /* 0x000ea40008000a00 */
[----:B--2---:R-:W-:-:S04]  /*01a0*/  UISETP.NE.U32.AND UP0, UPT, UR4, URZ, UPT ;  /* 0x000000ff0400728c */ /* 0x004fc8000bf05070 */
[----:B------:R-:W-:-:S09]  /*01b0*/  UISETP.NE.AND.EX UP0, UPT, UR5, URZ, UPT, UP0 ;  /* 0x000000ff0500728c */ /* 0x000fd2000bf05300 */
[----:B------:R-:W-:Y:S05]  /*01c0*/  BRA.U UP0, `(.L_x_2) ;  /* 0x0000000100287547 */ /* 0x000fea000b800000 */
[----:B------:R-:W2:Y:S02]  /*01d0*/  LDCU.64 UR4, c[0x0][0xca8] ;  /* 0x00019500ff0477ac */ /* 0x000ea40008000a00 */
[----:B--2---:R-:W-:-:S04]  /*01e0*/  UISETP.NE.U32.AND UP0, UPT, UR4, URZ, UPT ;  /* 0x000000ff0400728c */ /* 0x004fc8000bf05070 */
[----:B------:R-:W-:-:S09]  /*01f0*/  UISETP.NE.AND.EX UP0, UPT, UR5, URZ, UPT, UP0 ;  /* 0x000000ff0500728c */ /* 0x000fd2000bf05300 */
[----:B------:R-:W-:Y:S05]  /*0200*/  BRA.U !UP0, `(.L_x_3) ;  /* 0x0000000108107547 */ /* 0x000fea000b800000 */
[----:B------:R-:W2:Y:S01]  /*0210*/  LDC.64 R68, c[0x0][0xca8] ;  /* 0x00032a00ff447b82 */ /* 0x000ea20000000a00 */
[----:B------:R-:W2:Y:S02]  /*0220*/  LDCU.64 UR4, c[0x0][0x358] ;  /* 0x00006b00ff0477ac */ /* 0x000ea40008000a00 */
[----:B--2---:R2:W5:Y:S01]  /*0230*/  LDG.E R68, desc[UR4][R68.64] ;  /* 0x0000000444447981 */ /* 0x004562000c1e1900 */
[----:B------:R-:W-:Y:S05]  /*0240*/  BRA `(.L_x_2) ;  /* 0x0000000000087947 */ /* 0x000fea0003800000 */
.L_x_3:
[----:B------:R-:W2:Y:S02]  /*0250*/  LDCU UR4, c[0x0][0xca0] ;  /* 0x00019400ff0477ac */ /* 0x000ea40008000800 */
[----:B--2---:R-:W-:Y:S02]  /*0260*/  MOV R68, UR4 ;  /* 0x0000000400447c02 */ /* 0x004fe40008000f00 */
.L_x_2:
[----:B------:R-:W-:Y:S01]  /*0270*/  IMAD.U32 R0, RZ, RZ, UR17 ;  /* 0x00000011ff007e24 */ /* 0x000fe2000f8e00ff */
[----:B------:R-:W-:Y:S04]  /*0280*/  BSSY.RECONVERGENT B0, `(.L_x_4) ;  /* 0x0000012000007945 */ /* 0x000fe80003800200 */
[C---:B------:R-:W-:Y:S02]  /*0290*/  ISETP.NE.OR P3, PT, R0.reuse, 0x1, !P0 ;  /* 0x000000010000780c */ /* 0x040fe40004765670 */
[----:B------:R-:W-:-:S11]  /*02a0*/  ISETP.NE.OR P2, PT, R0, 0x3, !P0 ;  /* 0x000000030000780c */ /* 0x000fd60004745670 */
[----:B------:R-:W-:Y:S05]  /*02b0*/  @P3 BRA `(.L_x_5) ;  /* 0x0000000000383947 */ /* 0x000fea0003800000 */
[----:B------:R-:W3:Y:S02]  /*02c0*/  LDCU.64 UR4, c[0x0][0x348] ;  /* 0x00006900ff0477ac */ /* 0x000ee40008000a00 */
[----:B---3--:R-:W-:Y:S02]  /*02d0*/  UIADD3 UR10, UP3, UPT, UR4, 0x80, URZ ;  /* 0x00000080040a7890 */ /* 0x008fe4000ff7e0ff */
[----:B------:R-:W-:Y:S02]  /*02e0*/  UIADD3 UR8, UP2, UPT, UR4, 0x180, URZ ;  /* 0x0000018004087890 */ /* 0x000fe4000ff5e0ff */
[----:B------:R-:W-:Y:S02]  /*02f0*/  UIADD3 UR6, UP1, UPT, UR4, 0x280, URZ ;  /* 0x0000028004067890 */ /* 0x000fe4000ff3e0ff */
[----:B------:R-:W-:Y:S02]  /*0300*/  UIADD3 UR4, UP0, UPT, UR4, 0x380, URZ ;  /* 0x0000038004047890 */ /* 0x000fe4000ff1e0ff */
[----:B------:R-:W-:-:S02]  /*0310*/  UIADD3.X UR11, UPT, UPT, URZ, UR5, URZ, UP3, !UPT ;  /* 0x00000005ff0b7290 */ /* 0x000fc40009ffe4ff */
[----:B------:R-:W-:Y:S02]  /*0320*/  UIADD3.X UR9, UPT, UPT, URZ, UR5, URZ, UP2, !UPT ;  /* 0x00000005ff097290 */ /* 0x000fe400097fe4ff */
[----:B------:R-:W-:Y:S02]  /*0330*/  UIADD3.X UR7, UPT, UPT, URZ, UR5, URZ, UP1, !UPT ;  /* 0x00000005ff077290 */ /* 0x000fe40008ffe4ff */
[----:B------:R-:W-:-:S03]  /*0340*/  UIADD3.X UR5, UPT, UPT, URZ, UR5, URZ, UP0, !UPT ;  /* 0x00000005ff057290 */ /* 0x000fc600087fe4ff */
[----:B------:R3:W-:Y:S02]  /*0350*/  UTMACCTL.PF [UR10] ;  /* 0x000000000a0079b9 */ /* 0x0007e40008040000 */
[----:B------:R3:W-:Y:S02]  /*0360*/  UTMACCTL.PF [UR8] ;  /* 0x00000000080079b9 */ /* 0x0007e40008040000 */
[----:B------:R3:W-:Y:S02]  /*0370*/  UTMACCTL.PF [UR6] ;  /* 0x00000000060079b9 */ /* 0x0007e40008040000 */
[----:B------:R3:W-:Y:S02]  /*0380*/  UTMACCTL.PF [UR4] ;  /* 0x00000000040079b9 */ /* 0x0007e40008040000 */
[----:B---3--:R-:W-:Y:S01]  /*0390*/  NOP ;  /* 0x0000000000007918 */ /* 0x008fe20000000000 */
.L_x_5:
[----:B------:R-:W-:Y:S05]  /*03a0*/  BSYNC.RECONVERGENT B0 ;  /* 0x0000000000007941 */ /* 0x000fea0003800200 */
.L_x_4:
[----:B------:R-:W-:Y:S04]  /*03b0*/  BSSY.RECONVERGENT B0, `(.L_x_6) ;  /* 0x000000a000007945 */ /* 0x000fe80003800200 */
[----:B------:R-:W-:Y:S05]  /*03c0*/  @P2 BRA `(.L_x_7) ;  /* 0x0000000000202947 */ /* 0x000fea0003800000 */
[----:B------:R-:W3:Y:S02]  /*03d0*/  LDCU.64 UR4, c[0x0][0x348] ;  /* 0x00006900ff0477ac */ /* 0x000ee40008000a00 */
[----:B---3--:R-:W-:Y:S02]  /*03e0*/  UIADD3 UR6, UP1, UPT, UR4, 0x980, URZ ;  /* 0x0000098004067890 */ /* 0x008fe4000ff3e0ff */
[----:B------:R-:W-:Y:S02]  /*03f0*/  UIADD3 UR4, UP0, UPT, UR4, 0xa80, URZ ;  /* 0x00000a8004047890 */ /* 0x000fe4000ff1e0ff */
[----:B------:R-:W-:Y:S02]  /*0400*/  UIADD3.X UR7, UPT, UPT, URZ, UR5, URZ, UP1, !UPT ;  /* 0x00000005ff077290 */ /* 0x000fe40008ffe4ff */
[----:B------:R-:W-:-:S07]  /*0410*/  UIADD3.X UR5, UPT, UPT, URZ, UR5, URZ, UP0, !UPT ;  /* 0x00000005ff057290 */ /* 0x000fce00087fe4ff */
[----:B------:R3:W-:Y:S02]  /*0420*/  UTMACCTL.PF [UR6] ;  /* 0x00000000060079b9 */ /* 0x0007e40008040000 */
[----:B------:R3:W-:Y:S02]  /*0430*/  UTMACCTL.PF [UR4] ;  /* 0x00000000040079b9 */ /* 0x0007e40008040000 */
[----:B---3--:R-:W-:Y:S01]  /*0440*/  NOP ;  /* 0x0000000000007918 */ /* 0x008fe20000000000 */
.L_x_7:
[----:B------:R-:W-:Y:S05]  /*0450*/  BSYNC.RECONVERGENT B0 ;  /* 0x0000000000007941 */ /* 0x000fea0003800200 */
.L_x_6:
[----:B------:R-:W3:Y:S01]  /*0460*/  LDCU.64 UR4, c[0x0][0xc88] ;  /* 0x00019100ff0477ac */ /* 0x000ee20008000a00 */
[----:B------:R-:W-:Y:S01]  /*0470*/  ISETP.NE.AND.EX P1, PT, RZ, UR13, PT, P1 ;  /* 0x0000000dff007c0c */ /* 0x000fe2000bf25310 */
[----:B------:R-:W-:Y:S01]  /*0480*/  UPLOP3.LUT UP4, UPT, UPT, UPT, UPT, 0x80, 0x8 ;  /* 0x000000000008789c */ /* 0x000fe20003f8f070 */
[----:B---3--:R-:W-:-:S04]  /*0490*/  ISETP.NE.U32.AND P2, PT, RZ, UR4, PT ;  /* 0x00000004ff007c0c */ /* 0x008fc8000bf45070 */
[----:B------:R-:W-:-:S13]  /*04a0*/  ISETP.NE.AND.EX P2, PT, RZ, UR5, PT, P2 ;  /* 0x00000005ff007c0c */ /* 0x000fda000bf45320 */
[----:B------:R-:W-:Y:S05]  /*04b0*/  @P2 BRA P1, `(.L_x_8) ;  /* 0x0000000000282947 */ /* 0x000fea0000800000 */
[----:B------:R-:W-:Y:S01]  /*04c0*/  UISETP.NE.U32.AND UP0, UPT, UR12, URZ, UPT ;  /* 0x000000ff0c00728c */ /* 0x000fe2000bf05070 */
[----:B-----5:R-:W-:Y:S01]  /*04d0*/  FSETP.NEU.AND P1, PT, R71, RZ, PT ;  /* 0x000000ff4700720b */ /* 0x020fe20003f2d000 */
[----:B------:R-:W-:Y:S02]  /*04e0*/  UISETP.NE.U32.AND UP2, UPT, UR4, URZ, UPT ;  /* 0x000000ff0400728c */ /* 0x000fe4000bf45070 */
[----:B------:R-:W-:Y:S02]  /*04f0*/  UISETP.NE.AND.EX UP1, UPT, UR13, URZ, UPT, UP0 ;  /* 0x000000ff0d00728c */ /* 0x000fe4000bf25300 */
[----:B------:R-:W-:-:S04]  /*0500*/  UISETP.NE.AND.EX UP0, UPT, UR5, URZ, UPT, UP2 ;  /* 0x000000ff0500728c */ /* 0x000fc8000bf05320 */
[----:B------:R-:W-:-:S04]  /*0510*/  USEL UR4, URZ, 0xffffffff, UP0 ;  /* 0xffffffffff047887 */ /* 0x000fc80008000000 */
[----:B------:R-:W-:Y:S01]  /*0520*/  VOTEU.ANY UP0, P1 ;  /* 0x0000000000ff7886 */ /* 0x000fe20000800100 */
[----:B------:R-:W-:-:S04]  /*0530*/  @!UP1 USEL UR4, URZ, 0xffffffff, UP0 ;  /* 0xffffffffff049887 */ /* 0x000fc80008000000 */
[----:B------:R-:W-:-:S04]  /*0540*/  ULOP3.LUT UR4, UR4, 0x1, URZ, 0xc0, !UPT ;  /* 0x0000000104047892 */ /* 0x000fc8000f8ec0ff */
[----:B------:R-:W-:-:S11]  /*0550*/  UISETP.NE.U32.AND UP4, UPT, UR4, 0x1, UPT ;  /* 0x000000010400788c */ /* 0x000fd6000bf85070 */
.L_x_8:
[----:B------:R-:W3:Y:S01]  /*0560*/  SHFL.IDX PT, R0, R143, RZ, 0x1f ;  /* 0x00001fff8f007589 */ /* 0x000ee200000e0000 */
[----:B------:R-:W-:-:S04]  /*0570*/  UISETP.NE.AND UP0, UPT, UR17, 0x2, UPT ;  /* 0x000000021100788c */ /* 0x000fc8000bf05270 */
[----:B------:R-:W-:Y:S02]  /*0580*/  UISETP.EQ.AND UP1, UPT, UR28, URZ, !UP0 ;  /* 0x000000ff1c00728c */ /* 0x000fe4000c722270 */
[----:B------:R-:W-:-:S04]  /*0590*/  USEL UR52, URZ, 0x1, UP0 ;  /* 0x00000001ff347887 */ /* 0x000fc80008000000 */
[----:B------:R-:W-:Y:S02]  /*05a0*/  PLOP3.LUT P4, PT, P0, PT, UP1, 0x80, 0x8 ;  /* 0x000000000008781c */ /* 0x000fe4000078f018 */
[----:B---3--:R-:W-:-:S13]  /*05b0*/  ISETP.NE.AND P1, PT, R0, RZ, PT ;  /* 0x000000ff0000720c */ /* 0x008fda0003f25270 */
[----:B------:R-:W-:Y:S05]  /*05c0*/  @P1 BRA `(.L_x_9) ;  /* 0x0000000000581947 */ /* 0x000fea0003800000 */
[----:B------:R-:W3:Y:S01]  /*05d0*/  S2UR UR5, SR_CgaCtaId ;  /* 0x00000000000579c3 */ /* 0x000ee20000008800 */
[----:B------:R-:W-:Y:S01]  /*05e0*/  UMOV UR4, 0x400 ;  /* 0x0000040000047882 */ /* 0x000fe20000000000 */
[----:B------:R-:W-:Y:S01]  /*05f0*/  UMOV UR8, 0x1 ;  /* 0x0000000100087882 */ /* 0x000fe20000000000 */
[----:B------:R-:W-:Y:S01]  /*0600*/  UMOV UR6, 0x4 ;  /* 0x0000000400067882 */ /* 0x000fe20000000000 */
[----:B------:R-:W-:-:S04]  /*0610*/  UIADD3 UR8, UPT, UPT, -UR8, 0x100000, URZ ;  /* 0x0010000008087890 */ /* 0x000fc8000fffe1ff */
[----:B------:R-:W-:Y:S02]  /*0620*/  USHF.L.U32 UR9, UR8, 0xb, URZ ;  /* 0x0000000b08097899 */ /* 0x000fe400080006ff */
[----:B------:R-:W-:Y:S02]  /*0630*/  USHF.L.U32 UR8, UR8, 0x1, URZ ;  /* 0x0000000108087899 */ /* 0x000fe400080006ff */
[----:B------:R-:W-:-:S04]  /*0640*/  UIADD3 UR6, UPT, UPT, -UR6, 0x100000, URZ ;  /* 0x0010000006067890 */ /* 0x000fc8000fffe1ff */
[----:B------:R-:W-:Y:S02]  /*0650*/  USHF.L.U32 UR7, UR6, 0xb, URZ ;  /* 0x0000000b06077899 */ /* 0x000fe400080006ff */
[----:B------:R-:W-:Y:S01]  /*0660*/  USHF.L.U32 UR6, UR6, 0x1, URZ ;  /* 0x0000000106067899 */ /* 0x000fe200080006ff */
[----:B------:R-:W-:Y:S01]  /*0670*/  ELECT P1, URZ, PT ;  /* 0x0000000000ff782f */ /* 0x000fe20003820000 */
[----:B---3--:R-:W-:Y:S01]  /*0680*/  ULEA UR4, UR5, UR4, 0x18 ;  /* 0x0000000405047291 */ /* 0x008fe2000f8ec0ff */
[----:B------:R-:W3:Y:S11]  /*0690*/  FENCE.VIEW.ASYNC.S ;  /* 0x00000000000073c6 */ /* 0x000ef60000000000 */
[----:B---3--:R3:W4:Y:S01]  /*06a0*/  SYNCS.EXCH.64 URZ, [UR4], UR8 ;  /* 0x0000000804ff75b2 */ /* 0x0087220008000100 */
[----:B------:R3:W1:Y:S01]  /*06b0*/  SYNCS.EXCH.64 URZ, [UR4+0x20], UR6 ;  /* 0x0000200604ff75b2 */ /* 0x0006620008000100 */
[----:B------:R3:W1:Y:S01]  /*06c0*/  SYNCS.EXCH.64 URZ, [UR4+0x8], UR8 ;  /* 0x0000080804ff75b2 */ /* 0x0006620008000100 */
[----:B------:R3:W1:Y:S01]  /*06d0*/  SYNCS.EXCH.64 URZ, [UR4+0x28], UR6 ;  /* 0x0000280604ff75b2 */ /* 0x0006620008000100 */
[----:B------:R3:W1:Y:S01]  /*06e0*/  SYNCS.EXCH.64 URZ, [UR4+0x10], UR8 ;  /* 0x0000100804ff75b2 */ /* 0x0006620008000100 */
[----:B------:R3:W1:Y:S01]  /*06f0*/  SYNCS.EXCH.64 URZ, [UR4+0x30], UR6 ;  /* 0x0000300604ff75b2 */ /* 0x0006620008000100 */
[----:B------:R3:W1:Y:S01]  /*0700*/  SYNCS.EXCH.64 URZ, [UR4+0x18], UR8 ;  /* 0x0000180804ff75b2 */ /* 0x0006620008000100 */
[----:B------:R3:W1:Y:S01]  /*0710*/  SYNCS.EXCH.64 URZ, [UR4+0x38], UR6 ;  /* 0x0000380604ff75b2 */ /* 0x0006620008000100 */
[----:B------:R-:W-:Y:S01]  /*0720*/  NOP ;  /* 0x0000000000007918 */ /* 0x000fe20000000000 */
.L_x_9:
[----:B------:R-:W2:Y:S01]  /*0730*/  SHFL.IDX PT, R0, R143, RZ, 0x1f ;  /* 0x00001fff8f007589 */ /* 0x000ea200000e0000 */
[----:B------:R-:W-:Y:S01]  /*0740*/  NOP ;  /* 0x0000000000007918 */ /* 0x000fe20000000000 */
[----:B--2---:R-:W-:-:S13]  /*0750*/  ISETP.NE.AND P1, PT, R0, 0x1, PT ;  /* 0x000000010000780c */ /* 0x004fda0003f25270 */
[----:B------:R-:W-:Y:S05]  /*0760*/  @P1 BRA `(.L_x_10) ;  /* 0x0000000000581947 */ /* 0x000fea0003800000 */
[----:B------:R-:W2:Y:S01]  /*0770*/  S2UR UR5, SR_CgaCtaId ;  /* 0x00000000000579c3 */ /* 0x000ea20000008800 */
[----:B---3--:R-:W-:Y:S01]  /*0780*/  UMOV UR4, 0x400 ;  /* 0x0000040000047882 */ /* 0x008fe20000000000 */
        /* <DEDUP_REMOVED lines=9> */
[----:B--2---:R-:W-:Y:S01]  /*0820*/  ULEA UR4, UR5, UR4, 0x18 ;  /* 0x0000000405047291 */ /* 0x004fe2000f8ec0ff */
[----:B------:R-:W2:Y:S11]  /*0830*/  FENCE.VIEW.ASYNC.S ;  /* 0x00000000000073c6 */ /* 0x000eb60000000000 */
[----:B--2---:R2:W3:Y:S01]  /*0840*/  SYNCS.EXCH.64 URZ, [UR4+0x40], UR8 ;  /* 0x0000400804ff75b2 */ /* 0x0044e20008000100 */
        /* <DEDUP_REMOVED lines=8> */
.L_x_10:
[----:B------:R-:W4:Y:S01]  /*08d0*/  SHFL.IDX PT, R0, R143, RZ, 0x1f ;  /* 0x00001fff8f007589 */ /* 0x000f2200000e0000 */
[----:B------:R-:W-:Y:S01]  /*08e0*/  NOP ;  /* 0x0000000000007918 */ /* 0x000fe20000000000 */
[----:B----4-:R-:W-:-:S13]  /*08f0*/  ISETP.NE.AND P1, PT, R0, 0x3, PT ;  /* 0x000000030000780c */ /* 0x010fda0003f25270 */
[----:B------:R-:W-:Y:S05]  /*0900*/  @P1 BRA `(.L_x_11) ;  /* 0x0000000000301947 */ /* 0x000fea0003800000 */
[----:B--23--:R-:W2:Y:S01]  /*0910*/  S2UR UR6, SR_CgaCtaId ;  /* 0x00000000000679c3 */ /* 0x00cea20000008800 */
[----:B------:R-:W-:Y:S01]  /*0920*/  UMOV UR4, 0x400 ;  /* 0x0000040000047882 */ /* 0x000fe20000000000 */
[----:B------:R-:W-:Y:S01]  /*0930*/  UMOV UR5, 0x20 ;  /* 0x0000002000057882 */ /* 0x000fe20000000000 */
[----:B------:R-:W-:Y:S01]  /*0940*/  ELECT P1, URZ, PT ;  /* 0x0000000000ff782f */ /* 0x000fe20003820000 */
[----:B--2---:R-:W-:Y:S02]  /*0950*/  ULEA UR6, UR6, UR4, 0x18 ;  /* 0x0000000406067291 */ /* 0x004fe4000f8ec0ff */
[----:B------:R-:W-:-:S04]  /*0960*/  UIADD3 UR4, UPT, UPT, -UR5, 0x100000, URZ ;  /* 0x0010000005047890 */ /* 0x000fc8000fffe1ff */
[----:B------:R-:W-:Y:S02]  /*0970*/  USHF.L.U32 UR5, UR4, 0xb, URZ ;  /* 0x0000000b04057899 */ /* 0x000fe400080006ff */
[----:B------:R-:W-:Y:S01]  /*0980*/  USHF.L.U32 UR4, UR4, 0x1, URZ ;  /* 0x0000000104047899 */ /* 0x000fe200080006ff */
[----:B------:R-:W2:Y:S11]  /*0990*/  FENCE.VIEW.ASYNC.S ;  /* 0x00000000000073c6 */ /* 0x000eb60000000000 */
[----:B--2---:R4:W2:Y:S01]  /*09a0*/  SYNCS.EXCH.64 URZ, [UR6+0x80], UR4 ;  /* 0x0000800406ff75b2 */ /* 0x0048a20008000100 */
[----:B------:R4:W3:Y:S02]  /*09b0*/  SYNCS.EXCH.64 URZ, [UR6+0x88], UR4 ;  /* 0x0000880406ff75b2 */ /* 0x0008e40008000100 */
[----:B----4-:R-:W-:Y:S01]  /*09c0*/  NOP ;  /* 0x0000000000007918 */ /* 0x010fe20000000000 */
.L_x_11:
[----:B------:R-:W4:Y:S01]  /*09d0*/  SHFL.IDX PT, R0, R143, RZ, 0x1f ;  /* 0x00001fff8f007589 */ /* 0x000f2200000e0000 */
[----:B------:R-:W-:Y:S01]  /*09e0*/  NOP ;  /* 0x0000000000007918 */ /* 0x000fe20000000000 */
[----:B----4-:R-:W-:-:S13]  /*09f0*/  ISETP.NE.AND P1, PT, R0, 0x4, PT ;  /* 0x000000040000780c */ /* 0x010fda0003f25270 */
[----:B------:R-:W-:Y:S05]  /*0a00*/  @P1 BRA `(.L_x_12) ;  /* 0x00000000004c1947 */ /* 0x000fea0003800000 */
[----:B------:R-:W4:Y:S01]  /*0a10*/  S2UR UR5, SR_CgaCtaId ;  /* 0x00000000000579c3 */ /* 0x000f220000008800 */
[----:B--23--:R-:W-:Y:S01]  /*0a20*/  UMOV UR4, 0x720 ;  /* 0x0000072000047882 */ /* 0x00cfe20000000000 */
[----:B------:R-:W-:Y:S01]  /*0a30*/  UMOV UR6, 0x400 ;  /* 0x0000040000067882 */ /* 0x000fe20000000000 */
[----:B------:R-:W-:Y:S01]  /*0a40*/  USEL UR4, UR4, 0x620, UP4 ;  /* 0x0000062004047887 */ /* 0x000fe2000a000000 */
[----:B------:R-:W-:Y:S01]  /*0a50*/  UMOV UR8, 0x1 ;  /* 0x0000000100087882 */ /* 0x000fe20000000000 */
[----:B------:R-:W-:Y:S01]  /*0a60*/  ELECT P1, URZ, PT ;  /* 0x0000000000ff782f */ /* 0x000fe20003820000 */
[----:B------:R-:W-:-:S04]  /*0a70*/  UIADD3 UR8, UPT, UPT, -UR8, 0x100000, URZ ;  /* 0x0010000008087890 */ /* 0x000fc8000fffe1ff */
[----:B------:R-:W-:Y:S02]  /*0a80*/  USHF.L.U32 UR9, UR8, 0xb, URZ ;  /* 0x0000000b08097899 */ /* 0x000fe400080006ff */
[----:B------:R-:W-:Y:S02]  /*0a90*/  USHF.L.U32 UR8, UR8, 0x1, URZ ;  /* 0x0000000108087899 */ /* 0x000fe400080006ff */
[----:B----4-:R-:W-:Y:S02]  /*0aa0*/  ULEA UR6, UR5, UR6, 0x18 ;  /* 0x0000000605067291 */ /* 0x010fe4000f8ec0ff */
[----:B------:R-:W-:-:S04]  /*0ab0*/  UIADD3 UR4, UPT, UPT, -UR4, 0x100000, URZ ;  /* 0x0010000004047890 */ /* 0x000fc8000fffe1ff */
[----:B------:R-:W-:Y:S02]  /*0ac0*/  USHF.L.U32 UR5, UR4, 0xb, URZ ;  /* 0x0000000b04057899 */ /* 0x000fe400080006ff */
[----:B------:R-:W-:Y:S01]  /*0ad0*/  USHF.L.U32 UR4, UR4, 0x1, URZ ;  /* 0x0000000104047899 */ /* 0x000fe200080006ff */
[----:B------:R-:W2:Y:S03]  /*0ae0*/  FENCE.VIEW.ASYNC.S ;  /* 0x00000000000073c6 */ /* 0x000ea60000000000 */
[----:B--2---:R4:W2:Y:S08]  /*0af0*/  SYNCS.EXCH.64 URZ, [UR6+0x90], UR8 ;  /* 0x0000900806ff75b2 */ /* 0x0048b00008000100 */
[----:B------:R4:W3:Y:S01]  /*0b00*/  SYNCS.EXCH.64 URZ, [UR6+0xa0], UR4 ;  /* 0x0000a00406ff75b2 */ /* 0x0008e20008000100 */
[----:B------:R4:W1:Y:S01]  /*0b10*/  SYNCS.EXCH.64 URZ, [UR6+0x98], UR8 ;  /* 0x0000980806ff75b2 */ /* 0x0008620008000100 */
[----:B------:R4:W1:Y:S02]  /*0b20*/  SYNCS.EXCH.64 URZ, [UR6+0xa8], UR4 ;  /* 0x0000a80406ff75b2 */ /* 0x0008640008000100 */
[----:B----4-:R-:W-:Y:S01]  /*0b30*/  NOP ;  /* 0x0000000000007918 */ /* 0x010fe20000000000 */
.L_x_12:
[----:B------:R-:W4:Y:S01]  /*0b40*/  SHFL.IDX PT, R0, R143, RZ, 0x1f ;  /* 0x00001fff8f007589 */ /* 0x000f2200000e0000 */
[----:B------:R-:W-:Y:S01]  /*0b50*/  NOP ;  /* 0x0000000000007918 */ /* 0x000fe20000000000 */
[----:B----4-:R-:W-:-:S13]  /*0b60*/  ISETP.NE.AND P1, PT, R0, 0x5, PT ;  /* 0x000000050000780c */ /* 0x010fda0003f25270 */
[----:B------:R-:W-:Y:S05]  /*0b70*/  @P1 BRA `(.L_x_13) ;  /* 0x0000000000401947 */ /* 0x000fea0003800000 */
[----:B------:R-:W4:Y:S01]  /*0b80*/  S2UR UR5, SR_CgaCtaId ;  /* 0x00000000000579c3 */ /* 0x000f220000008800 */
[----:B--23--:R-:W-:Y:S01]  /*0b90*/  UMOV UR4, 0x400 ;  /* 0x0000040000047882 */ /* 0x00cfe20000000000 */
        /* <DEDUP_REMOVED lines=9> */
[----:B----4-:R-:W-:Y:S01]  /*0c30*/  ULEA UR4, UR5, UR4, 0x18 ;  /* 0x0000000405047291 */ /* 0x010fe2000f8ec0ff */
[----:B------:R-:W2:Y:S11]  /*0c40*/  FENCE.VIEW.ASYNC.S ;  /* 0x00000000000073c6 */ /* 0x000eb60000000000 */
[----:B--2---:R4:W2:Y:S01]  /*0c50*/  SYNCS.EXCH.64 URZ, [UR4+0xb0], UR6 ;  /* 0x0000b00604ff75b2 */ /* 0x0048a20008000100 */
[----:B------:R4:W3:Y:S02]  /*0c60*/  SYNCS.EXCH.64 URZ, [UR4+0xb8], UR8 ;  /* 0x0000b80804ff75b2 */ /* 0x0008e40008000100 */
[----:B----4-:R-:W-:Y:S01]  /*0c70*/  NOP ;  /* 0x0000000000007918 */ /* 0x010fe20000000000 */
.L_x_13:
[----:B------:R-:W4:Y:S01]  /*0c80*/  SHFL.IDX PT, R0, R143, RZ, 0x1f ;  /* 0x00001fff8f007589 */ /* 0x000f2200000e0000 */
[----:B------:R-:W-:Y:S01]  /*0c90*/  ISETP.NE.OR P0, PT, RZ, UR17, !P0 ;  /* 0x00000011ff007c0c */ /* 0x000fe2000c705670 */
[----:B------:R-:W-:Y:S01]  /*0ca0*/  NOP ;  /* 0x0000000000007918 */ /* 0x000fe20000000000 */
[----:B----4-:R-:W-:-:S13]  /*0cb0*/  ISETP.NE.AND P1, PT, R0, 0x3, PT ;  /* 0x000000030000780c */ /* 0x010fda0003f25270 */
[----:B------:R-:W-:Y:S05]  /*0cc0*/  @P1 BRA `(.L_x_14) ;  /* 0x0000000000381947 */ /* 0x000fea0003800000 */
[----:B------:R-:W4:Y:S01]  /*0cd0*/  S2UR UR5, SR_CgaCtaId ;  /* 0x00000000000579c3 */ /* 0x000f220000008800 */
[----:B--23--:R-:W-:Y:S01]  /*0ce0*/  UMOV UR4, 0x400 ;  /* 0x0000040000047882 */ /* 0x00cfe20000000000 */
[----:B------:R-:W-:Y:S01]  /*0cf0*/  UMOV UR6, 0x20 ;  /* 0x0000002000067882 */ /* 0x000fe20000000000 */
[----:B------:R-:W-:Y:S01]  /*0d00*/  ELECT P1, URZ, PT ;  /* 0x0000000000ff782f */ /* 0x000fe20003820000 */
[----:B------:R-:W-:-:S04]  /*0d10*/  UIADD3 UR6, UPT, UPT, -UR6, 0x100000, URZ ;  /* 0x0010000006067890 */ /* 0x000fc8000fffe1ff */
[----:B------:R-:W-:Y:S02]  /*0d20*/  USHF.L.U32 UR7, UR6, 0xb, URZ ;  /* 0x0000000b06077899 */ /* 0x000fe400080006ff */
[----:B------:R-:W-:Y:S02]  /*0d30*/  USHF.L.U32 UR6, UR6, 0x1, URZ ;  /* 0x0000000106067899 */ /* 0x000fe400080006ff */
[----:B----4-:R-:W-:Y:S01]  /*0d40*/  ULEA UR4, UR5, UR4, 0x18 ;  /* 0x0000000405047291 */ /* 0x010fe2000f8ec0ff */
[----:B------:R-:W2:Y:S11]  /*0d50*/  FENCE.VIEW.ASYNC.S ;  /* 0x00000000000073c6 */ /* 0x000eb60000000000 */
[----:B--2---:R4:W2:Y:S01]  /*0d60*/  SYNCS.EXCH.64 URZ, [UR4+0xc0], UR6 ;  /* 0x0000c00604ff75b2 */ /* 0x0048a20008000100 */
[----:B------:R4:W3:Y:S01]  /*0d70*/  SYNCS.EXCH.64 URZ, [UR4+0xd0], UR6 ;  /* 0x0000d00604ff75b2 */ /* 0x0008e20008000100 */
[----:B------:R4:W1:Y:S01]  /*0d80*/  SYNCS.EXCH.64 URZ, [UR4+0xc8], UR6 ;  /* 0x0000c80604ff75b2 */ /* 0x0008620008000100 */
[----:B------:R4:W1:Y:S02]  /*0d90*/  SYNCS.EXCH.64 URZ, [UR4+0xd8], UR6 ;  /* 0x0000d80604ff75b2 */ /* 0x0008640008000100 */
[----:B----4-:R-:W-:Y:S01]  /*0da0*/  NOP ;  /* 0x0000000000007918 */ /* 0x010fe20000000000 */
.L_x_14:
[----:B--23--:R-:W2:Y:S01]  /*0db0*/  S2UR UR7, SR_CgaCtaId ;  /* 0x00000000000779c3 */ /* 0x00cea20000008800 */
[----:B------:R-:W-:Y:S01]  /*0dc0*/  VOTEU.ALL UP0, P0 ;  /* 0x0000000000ff7886 */ /* 0x000fe20000000000 */
[----:B------:R-:W-:Y:S01]  /*0dd0*/  UMOV UR4, 0x100 ;  /* 0x0000010000047882 */ /* 0x000fe20000000000 */
[----:B------:R-:W-:Y:S01]  /*0de0*/  NOP ;  /* 0x0000000000007918 */ /* 0x000fe20000000000 */
[----:B------:R-:W-:Y:S01]  /*0df0*/  LOP3.LUT R0, R154, 0x1f, RZ, 0xc0, !PT ;  /* 0x0000001f9a007812 */ /* 0x000fe200078ec0ff */
[----:B------:R-:W-:Y:S01]  /*0e00*/  UISETP.NE.AND UP5, UPT, UR17, URZ, UPT ;  /* 0x000000ff1100728c */ /* 0x000fe2000bfa5270 */
[----:B------:R-:W-:Y:S01]  /*0e10*/  @!UP0 UMOV UR6, 0x400 ;  /* 0x0000040000068882 */ /* 0x000fe20000000000 */
[----:B------:R-:W-:-:S04]  /*0e20*/  @!UP0 UIADD3 UR4, UPT, UPT, -UR4, 0x100000, URZ ;  /* 0x0010000004048890 */ /* 0x000fc8000fffe1ff */
[----:B------:R-:W-:Y:S02]  /*0e30*/  @!UP0 USHF.L.U32 UR5, UR4, 0xb, URZ ;  /* 0x0000000b04058899 */ /* 0x000fe400080006ff */
[----:B------:R-:W-:Y:S02]  /*0e40*/  @!UP0 USHF.L.U32 UR4, UR4, 0x1, URZ ;  /* 0x0000000104048899 */ /* 0x000fe400080006ff */
[----:B--2---:R-:W-:Y:S01]  /*0e50*/  @!UP0 ULEA UR6, UR7, UR6, 0x18 ;  /* 0x0000000607068291 */ /* 0x004fe2000f8ec0ff */
[----:B------:R-:W2:Y:S01]  /*0e60*/  LDCU UR7, c[0x0][0x36c] ;  /* 0x00006d80ff0777ac */ /* 0x000ea20008000800 */
[----:B------:R-:W-:Y:S01]  /*0e70*/  VOTEU.ALL UP0, P0 ;  /* 0x0000000000ff7886 */ /* 0x000fe20000000000 */
[----:B------:R-:W3:Y:S09]  /*0e80*/  FENCE.VIEW.ASYNC.S ;  /* 0x00000000000073c6 */ /* 0x000ef20000000000 */
[----:B---3--:R3:W4:Y:S01]  /*0e90*/  @!UP0 SYNCS.EXCH.64 URZ, [UR6+0xe0], UR4 ;  /* 0x0000e00406ff85b2 */ /* 0x0087220008000100 */
[----:B--2---:R-:W-:-:S09]  /*0ea0*/  UISETP.EQ.U32.AND UP6, UPT, UR7, 0x1, UPT ;  /* 0x000000010700788c */ /* 0x004fd2000bfc2070 */
[----:B---3--:R-:W-:Y:S05]  /*0eb0*/  BRA.U !UP6, `(.L_x_15) ;  /* 0x000000010e087547 */ /* 0x008fea000b800000 */
[----:B-1--4-:R-:W-:Y:S01]  /*0ec0*/  UCGABAR_ARV ;  /* 0x00000000000079c7 */ /* 0x012fe20008000000 */
[----:B------:R-:W-:Y:S05]  /*0ed0*/  BRA `(.L_x_16) ;  /* 0x0000000000047947 */ /* 0x000fea0003800000 */
.L_x_15:
[----:B-1--4-:R-:W-:Y:S01]  /*0ee0*/  NOP ;  /* 0x0000000000007918 */ /* 0x012fe20000000000 */
.L_x_16:
[----:B------:R-:W1:Y:S01]  /*0ef0*/  S2UR UR67, SR_CTAID.X ;  /* 0x00000000004379c3 */ /* 0x000e620000002500 */
[----:B------:R-:W-:-:S05]  /*0f00*/  CS2R.32 R145, SR_CgaSize ;  /* 0x0000000000917805 */ /* 0x000fca0000008a00 */
[----:B------:R-:W-:-:S05]  /*0f10*/  IMAD R145, R145, -0xa0, RZ ;  /* 0xffffff6091917824 */ /* 0x000fca00078e02ff */
[----:B------:R-:W-:-:S14]  /*0f20*/  R2UR UR5, R145 ;  /* 0x00000000910572ca */ /* 0x000fdc00000e0000 */
[----:B------:R-:W2:Y:S01]  /*0f30*/  LDCU UR5, c[0x0][UR5+0x2b0] ;  /* 0x00005600050577ac */ /* 0x000ea20008000800 */
[----:B------:R-:W-:-:S05]  /*0f40*/  CS2R.32 R145, SR_CgaSize ;  /* 0x0000000000917805 */ /* 0x000fca0000008a00 */
[----:B------:R-:W-:-:S05]  /*0f50*/  IMAD R145, R145, -0xa0, RZ ;  /* 0xffffff6091917824 */ /* 0x000fca00078e02ff */
[----:B------:R-:W-:-:S14]  /*0f60*/  R2UR UR4, R145 ;  /* 0x00000000910472ca */ /* 0x000fdc00000e0000 */
[----:B------:R-:W3:Y:S01]  /*0f70*/  LDCU UR4, c[0x0][UR4+0x2b4] ;  /* 0x00005680040477ac */ /* 0x000ee20008000800 */
[----:B------:R-:W4:Y:S01]  /*0f80*/  S2UR UR16, SR_CTAID.Y ;  /* 0x00000000001079c3 */ /* 0x000f220000002600 */
[----:B------:R-:W-:-:S05]  /*0f90*/  CS2R.32 R145, SR_CgaSize ;  /* 0x0000000000917805 */ /* 0x000fca0000008a00 */
[----:B------:R-:W-:-:S05]  /*0fa0*/  IMAD R145, R145, -0xa0, RZ ;  /* 0xffffff6091917824 */ /* 0x000fca00078e02ff */
[----:B------:R-:W-:-:S14]  /*0fb0*/  R2UR UR7, R145 ;  /* 0x00000000910772ca */ /* 0x000fdc00000e0000 */
[----:B------:R-:W3:Y:S01]  /*0fc0*/  LDCU UR7, c[0x0][UR7+0x2a0] ;  /* 0x00005400070777ac */ /* 0x000ee20008000800 */
[----:B------:R-:W-:-:S05]  /*0fd0*/  CS2R.32 R145, SR_CgaSize ;  /* 0x0000000000917805 */ /* 0x000fca0000008a00 */
[----:B------:R-:W-:-:S05]  /*0fe0*/  IMAD R145, R145, -0xa0, RZ ;  /* 0xffffff6091917824 */ /* 0x000fca00078e02ff */
[----:B------:R-:W-:-:S14]  /*0ff0*/  R2UR UR8, R145 ;  /* 0x00000000910872ca */ /* 0x000fdc00000e0000 */
[----:B------:R-:W3:Y:S01]  /*1000*/  LDCU UR8, c[0x0][UR8+0x2a4] ;  /* 0x00005480080877ac */ /* 0x000ee20008000800 */
[----:B------:R-:W3:Y:S01]  /*1010*/  S2UR UR6, SR_CgaCtaId ;  /* 0x00000000000679c3 */ /* 0x000ee20000008800 */
[----:B------:R-:W-:Y:S01]  /*1020*/  UISETP.GT.U32.AND UP1, UPT, UR28, 0xffff, UPT ;  /* 0x0000ffff1c00788c */ /* 0x000fe2000bf24070 */
[----:B------:R-:W-:Y:S01]  /*1030*/  UMOV UR13, 0x55 ;  /* 0x00000055000d7882 */ /* 0x000fe20000000000 */
[----:B------:R-:W-:Y:S01]  /*1040*/  UMOV UR12, 0x3 ;  /* 0x00000003000c7882 */ /* 0x000fe20000000000 */
[----:B------:R-:W3:Y:S01]  /*1050*/  LDCU UR19, c[0x0][0xf24] ;  /* 0x0001e480ff1377ac */ /* 0x000ee20008000800 */
[----:B-1----:R-:W-:Y:S01]  /*1060*/  I2FP.F32.U32 R3, UR67 ;  /* 0x0000004300037c45 */ /* 0x002fe20008201000 */
[----:B------:R-:W1:Y:S04]  /*1070*/  LDCU UR45, c[0x0][0xf24] ;  /* 0x0001e480ff2d77ac */ /* 0x000e680008000800 */
[----:B--2---:R-:W-:Y:S01]  /*1080*/  FMUL R3, R3, UR5 ;  /* 0x0000000503037c20 */ /* 0x004fe20008400000 */
[----:B------:R-:W2:Y:S01]  /*1090*/  LDCU UR29, c[0x0][0xf30] ;  /* 0x0001e600ff1d77ac */ /* 0x000ea20008000800 */
[----:B----4-:R-:W-:Y:S01]  /*10a0*/  I2FP.F32.U32 R2, UR16 ;  /* 0x0000001000027c45 */ /* 0x010fe20008201000 */
[----:B------:R-:W-:-:S03]  /*10b0*/  USEL UR46, UR28, 0xffff, !UP1 ;  /* 0x0000ffff1c2e7887 */ /* 0x000fc6000c800000 */
[----:B------:R-:W4:Y:S01]  /*10c0*/  F2I.U32.TRUNC.NTZ R3, R3 ;  /* 0x0000000300037305 */ /* 0x000f22000020f000 */
[----:B------:R-:W-:Y:S01]  /*10d0*/  UMOV UR20, UR67 ;  /* 0x0000004300147c82 */ /* 0x000fe20008000000 */
[----:B---3--:R-:W-:Y:S01]  /*10e0*/  FMUL R2, R2, UR4 ;  /* 0x0000000402027c20 */ /* 0x008fe20008400000 */
[----:B------:R-:W-:Y:S02]  /*10f0*/  ULOP3.LUT UR5, UR6, 0x6, URZ, 0xc0, !UPT ;  /* 0x0000000606057892 */ /* 0x000fe4000f8ec0ff */
[----:B------:R-:W-:-:S03]  /*1100*/  USHF.L.U32 UR47, UR6, 0xb, URZ ;  /* 0x0000000b062f7899 */ /* 0x000fc600080006ff */
[----:B------:R-:W3:Y:S01]  /*1110*/  F2I.U32.TRUNC.NTZ R2, R2 ;  /* 0x0000000200027305 */ /* 0x000ee2000020f000 */
[----:B------:R-:W-:Y:S02]  /*1120*/  USHF.L.U32 UR11, UR6, 0x4, URZ ;  /* 0x00000004060b7899 */ /* 0x000fe400080006ff */
[----:B------:R-:W-:Y:S02]  /*1130*/  USHF.L.U32 UR51, UR6, 0x6, URZ ;  /* 0x0000000606337899 */ /* 0x000fe400080006ff */
[----:B------:R-:W-:Y:S02]  /*1140*/  USHF.L.U32 UR18, UR6, 0x5, URZ ;  /* 0x0000000506127899 */ /* 0x000fe400080006ff */
[----:B------:R-:W-:Y:S01]  /*1150*/  USHF.L.U32 UR50, UR6, 0x9, URZ ;  /* 0x0000000906327899 */ /* 0x000fe200080006ff */
[----:B----4-:R-:W-:Y:S01]  /*1160*/  R2UR UR4, R3 ;  /* 0x00000000030472ca */ /* 0x010fe200000e0000 */
[----:B------:R-:W-:Y:S01]  /*1170*/  UISETP.GT.U32.AND UP0, UPT, UR5, 0xffff, UPT ;  /* 0x0000ffff0500788c */ /* 0x000fe2000bf04070 */
[----:B------:R-:W-:-:S03]  /*1180*/  PRMT R3, RZ, 0x7610, R3 ;  /* 0x00007610ff037816 */ /* 0x000fc60000000003 */
[----:B------:R-:W-:Y:S01]  /*1190*/  USEL UR37, UR5, 0xffff, !UP0 ;  /* 0x0000ffff05257887 */ /* 0x000fe2000c000000 */
[----:B---3--:R-:W-:Y:S02]  /*11a0*/  R2UR UR6, R2 ;  /* 0x00000000020672ca */ /* 0x008fe400000e0000 */
[----:B------:R-:W-:-:S05]  /*11b0*/  PRMT R2, RZ, 0x7610, R2 ;  /* 0x00007610ff027816 */ /* 0x000fca0000000002 */
[----:B------:R-:W-:-:S04]  /*11c0*/  UIADD3 UR5, UPT, UPT, -UR4, URZ, URZ ;  /* 0x000000ff04057290 */ /* 0x000fc8000fffe1ff */
[----:B------:R-:W-:Y:S02]  /*11d0*/  UIMAD UR5, UR7, UR5, UR67 ;  /* 0x00000005070572a4 */ /* 0x000fe4000f8e0243 */
[----:B------:R-:W-:-:S04]  /*11e0*/  UIADD3 UR4, UPT, UPT, -UR6, URZ, URZ ;  /* 0x000000ff06047290 */ /* 0x000fc8000fffe1ff */
[----:B------:R-:W-:Y:S01]  /*11f0*/  IMAD.U32 R145, RZ, RZ, UR5 ;  /* 0x00000005ff917e24 */ /* 0x000fe2000f8e00ff */
[----:B------:R-:W-:-:S06]  /*1200*/  UIMAD UR4, UR8, UR4, UR16 ;  /* 0x00000004080472a4 */ /* 0x000fcc000f8e0210 */
[----:B------:R-:W-:Y:S01]  /*1210*/  IMAD.U32 R144, RZ, RZ, UR4 ;  /* 0x00000004ff907e24 */ /* 0x000fe2000f8e00ff */
[----:B-12---:R-:W-:Y:S06]  /*1220*/  BRA.U UP5, `(.L_x_17) ;  /* 0x0000000105607547 */ /* 0x006fec000b800000 */
[----:B------:R-:W-:Y:S02]  /*1230*/  R2UR UR4, R145 ;  /* 0x00000000910472ca */ /* 0x000fe400000e0000 */
[----:B------:R-:W-:-:S11]  /*1240*/  R2UR UR14, R144 ;  /* 0x00000000900e72ca */ /* 0x000fd600000e0000 */
[----:B------:R-:W-:Y:S02]  /*1250*/  UISETP.GT.U32.AND UP0, UPT, UR4, 0x1, UPT ;  /* 0x000000010400788c */ /* 0x000fe4000bf04070 */
[----:B------:R-:W-:Y:S02]  /*1260*/  ULOP3.LUT UR10, UR4, 0xfffffffe, URZ, 0xc0, !UPT ;  /* 0xfffffffe040a7892 */ /* 0x000fe4000f8ec0ff */
[----:B------:R-:W-:Y:S02]  /*1270*/  UISETP.NE.AND UP3, UPT, UR14, URZ, UP0 ;  /* 0x000000ff0e00728c */ /* 0x000fe40008765270 */
[----:B------:R-:W-:Y:S02]  /*1280*/  UISETP.NE.AND UP2, UPT, UR14, 0x1, UP0 ;  /* 0x000000010e00788c */ /* 0x000fe40008745270 */
[----:B------:R-:W-:Y:S02]  /*1290*/  UISETP.NE.AND UP1, UPT, UR14, 0x2, UP0 ;  /* 0x000000020e00788c */ /* 0x000fe40008725270 */
[----:B------:R-:W-:-:S02]  /*12a0*/  UISETP.NE.AND UP0, UPT, UR14, 0x3, UP0 ;  /* 0x000000030e00788c */ /* 0x000fc40008705270 */
[----:B------:R-:W-:Y:S02]  /*12b0*/  USEL UR6, URZ, 0x1, UP3 ;  /* 0x00000001ff067887 */ /* 0x000fe40009800000 */
[----:B------:R-:W-:Y:S02]  /*12c0*/  USEL UR5, URZ, 0x4, UP2 ;  /* 0x00000004ff057887 */ /* 0x000fe40009000000 */
[----:B------:R-:W-:Y:S02]  /*12d0*/  USEL UR4, URZ, 0x10, UP1 ;  /* 0x00000010ff047887 */ /* 0x000fe40008800000 */
[----:B------:R-:W-:Y:S02]  /*12e0*/  USEL UR9, URZ, 0x40, UP0 ;  /* 0x00000040ff097887 */ /* 0x000fe40008000000 */
[----:B------:R-:W-:Y:S02]  /*12f0*/  USEL UR8, URZ, 0x2, UP3 ;  /* 0x00000002ff087887 */ /* 0x000fe40009800000 */
[----:B------:R-:W-:-:S02]  /*1300*/  UIADD3 UR4, UPT, UPT, UR4, UR5, UR6 ;  /* 0x0000000504047290 */ /* 0x000fc4000fffe006 */
[----:B------:R-:W-:Y:S02]  /*1310*/  USEL UR7, URZ, 0x8, UP2 ;  /* 0x00000008ff077887 */ /* 0x000fe40009000000 */
[----:B------:R-:W-:Y:S02]  /*1320*/  USEL UR6, URZ, 0x20, UP1 ;  /* 0x00000020ff067887 */ /* 0x000fe40008800000 */
[----:B------:R-:W-:Y:S02]  /*1330*/  UIADD3 UR5, UPT, UPT, UR8, UR9, UR4 ;  /* 0x0000000908057290 */ /* 0x000fe4000fffe004 */
[----:B------:R-:W-:Y:S02]  /*1340*/  ULEA UR4, UR14, UR10, 0x1 ;  /* 0x0000000a0e047291 */ /* 0x000fe4000f8e08ff */
[----:B------:R-:W-:Y:S02]  /*1350*/  USEL UR8, URZ, 0x80, UP0 ;  /* 0x00000080ff087887 */ /* 0x000fe40008000000 */
[----:B------:R-:W-:-:S02]  /*1360*/  UIADD3 UR5, UPT, UPT, UR6, UR7, UR5 ;  /* 0x0000000706057290 */ /* 0x000fc4000fffe005 */
[----:B------:R-:W-:Y:S02]  /*1370*/  USHF.L.U32 UR4, UR12, UR4, URZ ;  /* 0x000000040c047299 */ /* 0x000fe400080006ff */
[----:B------:R-:W-:-:S04]  /*1380*/  UIADD3 UR5, UPT, UPT, UR5, UR8, URZ ;  /* 0x0000000805057290 */ /* 0x000fc8000fffe0ff */
[----:B------:R-:W-:Y:S02]  /*1390*/  IMAD.U32 R2, RZ, RZ, UR4 ;  /* 0x00000004ff027e24 */ /* 0x000fe4000f8e00ff */
[----:B------:R-:W-:-:S07]  /*13a0*/  IMAD.U32 R3, RZ, RZ, UR5 ;  /* 0x00000005ff037e24 */ /* 0x000fce000f8e00ff */
.L_x_17:
[----:B------:R-:W1:Y:S01]  /*13b0*/  S2UR UR44, SR_CTAID.Z ;  /* 0x00000000002c79c3 */ /* 0x000e620000002700 */
[----:B------:R-:W-:Y:S02]  /*13c0*/  UISETP.GE.AND UP0, UPT, UR19, 0x1, UPT ;  /* 0x000000011300788c */ /* 0x000fe4000bf06270 */
[----:B------:R-:W-:Y:S02]  /*13d0*/  USHF.L.U32 UR4, UR67, 0x7, URZ ;  /* 0x0000000743047899 */ /* 0x000fe400080006ff */
[----:B------:R-:W-:Y:S02]  /*13e0*/  ULOP3.LUT UR46, UR46, 0xffff, URZ, 0xc0, !UPT ;  /* 0x0000ffff2e2e7892 */ /* 0x000fe4000f8ec0ff */
[----:B------:R-:W-:Y:S02]  /*13f0*/  ULOP3.LUT UR37, UR37, 0xffff, URZ, 0xc0, !UPT ;  /* 0x0000ffff25257892 */ /* 0x000fe4000f8ec0ff */
[----:B------:R-:W-:Y:S02]  /*1400*/  UISETP.NE.AND UP3, UPT, UR17, 0x2, UPT ;  /* 0x000000021100788c */ /* 0x000fe4000bf65270 */
[----:B------:R-:W-:-:S02]  /*1410*/  ULOP3.LUT UR47, UR47, 0x3000, URZ, 0xc0, !UPT ;  /* 0x000030002f2f7892 */ /* 0x000fc4000f8ec0ff */
[----:B------:R-:W-:Y:S02]  /*1420*/  ULOP3.LUT UR63, UR11, 0x60, URZ, 0xc0, !UPT ;  /* 0x000000600b3f7892 */ /* 0x000fe4000f8ec0ff */
[----:B------:R-:W-:Y:S02]  /*1430*/  ULOP3.LUT UR51, UR51, 0x180, URZ, 0xc0, !UPT ;  /* 0x0000018033337892 */ /* 0x000fe4000f8ec0ff */
[----:B------:R-:W-:Y:S02]  /*1440*/  ULOP3.LUT UR50, UR50, 0x200, URZ, 0xc0, !UPT ;  /* 0x0000020032327892 */ /* 0x000fe4000f8ec0ff */
[----:B------:R-:W-:Y:S02]  /*1450*/  ULOP3.LUT UR18, UR18, 0xc0, URZ, 0xc0, !UPT ;  /* 0x000000c012127892 */ /* 0x000fe4000f8ec0ff */
[----:B------:R-:W-:Y:S02]  /*1460*/  ULOP3.LUT UR65, UR4, 0x80, URZ, 0xc0, !UPT ;  /* 0x0000008004417892 */ /* 0x000fe4000f8ec0ff */
[----:B------:R-:W-:-:S02]  /*1470*/  USHF.L.U32 UR46, UR13, UR46, URZ ;  /* 0x0000002e0d2e7299 */ /* 0x000fc400080006ff */
[----:B------:R-:W-:Y:S01]  /*1480*/  USHF.L.U32 UR37, UR12, UR37, URZ ;  /* 0x000000250c257299 */ /* 0x000fe200080006ff */
[----:B-1----:R-:W-:Y:S11]  /*1490*/  BRA.U !UP0, `(.L_x_18) ;  /* 0x0000000108d47547 */ /* 0x002ff6000b800000 */
[----:B------:R-:W1:Y:S01]  /*14a0*/  LDCU.128 UR12, c[0x0][0xf10] ;  /* 0x0001e200ff0c77ac */ /* 0x000e620008000c00 */
[----:B------:R-:W2:Y:S01]  /*14b0*/  LDCU UR6, c[0x0][0x370] ;  /* 0x00006e00ff0677ac */ /* 0x000ea20008000800 */
[----:B------:R-:W3:Y:S01]  /*14c0*/  LDCU UR5, c[0x0][0x374] ;  /* 0x00006e80ff0577ac */ /* 0x000ee20008000800 */
[----:B------:R-:W4:Y:S01]  /*14d0*/  LDCU UR21, c[0x0][0xf0c] ;  /* 0x0001e180ff1577ac */ /* 0x000f220008000800 */
[----:B------:R-:W4:Y:S01]  /*14e0*/  LDCU UR7, c[0x0][0xf20] ;  /* 0x0001e400ff0777ac */ /* 0x000f220008000800 */
[----:B------:R-:W4:Y:S01]  /*14f0*/  LDCU.64 UR8, c[0x0][0xf28] ;  /* 0x0001e500ff0877ac */ /* 0x000f220008000a00 */
[----:B-1----:R-:W-:Y:S02]  /*1500*/  UISETP.NE.AND UP0, UPT, UR14, 0x1, UPT ;  /* 0x000000010e00788c */ /* 0x002fe4000bf05270 */
[----:B---3--:R-:W-:Y:S02]  /*1510*/  UIMAD.WIDE.U32 UR10, UR5, UR15, URZ ;  /* 0x0000000f050a72a5 */ /* 0x008fe4000f8e00ff */
[----:B--2---:R-:W-:-:S02]  /*1520*/  UIMAD.WIDE.U32 UR24, UR6, UR12, URZ ;  /* 0x0000000c061872a5 */ /* 0x004fc4000f8e00ff */
[----:B----4-:R-:W-:Y:S02]  /*1530*/  UISETP.NE.AND UP1, UPT, UR21, 0x1, UPT ;  /* 0x000000011500788c */ /* 0x010fe4000bf25270 */
[----:B------:R-:W-:Y:S01]  /*1540*/  UISETP.NE.AND UP2, UPT, UR19, 0x1, UPT ;  /* 0x000000011300788c */ /* 0x000fe2000bf45270 */
[----:B------:R-:W-:Y:S02]  /*1550*/  UMOV UR10, UR11 ;  /* 0x0000000b000a7c82 */ /* 0x000fe40008000000 */
[----:B------:R-:W-:Y:S01]  /*1560*/  UMOV UR24, UR25 ;  /* 0x0000001900187c82 */ /* 0x000fe20008000000 */
[----:B------:R-:W-:Y:S02]  /*1570*/  @UP0 USHF.R.U32.HI UR5, URZ, UR7, UR10 ;  /* 0x00000007ff050299 */ /* 0x000fe4000801160a */
[----:B------:R-:W-:Y:S02]  /*1580*/  UIMAD.WIDE.U32 UR26, UR16, UR15, URZ ;  /* 0x0000000f101a72a5 */ /* 0x000fe4000f8e00ff */
[----:B------:R-:W-:-:S02]  /*1590*/  UIMAD.WIDE.U32 UR10, UR5, UR8, URZ ;  /* 0x00000008050a72a5 */ /* 0x000fc4000f8e00ff */
[----:B------:R-:W-:Y:S02]  /*15a0*/  @UP1 USHF.R.U32.HI UR6, URZ, UR13, UR24 ;  /* 0x0000000dff061299 */ /* 0x000fe40008011618 */
[----:B------:R-:W-:Y:S02]  /*15b0*/  UIMAD.WIDE.U32 UR22, UR20, UR12, URZ ;  /* 0x0000000c141672a5 */ /* 0x000fe4000f8e00ff */
[----:B------:R-:W-:Y:S01]  /*15c0*/  UIMAD.WIDE.U32 UR24, UR6, UR8, URZ ;  /* 0x00000008061872a5 */ /* 0x000fe2000f8e00ff */
[----:B------:R-:W-:Y:S01]  /*15d0*/  UMOV UR4, UR27 ;  /* 0x0000001b00047c82 */ /* 0x000fe20008000000 */
[----:B------:R-:W-:Y:S01]  /*15e0*/  UMOV UR10, UR11 ;  /* 0x0000000b000a7c82 */ /* 0x000fe20008000000 */
[----:B------:R-:W-:Y:S02]  /*15f0*/  USHF.R.U32.HI UR4, URZ, UR7, UR4 ;  /* 0x00000007ff047299 */ /* 0x000fe40008011604 */
[----:B------:R-:W-:Y:S01]  /*1600*/  @UP2 USHF.R.U32.HI UR5, URZ, UR9, UR10 ;  /* 0x00000009ff052299 */ /* 0x000fe2000801160a */
[----:B------:R-:W-:Y:S01]  /*1610*/  UMOV UR22, UR23 ;  /* 0x0000001700167c82 */ /* 0x000fe20008000000 */
[----:B------:R-:W-:Y:S01]  /*1620*/  UMOV UR24, UR25 ;  /* 0x0000001900187c82 */ /* 0x000fe20008000000 */
[----:B------:R-:W-:-:S02]  /*1630*/  USHF.R.U32.HI UR13, URZ, UR13, UR22 ;  /* 0x0000000dff0d7299 */ /* 0x000fc40008011616 */
[----:B------:R-:W-:Y:S02]  /*1640*/  USEL UR4, UR16, UR4, !UP0 ;  /* 0x0000000410047287 */ /* 0x000fe4000c000000 */
[----:B------:R-:W-:Y:S02]  /*1650*/  @UP2 USHF.R.U32.HI UR6, URZ, UR9, UR24 ;  /* 0x00000009ff062299 */ /* 0x000fe40008011618 */
[----:B------:R-:W-:Y:S02]  /*1660*/  UIMAD UR7, UR5, UR19, URZ ;  /* 0x00000013050772a4 */ /* 0x000fe4000f8e02ff */
[----:B------:R-:W-:Y:S02]  /*1670*/  USEL UR5, UR20, UR13, !UP1 ;  /* 0x0000000d14057287 */ /* 0x000fe4000c800000 */
[----:B------:R-:W-:Y:S02]  /*1680*/  UIMAD UR12, UR6, UR19, URZ ;  /* 0x00000013060c72a4 */ /* 0x000fe4000f8e02ff */
[----:B------:R-:W-:-:S02]  /*1690*/  UISETP.GE.AND UP0, UPT, UR4, UR7, UPT ;  /* 0x000000070400728c */ /* 0x000fc4000bf06270 */
[----:B------:R-:W-:Y:S02]  /*16a0*/  UIMAD.WIDE.U32 UR10, UR4, UR8, URZ ;  /* 0x00000008040a72a5 */ /* 0x000fe4000f8e00ff */
[----:B------:R-:W-:Y:S02]  /*16b0*/  UISETP.GE.OR UP0, UPT, UR5, UR12, UP0 ;  /* 0x0000000c0500728c */ /* 0x000fe40008706670 */
[----:B------:R-:W-:Y:S02]  /*16c0*/  UIMAD.WIDE.U32 UR12, UR5, UR8, URZ ;  /* 0x00000008050c72a5 */ /* 0x000fe4000f8e00ff */
[----:B------:R-:W-:Y:S01]  /*16d0*/  UIADD3 UR10, UPT, UPT, -UR4, URZ, URZ ;  /* 0x000000ff040a7290 */ /* 0x000fe2000fffe1ff */
[----:B------:R-:W-:Y:S01]  /*16e0*/  UMOV UR8, UR11 ;  /* 0x0000000b00087c82 */ /* 0x000fe20008000000 */
[----:B------:R-:W-:Y:S02]  /*16f0*/  UIADD3 UR11, UPT, UPT, -UR5, URZ, URZ ;  /* 0x000000ff050b7290 */ /* 0x000fe4000fffe1ff */
[----:B------:R-:W-:-:S03]  /*1700*/  USHF.R.U32.HI UR8, URZ, UR9, UR8 ;  /* 0x00000009ff087299 */ /* 0x000fc60008011608 */
[----:B------:R-:W-:Y:S01]  /*1710*/  @!UP0 UMOV UR7, UR13 ;  /* 0x0000000d00078c82 */ /* 0x000fe20008000000 */
[----:B------:R-:W-:Y:S02]  /*1720*/  UIMAD UR16, UR14, UR10, UR16 ;  /* 0x0000000a0e1072a4 */ /* 0x000fe4000f8e0210 */
[----:B------:R-:W-:Y:S02]  /*1730*/  USEL UR8, UR4, UR8, !UP2 ;  /* 0x0000000804087287 */ /* 0x000fe4000d000000 */
[----:B------:R-:W-:Y:S02]  /*1740*/  @!UP0 USHF.R.U32.HI UR7, URZ, UR9, UR7 ;  /* 0x00000009ff078299 */ /* 0x000fe40008011607 */
[----:B------:R-:W-:Y:S02]  /*1750*/  UIADD3 UR9, UPT, UPT, -UR8, URZ, URZ ;  /* 0x000000ff08097290 */ /* 0x000fe4000fffe1ff */
[----:B------:R-:W-:Y:S02]  /*1760*/  @!UP0 USEL UR7, UR5, UR7, !UP2 ;  /* 0x0000000705078287 */ /* 0x000fe4000d000000 */
[----:B------:R-:W-:-:S02]  /*1770*/  UIMAD UR9, UR19, UR9, UR4 ;  /* 0x00000009130972a4 */ /* 0x000fc4000f8e0204 */
[----:B------:R-:W-:Y:S02]  /*1780*/  @!UP0 UIADD3 UR8, UPT, UPT, UR8, -UR7, URZ ;  /* 0x8000000708088290 */ /* 0x000fe4000fffe0ff */
[----:B------:R-:W-:Y:S02]  /*1790*/  @!UP0 UIMAD UR6, UR9, UR6, UR7 ;  /* 0x00000006090682a4 */ /* 0x000fe4000f8e0207 */
[----:B------:R-:W-:Y:S02]  /*17a0*/  @!UP0 UIMAD UR4, UR8, UR19, UR5 ;  /* 0x00000013080482a4 */ /* 0x000fe4000f8e0205 */
[----:B------:R-:W-:Y:S02]  /*17b0*/  UIMAD UR20, UR21, UR11, UR20 ;  /* 0x0000000b151472a4 */ /* 0x000fe4000f8e0214 */
[----:B------:R-:W-:Y:S01]  /*17c0*/  UIMAD UR16, UR4, UR14, UR16 ;  /* 0x0000000e041072a4 */ /* 0x000fe2000f8e0210 */
[----:B------:R-:W-:Y:S02]  /*17d0*/  @!UP0 UMOV UR5, UR6 ;  /* 0x0000000600058c82 */ /* 0x000fe40008000000 */
[----:B------:R-:W-:-:S12]  /*17e0*/  UIMAD UR20, UR5, UR21, UR20 ;  /* 0x00000015051472a4 */ /* 0x000fd8000f8e0214 */
.L_x_18:
[----:B------:R-:W-:-:S09]  /*17f0*/  UISETP.NE.AND UP0, UPT, UR29, 0x1, UPT ;  /* 0x000000011d00788c */ /* 0x000fd2000bf05270 */
[----:B------:R-:W-:Y:S05]  /*1800*/  BRA.U UP0, `(.L_x_19) ;  /* 0x0000000100447547 */ /* 0x000fea000b800000 */
[----:B------:R-:W1:Y:S01]  /*1810*/  LDCU.128 UR8, c[0x0][0xf10] ;  /* 0x0001e200ff0877ac */ /* 0x000e620008000c00 */
[----:B------:R-:W2:Y:S01]  /*1820*/  LDCU UR12, c[0x0][0xf0c] ;  /* 0x0001e180ff0c77ac */ /* 0x000ea20008000800 */
[----:B------:R-:W3:Y:S01]  /*1830*/  LDCU UR13, c[0x0][0xf20] ;  /* 0x0001e400ff0d77ac */ /* 0x000ee20008000800 */
[----:B-1----:R-:W-:Y:S02]  /*1840*/  UIMAD.WIDE.U32 UR6, UR20, UR8, URZ ;  /* 0x00000008140672a5 */ /* 0x002fe4000f8e00ff */
[----:B------:R-:W-:Y:S02]  /*1850*/  UIMAD.WIDE.U32 UR4, UR16, UR11, URZ ;  /* 0x0000000b100472a5 */ /* 0x000fe4000f8e00ff */
[----:B--2---:R-:W-:Y:S02]  /*1860*/  UISETP.NE.AND UP1, UPT, UR12, 0x1, UPT ;  /* 0x000000010c00788c */ /* 0x004fe4000bf25270 */
[----:B------:R-:W-:Y:S01]  /*1870*/  UISETP.NE.AND UP0, UPT, UR10, 0x1, UPT ;  /* 0x000000010a00788c */ /* 0x000fe2000bf05270 */
[----:B------:R-:W-:-:S02]  /*1880*/  UMOV UR6, UR7 ;  /* 0x0000000700067c82 */ /* 0x000fc40008000000 */
[----:B------:R-:W-:Y:S01]  /*1890*/  UMOV UR4, UR5 ;  /* 0x0000000500047c82 */ /* 0x000fe20008000000 */
[----:B------:R-:W-:Y:S02]  /*18a0*/  USHF.R.U32.HI UR9, URZ, UR9, UR6 ;  /* 0x00000009ff097299 */ /* 0x000fe40008011606 */
[----:B---3--:R-:W-:Y:S02]  /*18b0*/  USHF.R.U32.HI UR4, URZ, UR13, UR4 ;  /* 0x0000000dff047299 */ /* 0x008fe40008011604 */
[----:B------:R-:W-:Y:S02]  /*18c0*/  USEL UR5, UR20, UR9, !UP1 ;  /* 0x0000000914057287 */ /* 0x000fe4000c800000 */
[----:B------:R-:W-:-:S04]  /*18d0*/  USEL UR4, UR16, UR4, !UP0 ;  /* 0x0000000410047287 */ /* 0x000fc8000c000000 */
[----:B------:R-:W-:Y:S02]  /*18e0*/  UIADD3 UR6, UPT, UPT, UR5, -UR4, URZ ;  /* 0x8000000405067290 */ /* 0x000fe4000fffe0ff */
[----:B------:R-:W-:Y:S02]  /*18f0*/  UIADD3 UR4, UPT, UPT, -UR5, UR4, URZ ;  /* 0x0000000405047290 */ /* 0x000fe4000fffe1ff */
[----:B------:R-:W-:Y:S02]  /*1900*/  UIMAD UR16, UR6, UR10, UR16 ;  /* 0x0000000a061072a4 */ /* 0x000fe4000f8e0210 */
[----:B------:R-:W-:-:S12]  /*1910*/  UIMAD UR20, UR4, UR12, UR20 ;  /* 0x0000000c041472a4 */ /* 0x000fd8000f8e0214 */
.L_x_19:
[----:B------:R-:W-:Y:S05]  /*1920*/  BRA.U !UP6, `(.L_x_20) ;  /* 0x000000010e0c7547 */ /* 0x000fea000b800000 */
[----:B------:R-:W-:Y:S01]  /*1930*/  UCGABAR_WAIT ;  /* 0x0000000000007dc7 */ /* 0x000fe20008000000 */
[----:B------:R-:W-:Y:S01]  /*1940*/  CCTL.IVALL ;  /* 0x00000000ff00798f */ /* 0x000fe20002000000 */
[----:B------:R-:W-:Y:S05]  /*1950*/  BRA `(.L_x_21) ;  /* 0x0000000000047947 */ /* 0x000fea0003800000 */
.L_x_20:
[----:B------:R-:W-:Y:S06]  /*1960*/  BAR.SYNC.DEFER_BLOCKING 0x0 ;  /* 0x0000000000007b1d */ /* 0x000fec0000010000 */
.L_x_21:
[----:B------:R-:W-:Y:S05]  /*1970*/  BRA.U UP3, `(.L_x_22) ;  /* 0x0000001503a07547 */ /* 0x000fea000b800000 */
[----:B------:R-:W1:Y:S01]  /*1980*/  LDCU UR6, c[0x0][0x38c] ;  /* 0x00007180ff0677ac */ /* 0x000e620008000800 */
[----:B------:R-:W2:Y:S01]  /*1990*/  S2UR UR8, SR_CgaCtaId ;  /* 0x00000000000879c3 */ /* 0x000ea20000008800 */
[----:B------:R-:W-:Y:S01]  /*19a0*/  PLOP3.LUT P2, PT, PT, PT, UP4, 0x80, 0x8 ;  /* 0x000000000008781c */ /* 0x000fe20003f4f048 */
[----:B------:R-:W-:Y:S01]  /*19b0*/  IMAD.MOV.U32 R12, RZ, RZ, 0x1 ;  /* 0x00000001ff0c7424 */ /* 0x000fe200078e00ff */
[----:B------:R-:W-:Y:S01]  /*19c0*/  UMOV UR7, 0x400 ;  /* 0x0000040000077882 */ /* 0x000fe20000000000 */
[----:B------:R-:W-:Y:S01]  /*19d0*/  UISETP.NE.AND UP1, UPT, UR17, URZ, UPT ;  /* 0x000000ff1100728c */ /* 0x000fe2000bf25270 */
[----:B------:R-:W-:Y:S02]  /*19e0*/  ISETP.NE.AND P3, PT, R0, RZ, P4 ;  /* 0x000000ff0000720c */ /* 0x000fe40002765270 */
[----:B------:R-:W-:Y:S02]  /*19f0*/  CS2R R10, SRZ ;  /* 0x00000000000a7805 */ /* 0x000fe4000001ff00 */
[----:B------:R-:W-:Y:S01]  /*1a00*/  PLOP3.LUT P2, PT, P2, PT, PT, 0x8, 0x80 ;  /* 0x000000000080781c */ /* 0x000fe2000174e170 */
[----:B------:R-:W-:Y:S01]  /*1a10*/  IMAD.MOV.U32 R9, RZ, RZ, RZ ;  /* 0x000000ffff097224 */ /* 0x000fe200078e00ff */
[----:B------:R-:W3:Y:S01]  /*1a20*/  LDCU UR58, c[0x0][0x370] ;  /* 0x00006e00ff3a77ac */ /* 0x000ee20008000800 */
[----:B------:R-:W-:Y:S01]  /*1a30*/  IMAD.MOV.U32 R8, RZ, RZ, 0x1 ;  /* 0x00000001ff087424 */ /* 0x000fe200078e00ff */
[----:B------:R-:W-:Y:S01]  /*1a40*/  USEL UR31, UR52, 0x2, UP1 ;  /* 0x00000002341f7887 */ /* 0x000fe20008800000 */
[----:B------:R-:W4:Y:S01]  /*1a50*/  LDCU.64 UR38, c[0x0][0x348] ;  /* 0x00006900ff2677ac */ /* 0x000f220008000a00 */
[----:B-1----:R-:W-:-:S02]  /*1a60*/  UIADD3 UR5, UPT, UPT, UR6, 0x7f, URZ ;  /* 0x0000007f06057890 */ /* 0x002fc4000fffe0ff */
[----:B------:R-:W-:Y:S02]  /*1a70*/  USHF.R.U32.HI UR64, URZ, 0x9, UR50 ;  /* 0x00000009ff407899 */ /* 0x000fe40008011632 */
[----:B------:R-:W-:Y:S02]  /*1a80*/  USHF.R.S32.HI UR4, URZ, 0x1f, UR5 ;  /* 0x0000001fff047899 */ /* 0x000fe40008011405 */
[----:B--2---:R-:W-:Y:S02]  /*1a90*/  ULEA UR7, UR8, UR7, 0x18 ;  /* 0x0000000708077291 */ /* 0x004fe4000f8ec0ff */
[----:B------:R-:W-:Y:S02]  /*1aa0*/  ULEA.HI UR4, UR4, UR5, URZ, 0x7 ;  /* 0x0000000504047291 */ /* 0x000fe4000f8f38ff */
[----:B------:R-:W-:Y:S02]  /*1ab0*/  UIADD3 UR63, UPT, UPT, UR65, UR63, URZ ;  /* 0x0000003f413f7290 */ /* 0x000fe4000fffe0ff */
[----:B------:R-:W-:-:S02]  /*1ac0*/  USHF.R.S32.HI UR60, URZ, 0x7, UR4 ;  /* 0x00000007ff3c7899 */ /* 0x000fc40008011404 */
[----:B------:R-:W-:Y:S02]  /*1ad0*/  UIADD3 UR4, UPT, UPT, UR6, -0x1, URZ ;  /* 0xffffffff06047890 */ /* 0x000fe4000fffe0ff */
[----:B------:R-:W-:Y:S02]  /*1ae0*/  UISETP.LT.U32.AND UP0, UPT, UR60, 0x4, UPT ;  /* 0x000000043c00788c */ /* 0x000fe4000bf01070 */
[----:B------:R-:W-:Y:S02]  /*1af0*/  UISETP.GE.U32.AND UP2, UPT, UR4, -0xff, UPT ;  /* 0xffffff010400788c */ /* 0x000fe4000bf46070 */
[----:B------:R-:W-:Y:S02]  /*1b00*/  USEL UR59, UR60, 0x4, UP0 ;  /* 0x000000043c3b7887 */ /* 0x000fe40008000000 */
[----:B------:R-:W-:Y:S02]  /*1b10*/  UIADD3 UR66, UPT, UPT, UR6, 0xfe, URZ ;  /* 0x000000fe06427890 */ /* 0x000fe4000fffe0ff */
[----:B------:R-:W-:Y:S01]  /*1b20*/  UIADD3 UR4, UPT, UPT, UR59, -0x1, URZ ;  /* 0xffffffff3b047890 */ /* 0x000fe2000fffe0ff */
[----:B------:R-:W1:Y:S04]  /*1b30*/  LDCU UR57, c[0x0][0x374] ;  /* 0x00006e80ff3977ac */ /* 0x000e680008000800 */
[----:B------:R-:W-:-:S02]  /*1b40*/  @UP2 UIADD3 UR4, UPT, UPT, UR59, URZ, URZ ;  /* 0x000000ff3b042290 */ /* 0x000fc4000fffe0ff */
[----:B------:R-:W-:Y:S02]  /*1b50*/  UIADD3 UR54, UPT, UPT, UR7, 0x30800, UR51 ;  /* 0x0003080007367890 */ /* 0x000fe4000fffe033 */
[----:B------:R-:W-:Y:S02]  /*1b60*/  UIADD3 UR53, UPT, UPT, UR7, 0x31000, UR50 ;  /* 0x0003100007357890 */ /* 0x000fe4000fffe032 */
[----:B------:R-:W-:Y:S02]  /*1b70*/  UIADD3 UR62, UPT, UPT, UR60, -UR59, URZ ;  /* 0x8000003b3c3e7290 */ /* 0x000fe4000fffe0ff */
[----:B------:R-:W-:Y:S02]  /*1b80*/  UIADD3 UR52, UPT, UPT, UR4, 0x1, URZ ;  /* 0x0000000104347890 */ /* 0x000fe4000fffe0ff */
[----:B------:R-:W-:Y:S01]  /*1b90*/  UIADD3 UR61, UPT, UPT, -UR4, URZ, URZ ;  /* 0x000000ff043d7290 */ /* 0x000fe2000fffe1ff */
[----:B---34-:R-:W-:-:S11]  /*1ba0*/  UMOV UR14, URZ ;  /* 0x000000ff000e7c82 */ /* 0x018fd60008000000 */
.L_x_46:
[----:B------:R-:W2:Y:S02]  /*1bb0*/  S2UR UR4, SR_CgaCtaId ;  /* 0x00000000000479c3 */ /* 0x000ea40000008800 */
[----:B--2---:R-:W-:-:S09]  /*1bc0*/  UISETP.NE.AND UP0, UPT, UR4, URZ, UPT ;  /* 0x000000ff0400728c */ /* 0x004fd2000bf05270 */
[----:B---3--:R-:W-:Y:S05]  /*1bd0*/  BRA.U UP0, `(.L_x_23) ;  /* 0x0000000100287547 */ /* 0x008fea000b800000 */
[----:B------:R-:W-:Y:S02]  /*1be0*/  LEA R0, R9, UR7, 0x3 ;  /* 0x0000000709007c11 */ /* 0x000fe4000f8e18ff */
[----:B------:R-:W-:-:S04]  /*1bf0*/  SHF.L.U32 R2, R8, 0x1f, RZ ;  /* 0x0000001f08027819 */ /* 0x000fc800000006ff */
[----:B------:R-:W2:Y:S02]  /*1c00*/  SYNCS.PHASECHK.TRANS64.TRYWAIT P0, [R0+URZ+0xd0], R2 ;  /* 0x0000d002000075a7 */ /* 0x000ea400080011ff */
[----:B--2---:R-:W-:Y:S05]  /*1c10*/  @!P0 BRA `(.L_x_24) ;  /* 0x000000a800508947 */ /* 0x004fea0003800000 */
.L_x_151:
[----:B------:R-:W-:Y:S01]  /*1c20*/  VIADD R9, R9, 0x1 ;  /* 0x0000000109097836 */ /* 0x000fe20000000000 */
[----:B------:R2:W-:Y:S04]  /*1c30*/  SYNCS.ARRIVE.TRANS64.A1T0 RZ, [R0+URZ+0xc0], RZ ;  /* 0x0000c0ff00ff79a7 */ /* 0x0005e800081000ff */
[----:B------:R-:W-:-:S04]  /*1c40*/  ISETP.NE.AND P0, PT, R9, 0x2, PT ;  /* 0x000000020900780c */ /* 0x000fc80003f05270 */
[----:B------:R-:W-:Y:S02]  /*1c50*/  SEL R9, R9, RZ, P0 ;  /* 0x000000ff09097207 */ /* 0x000fe40000000000 */
[----:B--2---:R-:W-:-:S04]  /*1c60*/  SEL R0, RZ, 0x1, P0 ;  /* 0x00000001ff007807 */ /* 0x004fc80000000000 */
[----:B------:R-:W-:-:S07]  /*1c70*/  LOP3.LUT R8, R8, R0, RZ, 0x3c, !PT ;  /* 0x0000000008087212 */ /* 0x000fce00078e3cff */
.L_x_23:
[----:B------:R-:W-:Y:S01]  /*1c80*/  ULEA UR4, UR14, UR7, 0x3 ;  /* 0x000000070e047291 */ /* 0x000fe2000f8e18ff */
[----:B------:R-:W-:Y:S01]  /*1c90*/  SHF.L.U32 R0, R12, 0x1f, RZ ;  /* 0x0000001f0c007819 */ /* 0x000fe200000006ff */
[----:B------:R-:W-:Y:S02]  /*1ca0*/  UISETP.GE.U32.AND UP0, UPT, UR66, 0xff, UPT ;  /* 0x000000ff4200788c */ /* 0x000fe4000bf06070 */
[----:B------:R-:W-:Y:S02]  /*1cb0*/  ULEA UR35, UR16, UR65, 0x8 ;  /* 0x0000004110237291 */ /* 0x000fe4000f8e40ff */
[----:B------:R-:W-:Y:S01]  /*1cc0*/  ULEA UR11, UR16, UR64, 0x1 ;  /* 0x00000040100b7291 */ /* 0x000fe2000f8e08ff */
[----:B------:R-:W-:Y:S02]  /*1cd0*/  UMOV UR28, URZ ;  /* 0x000000ff001c7c82 */ /* 0x000fe40008000000 */
[----:B------:R2:W3:Y:S01]  /*1ce0*/  SYNCS.PHASECHK.TRANS64.TRYWAIT P1, [UR4+0x20], R0 ;  /* 0x00002000ff0075a7 */ /* 0x0004e20008021104 */
[----:B------:R-:W-:-:S04]  /*1cf0*/  ULEA.HI UR4, UR20, UR20, URZ, 0x1 ;  /* 0x0000001414047291 */ /* 0x000fc8000f8f08ff */
[----:B------:R-:W-:Y:S02]  /*1d00*/  USHF.L.U32 UR5, UR4, 0x7, URZ ;  /* 0x0000000704057899 */ /* 0x000fe400080006ff */
[----:B------:R-:W-:Y:S02]  /*1d10*/  ULOP3.LUT UR19, UR4, 0xfffffffe, URZ, 0xc0, !UPT ;  /* 0xfffffffe04137892 */ /* 0x000fe4000f8ec0ff */
[----:B------:R-:W-:Y:S02]  /*1d20*/  ULOP3.LUT UR5, UR5, 0xffffff00, URZ, 0xc0, !UPT ;  /* 0xffffff0005057892 */ /* 0x000fe4000f8ec0ff */
[----:B------:R-:W-:Y:S02]  /*1d30*/  ULOP3.LUT UR19, UR19, 0x1, UR67, 0xf8, !UPT ;  /* 0x0000000113137892 */ /* 0x000fe4000f8ef843 */
[----:B------:R-:W-:Y:S01]  /*1d40*/  UIADD3 UR43, UPT, UPT, UR63, UR5, URZ ;  /* 0x000000053f2b7290 */ /* 0x000fe2000fffe0ff */
[----:B------:R-:W-:Y:S11]  /*1d50*/  BRA.U !UP0, `(.L_x_25) ;  /* 0x0000000508247547 */ /* 0x000ff6000b800000 */
[----:B------:R-:W-:Y:S01]  /*1d60*/  UMOV UR15, UR61 ;  /* 0x0000003d000f7c82 */ /* 0x000fe20008000000 */
[----:B------:R-:W-:Y:S01]  /*1d70*/  UMOV UR4, UR14 ;  /* 0x0000000e00047c82 */ /* 0x000fe20008000000 */
[----:B------:R-:W-:Y:S01]  /*1d80*/  UMOV UR20, 0xffffffff ;  /* 0xffffffff00147882 */ /* 0x000fe20000000000 */
[----:B------:R-:W-:-:S05]  /*1d90*/  UMOV UR42, URZ ;  /* 0x000000ff002a7c82 */ /* 0x000fca0008000000 */
.L_x_33:
[----:B------:R-:W-:Y:S01]  /*1da0*/  ULEA UR5, UR4, UR7, 0x3 ;  /* 0x0000000704057291 */ /* 0x000fe2000f8e18ff */
[----:B---3--:R-:W-:Y:S01]  /*1db0*/  @P4 MOV R2, 0x10c00 ;  /* 0x00010c0000024802 */ /* 0x008fe20000000f00 */
[----:B-123--:R-:W-:Y:S10]  /*1dc0*/  @P1 BRA `(.L_x_26) ;  /* 0x00000000000c1947 */ /* 0x00eff40003800000 */
[----:B------:R-:W-:-:S04]  /*1dd0*/  SHF.L.U32 R3, R12, 0x1f, RZ ;  /* 0x0000001f0c037819 */ /* 0x000fc800000006ff */
[----:B------:R-:W3:Y:S02]  /*1de0*/  SYNCS.PHASECHK.TRANS64.TRYWAIT P0, [UR5+0x20], R3 ;  /* 0x00002003ff0075a7 */ /* 0x000ee40008001105 */
[----:B---3--:R-:W-:Y:S05]  /*1df0*/  @!P0 BRA `(.L_x_27) ;  /* 0x000000a400ec8947 */ /* 0x008fea0003800000 */
.L_x_26:
[----:B------:R3:W-:Y:S01]  /*1e00*/  @P4 SYNCS.ARRIVE.TRANS64 RZ, [UR5], R2 ;  /* 0x00000002ffff49a7 */ /* 0x0007e20008000005 */
[----:B------:R-:W-:Y:S02]  /*1e10*/  ULOP3.LUT UR6, UR31, 0x2, URZ, 0xfc, !UPT ;  /* 0x000000021f067892 */ /* 0x000fe4000f8efcff */
[----:B------:R-:W-:Y:S02]  /*1e20*/  UIADD3 UR15, UPT, UPT, UR15, 0x1, URZ ;  /* 0x000000010f0f7890 */ /* 0x000fe4000fffe0ff */
[----:B------:R-:W-:Y:S02]  /*1e30*/  UISETP.NE.AND UP0, UPT, UR6, 0x2, UPT ;  /* 0x000000020600788c */ /* 0x000fe4000bf05270 */
[----:B------:R-:W-:Y:S02]  /*1e40*/  UIADD3 UR20, UPT, UPT, UR20, 0x1, URZ ;  /* 0x0000000114147890 */ /* 0x000fe4000fffe0ff */
[----:B------:R-:W-:-:S05]  /*1e50*/  UISETP.NE.AND UP4, UPT, UR15, 0x1, UPT ;  /* 0x000000010f00788c */ /* 0x000fca000bf85270 */
[----:B------:R-:W-:Y:S05]  /*1e60*/  BRA.U UP0, `(.L_x_28) ;  /* 0x0000000100047547 */ /* 0x000fea000b800000 */
[----:B-1----:R-:W-:Y:S05]  /*1e70*/  BPT.TRAP 0x1 ;  /* 0x000000040000795c */ /* 0x002fea0000300000 */
.L_x_28:
[----:B------:R-:W-:Y:S04]  /*1e80*/  BSSY.RECONVERGENT B0, `(.L_x_29) ;  /* 0x0000003000007945 */ /* 0x000fe80003800200 */
[----:B------:R-:W-:Y:S05]  /*1e90*/  @!P3 BRA `(.L_x_30) ;  /* 0x000000000004b947 */ /* 0x000fea0003800000 */
[----:B-1----:R-:W-:Y:S05]  /*1ea0*/  BPT.TRAP 0x1 ;  /* 0x000000040000795c */ /* 0x002fea0000300000 */
.L_x_30:
[----:B-1----:R-:W-:Y:S05]  /*1eb0*/  BSYNC.RECONVERGENT B0 ;  /* 0x0000000000007941 */ /* 0x002fea0003800200 */
.L_x_29:
[----:B------:R-:W-:Y:S01]  /*1ec0*/  UIADD3 UR6, UPT, UPT, UR4, 0x1, URZ ;  /* 0x0000000104067890 */ /* 0x000fe2000fffe0ff */
[----:B------:R-:W-:Y:S01]  /*1ed0*/  BSSY.RECONVERGENT B0, `(.L_x_31) ;  /* 0x000002d000007945 */ /* 0x000fe20003800200 */
[----:B------:R-:W-:Y:S02]  /*1ee0*/  ELECT P0, URZ, PT ;  /* 0x0000000000ff782f */ /* 0x000fe40003800000 */
[----:B------:R-:W-:-:S04]  /*1ef0*/  UISETP.NE.AND UP0, UPT, UR6, 0x4, UPT ;  /* 0x000000040600788c */ /* 0x000fc8000bf05270 */
[----:B------:R-:W-:Y:S02]  /*1f00*/  USEL UR8, URZ, 0x1, UP0 ;  /* 0x00000001ff087887 */ /* 0x000fe40008000000 */
[----:B------:R-:W-:-:S04]  /*1f10*/  USEL UR14, UR6, URZ, UP0 ;  /* 0x000000ff060e7287 */ /* 0x000fc80008000000 */
[----:B------:R-:W-:Y:S01]  /*1f20*/  ULEA UR6, UR14, UR7, 0x3 ;  /* 0x000000070e067291 */ /* 0x000fe2000f8e18ff */
[----:B------:R-:W-:-:S04]  /*1f30*/  LOP3.LUT R12, R12, UR8, RZ, 0x3c, !PT ;  /* 0x000000080c0c7c12 */ /* 0x000fc8000f8e3cff */
[----:B--2---:R-:W-:-:S04]  /*1f40*/  SHF.L.U32 R0, R12, 0x1f, RZ ;  /* 0x0000001f0c007819 */ /* 0x004fc800000006ff */
[----:B------:R1:W2:Y:S01]  /*1f50*/  SYNCS.PHASECHK.TRANS64.TRYWAIT P1, [UR6+0x20], R0 ;  /* 0x00002000ff0075a7 */ /* 0x0002a20008021106 */
[----:B------:R-:W-:Y:S05]  /*1f60*/  @!P0 BRA `(.L_x_32) ;  /* 0x00000000008c8947 */ /* 0x000fea0003800000 */
[----:B------:R-:W-:Y:S02]  /*1f70*/  USHF.L.U32 UR32, UR4, 0xe, URZ ;  /* 0x0000000e04207899 */ /* 0x000fe400080006ff */
[----:B------:R-:W-:Y:S02]  /*1f80*/  UIADD3 UR28, UP3, UPT, UR38, 0x80, URZ ;  /* 0x00000080261c7890 */ /* 0x000fe4000ff7e0ff */
[----:B------:R-:W-:Y:S02]  /*1f90*/  ULOP3.LUT UR40, UR47, UR32, URZ, 0xfc, !UPT ;  /* 0x000000202f287292 */ /* 0x000fe4000f8efcff */
[----:B------:R-:W-:Y:S02]  /*1fa0*/  UIADD3 UR26, UP2, UPT, UR38, 0x180, URZ ;  /* 0x00000180261a7890 */ /* 0x000fe4000ff5e0ff */
[----:B------:R-:W-:Y:S02]  /*1fb0*/  ULEA UR16, UR4, UR51, 0x9 ;  /* 0x0000003304107291 */ /* 0x000fe4000f8e48ff */
[----:B------:R-:W-:-:S02]  /*1fc0*/  UIADD3 UR24, UP1, UPT, UR38, 0x280, URZ ;  /* 0x0000028026187890 */ /* 0x000fc4000ff3e0ff */
[----:B------:R-:W-:Y:S02]  /*1fd0*/  ULEA UR8, UR4, UR50, 0xa ;  /* 0x0000003204087291 */ /* 0x000fe4000f8e50ff */
[----:B------:R-:W-:Y:S02]  /*1fe0*/  UIADD3 UR22, UP0, UPT, UR38, 0x380, URZ ;  /* 0x0000038026167890 */ /* 0x000fe4000ff1e0ff */
[----:B------:R-:W-:Y:S02]  /*1ff0*/  ULOP3.LUT UR41, UR5, 0xfefffff8, URZ, 0xc0, !UPT ;  /* 0xfefffff805297892 */ /* 0x000fe4000f8ec0ff */
[----:B------:R-:W-:Y:S02]  /*2000*/  UIADD3.X UR29, UPT, UPT, URZ, UR39, URZ, UP3, !UPT ;  /* 0x00000027ff1d7290 */ /* 0x000fe40009ffe4ff */
[----:B------:R-:W-:Y:S02]  /*2010*/  UPRMT UR6, URZ, 0x5410, UR46 ;  /* 0x00005410ff067896 */ /* 0x000fe4000800002e */
[----:B------:R-:W-:-:S02]  /*2020*/  UIADD3 UR40, UPT, UPT, UR7, 0x10800, UR40 ;  /* 0x0001080007287890 */ /* 0x000fc4000fffe028 */
[----:B------:R-:W-:Y:S02]  /*2030*/  UIADD3.X UR27, UPT, UPT, URZ, UR39, URZ, UP2, !UPT ;  /* 0x00000027ff1b7290 */ /* 0x000fe400097fe4ff */
[----:B------:R-:W-:Y:S02]  /*2040*/  UIADD3 UR32, UPT, UPT, UR7, 0x20800, UR32 ;  /* 0x0002080007207890 */ /* 0x000fe4000fffe020 */
[----:B------:R-:W-:Y:S02]  /*2050*/  UIADD3.X UR25, UPT, UPT, URZ, UR39, URZ, UP1, !UPT ;  /* 0x00000027ff197290 */ /* 0x000fe40008ffe4ff */
[----:B------:R-:W-:Y:S02]  /*2060*/  UIADD3 UR16, UPT, UPT, UR7, 0x30800, UR16 ;  /* 0x0003080007107890 */ /* 0x000fe4000fffe010 */
[----:B------:R-:W-:Y:S02]  /*2070*/  UIADD3.X UR23, UPT, UPT, URZ, UR39, URZ, UP0, !UPT ;  /* 0x00000027ff177290 */ /* 0x000fe400087fe4ff */
[----:B------:R-:W-:-:S02]  /*2080*/  UPRMT UR30, URZ, 0x5410, UR37 ;  /* 0x00005410ff1e7896 */ /* 0x000fc40008000025 */
[----:B------:R-:W-:Y:S01]  /*2090*/  UIADD3 UR8, UPT, UPT, UR7, 0x31000, UR8 ;  /* 0x0003100007087890 */ /* 0x000fe2000fffe008 */
[----:B------:R-:W-:Y:S01]  /*20a0*/  UMOV UR48, 0x0 ;  /* 0x0000000000307882 */ /* 0x000fe20000000000 */
[----:B------:R-:W-:Y:S01]  /*20b0*/  UMOV UR49, 0x10000000 ;  /* 0x1000000000317882 */ /* 0x000fe20000000000 */
[----:B------:R-:W-:Y:S01]  /*20c0*/  UMOV UR34, UR42 ;  /* 0x0000002a00227c82 */ /* 0x000fe20008000000 */
[----:B------:R-:W-:Y:S01]  /*20d0*/  UMOV UR36, UR44 ;  /* 0x0000002c00247c82 */ /* 0x000fe20008000000 */
[----:B------:R-:W-:Y:S01]  /*20e0*/  UMOV UR33, UR41 ;  /* 0x0000002900217c82 */ /* 0x000fe20008000000 */
[----:B------:R-:W-:Y:S01]  /*20f0*/  UMOV UR21, UR44 ;  /* 0x0000002c00157c82 */ /* 0x000fe20008000000 */
[----:B------:R-:W-:Y:S01]  /*2100*/  UMOV UR17, UR41 ;  /* 0x0000002900117c82 */ /* 0x000fe20008000000 */
[----:B------:R4:W-:Y:S01]  /*2110*/  UTMALDG.3D.MULTICAST.2CTA [UR40], [UR28], UR6, desc[UR48] ;  /* 0x000030281c0073b4 */ /* 0x0009e20008211806 */
[----:B------:R-:W-:Y:S01]  /*2120*/  UMOV UR10, URZ ;  /* 0x000000ff000a7c82 */ /* 0x000fe20008000000 */
[----:B------:R-:W-:Y:S01]  /*2130*/  UMOV UR12, UR20 ;  /* 0x00000014000c7c82 */ /* 0x000fe20008000000 */
[----:B------:R-:W-:Y:S01]  /*2140*/  UMOV UR13, UR44 ;  /* 0x0000002c000d7c82 */ /* 0x000fe20008000000 */
[----:B------:R-:W-:Y:S01]  /*2150*/  UMOV UR9, UR41 ;  /* 0x0000002900097c82 */ /* 0x000fe20008000000 */
[----:B------:R4:W-:Y:S01]  /*2160*/  UTMALDG.3D.2CTA [UR32], [UR26], desc[UR48] ;  /* 0x000030201a0075b4 */ /* 0x0009e20008211000 */
[----:B------:R4:W-:Y:S01]  /*2170*/  UTMALDG.4D.MULTICAST.2CTA [UR16], [UR24], UR6, desc[UR48] ;  /* 0x00003010180073b4 */ /* 0x0009e20008219806 */
[----:B------:R4:W-:Y:S02]  /*2180*/  UTMALDG.4D.MULTICAST.2CTA [UR8], [UR22], UR30, desc[UR48] ;  /* 0x00003008160073b4 */ /* 0x0009e4000821981e */
[----:B----4-:R-:W-:Y:S01]  /*2190*/  NOP ;  /* 0x0000000000007918 */ /* 0x010fe20000000000 */
.L_x_32:
[----:B------:R-:W-:Y:S05]  /*21a0*/  BSYNC.RECONVERGENT B0 ;  /* 0x0000000000007941 */ /* 0x000fea0003800200 */
.L_x_31:
[----:B------:R-:W-:Y:S01]  /*21b0*/  UIADD3 UR42, UPT, UPT, UR42, 0x80, URZ ;  /* 0x000000802a2a7890 */ /* 0x000fe2000fffe0ff */
[----:B------:R-:W-:Y:S01]  /*21c0*/  UMOV UR4, UR14 ;  /* 0x0000000e00047c82 */ /* 0x000fe20008000000 */
[----:B------:R-:W-:Y:S01]  /*21d0*/  UMOV UR28, UR52 ;  /* 0x00000034001c7c82 */ /* 0x000fe20008000000 */
[----:B------:R-:W-:Y:S09]  /*21e0*/  BRA.U UP4, `(.L_x_33) ;  /* 0xfffffff904ec7547 */ /* 0x000ff2000b83ffff */
.L_x_25:
[----:B------:R-:W-:Y:S01]  /*21f0*/  ULEA UR4, UR14, UR7, 0x3 ;  /* 0x000000070e047291 */ /* 0x000fe2000f8e18ff */
[----:B-12---:R-:W-:Y:S01]  /*2200*/  SHF.L.U32 R0, R12, 0x1f, RZ ;  /* 0x0000001f0c007819 */ /* 0x006fe200000006ff */
[----:B------:R-:W-:Y:S01]  /*2210*/  @!P2 SYNCS.ARRIVE.TRANS64.A1T0 RZ, [UR7+0x88], RZ ;  /* 0x000088ffffffa9a7 */ /* 0x000fe20008100007 */
[----:B------:R-:W-:-:S06]  /*2220*/  UISETP.GT.AND UP0, UPT, UR60, UR59, UPT ;  /* 0x0000003b3c00728c */ /* 0x000fcc000bf04270 */
[----:B---3--:R1:W2:Y:S03]  /*2230*/  SYNCS.PHASECHK.TRANS64.TRYWAIT P1, [UR4+0x20], R0 ;  /* 0x00002000ff0075a7 */ /* 0x0082a60008021104 */
[----:B------:R-:W-:Y:S05]  /*2240*/  BRA.U !UP0, `(.L_x_34) ;  /* 0x0000000508147547 */ /* 0x000fea000b800000 */
[----:B------:R-:W-:Y:S01]  /*2250*/  UIADD3 UR30, UPT, UPT, UR62, UR28, URZ ;  /* 0x0000001c3e1e7290 */ /* 0x000fe2000fffe0ff */
[----:B------:R-:W-:-:S11]  /*2260*/  UMOV UR5, UR14 ;  /* 0x0000000e00057c82 */ /* 0x000fd60008000000 */
.L_x_42:
[----:B------:R-:W-:Y:S01]  /*2270*/  ULEA UR6, UR5, UR7, 0x3 ;  /* 0x0000000705067291 */ /* 0x000fe2000f8e18ff */
[----:B--2---:R-:W-:Y:S01]  /*2280*/  @P4 MOV R2, 0x10c00 ;  /* 0x00010c0000024802 */ /* 0x004fe20000000f00 */
[----:B--23--:R-:W-:Y:S10]  /*2290*/  @P1 BRA `(.L_x_35) ;  /* 0x00000000000c1947 */ /* 0x00cff40003800000 */
[----:B------:R-:W-:-:S04]  /*22a0*/  SHF.L.U32 R3, R12, 0x1f, RZ ;  /* 0x0000001f0c037819 */ /* 0x000fc800000006ff */
[----:B------:R-:W2:Y:S02]  /*22b0*/  SYNCS.PHASECHK.TRANS64.TRYWAIT P0, [UR6+0x20], R3 ;  /* 0x00002003ff0075a7 */ /* 0x000ea40008001106 */
[----:B--2---:R-:W-:Y:S05]  /*22c0*/  @!P0 BRA `(.L_x_36) ;  /* 0x000000a000d08947 */ /* 0x004fea0003800000 */
.L_x_35:
[----:B------:R2:W-:Y:S01]  /*22d0*/  @P4 SYNCS.ARRIVE.TRANS64 RZ, [UR6], R2 ;  /* 0x00000002ffff49a7 */ /* 0x0005e20008000006 */
[----:B------:R-:W-:-:S04]  /*22e0*/  ULOP3.LUT UR4, UR31, 0x2, URZ, 0xfc, !UPT ;  /* 0x000000021f047892 */ /* 0x000fc8000f8efcff */
[----:B------:R-:W-:-:S09]  /*22f0*/  UISETP.NE.AND UP0, UPT, UR4, 0x2, UPT ;  /* 0x000000020400788c */ /* 0x000fd2000bf05270 */
[----:B------:R-:W-:Y:S05]  /*2300*/  BRA.U UP0, `(.L_x_37) ;  /* 0x0000000100047547 */ /* 0x000fea000b800000 */
[----:B------:R-:W-:Y:S05]  /*2310*/  BPT.TRAP 0x1 ;  /* 0x000000040000795c */ /* 0x000fea0000300000 */
.L_x_37:
[----:B------:R-:W-:Y:S04]  /*2320*/  BSSY.RECONVERGENT B0, `(.L_x_38) ;  /* 0x0000003000007945 */ /* 0x000fe80003800200 */
[----:B------:R-:W-:Y:S05]  /*2330*/  @!P3 BRA `(.L_x_39) ;  /* 0x000000000004b947 */ /* 0x000fea0003800000 */
[----:B------:R-:W-:Y:S05]  /*2340*/  BPT.TRAP 0x1 ;  /* 0x000000040000795c */ /* 0x000fea0000300000 */
.L_x_39:
[----:B------:R-:W-:Y:S05]  /*2350*/  BSYNC.RECONVERGENT B0 ;  /* 0x0000000000007941 */ /* 0x000fea0003800200 */
.L_x_38:
        /* <DEDUP_REMOVED lines=8> */
[----:B-1----:R-:W-:-:S04]  /*23e0*/  SHF.L.U32 R0, R12, 0x1f, RZ ;  /* 0x0000001f0c007819 */ /* 0x002fc800000006ff */
[----:B------:R1:W3:Y:S01]  /*23f0*/  SYNCS.PHASECHK.TRANS64.TRYWAIT P1, [UR4+0x20], R0 ;  /* 0x00002000ff0075a7 */ /* 0x0002e20008021104 */
[----:B------:R-:W-:Y:S05]  /*2400*/  @!P0 BRA `(.L_x_41) ;  /* 0x0000000000908947 */ /* 0x000fea0003800000 */
[----:B------:R-:W-:Y:S02]  /*2410*/  USHF.L.U32 UR32, UR5, 0xe, URZ ;  /* 0x0000000e05207899 */ /* 0x000fe400080006ff */
[----:B------:R-:W-:Y:S02]  /*2420*/  UIADD3 UR16, UP3, UPT, UR38, 0x80, URZ ;  /* 0x0000008026107890 */ /* 0x000fe4000ff7e0ff */
[----:B------:R-:W-:Y:S02]  /*2430*/  ULOP3.LUT UR40, UR47, UR32, URZ, 0xfc, !UPT ;  /* 0x000000202f287292 */ /* 0x000fe4000f8efcff */
[----:B------:R-:W-:Y:S02]  /*2440*/  UIADD3 UR12, UP2, UPT, UR38, 0x180, URZ ;  /* 0x00000180260c7890 */ /* 0x000fe4000ff5e0ff */
[----:B------:R-:W-:Y:S02]  /*2450*/  UIADD3 UR22, UP1, UPT, UR38, 0x280, URZ ;  /* 0x0000028026167890 */ /* 0x000fe4000ff3e0ff */
[----:B------:R-:W-:-:S02]  /*2460*/  UIADD3 UR20, UP0, UPT, UR38, 0x380, URZ ;  /* 0x0000038026147890 */ /* 0x000fc4000ff1e0ff */
[----:B------:R-:W-:Y:S02]  /*2470*/  USHF.L.U32 UR42, UR28, 0x7, URZ ;  /* 0x000000071c2a7899 */ /* 0x000fe400080006ff */
[----:B------:R-:W-:Y:S02]  /*2480*/  ULOP3.LUT UR41, UR6, 0xfefffff8, URZ, 0xc0, !UPT ;  /* 0xfefffff806297892 */ /* 0x000fe4000f8ec0ff */
[----:B------:R-:W-:Y:S02]  /*2490*/  UIADD3.X UR17, UPT, UPT, URZ, UR39, URZ, UP3, !UPT ;  /* 0x00000027ff117290 */ /* 0x000fe40009ffe4ff */
[----:B------:R-:W-:Y:S02]  /*24a0*/  UIADD3 UR40, UPT, UPT, UR7, 0x10800, UR40 ;  /* 0x0001080007287890 */ /* 0x000fe4000fffe028 */
[----:B------:R-:W-:Y:S02]  /*24b0*/  UPRMT UR4, URZ, 0x5410, UR46 ;  /* 0x00005410ff047896 */ /* 0x000fe4000800002e */
[----:B------:R-:W-:-:S02]  /*24c0*/  UIADD3 UR32, UPT, UPT, UR7, 0x20800, UR32 ;  /* 0x0002080007207890 */ /* 0x000fc4000fffe020 */
[----:B------:R-:W-:Y:S02]  /*24d0*/  UIADD3.X UR13, UPT, UPT, URZ, UR39, URZ, UP2, !UPT ;  /* 0x00000027ff0d7290 */ /* 0x000fe400097fe4ff */
[----:B------:R-:W-:Y:S02]  /*24e0*/  ULEA UR24, UR5, UR54, 0x9 ;  /* 0x0000003605187291 */ /* 0x000fe4000f8e48ff */
[----:B------:R-:W-:Y:S02]  /*24f0*/  UIADD3.X UR23, UPT, UPT, URZ, UR39, URZ, UP1, !UPT ;  /* 0x00000027ff177290 */ /* 0x000fe40008ffe4ff */
[----:B------:R-:W-:Y:S02]  /*2500*/  ULEA UR8, UR5, UR53, 0xa ;  /* 0x0000003505087291 */ /* 0x000fe4000f8e50ff */
[----:B------:R-:W-:Y:S02]  /*2510*/  UPRMT UR15, URZ, 0x5410, UR37 ;  /* 0x00005410ff0f7896 */ /* 0x000fe40008000025 */
[----:B------:R-:W-:Y:S01]  /*2520*/  UIADD3.X UR21, UPT, UPT, URZ, UR39, URZ, UP0, !UPT ;  /* 0x00000027ff157290 */ /* 0x000fe200087fe4ff */
[----:B------:R-:W-:Y:S01]  /*2530*/  UMOV UR48, 0x0 ;  /* 0x0000000000307882 */ /* 0x000fe20000000000 */
[----:B------:R-:W-:Y:S01]  /*2540*/  UMOV UR49, 0x10000000 ;  /* 0x1000000000317882 */ /* 0x000fe20000000000 */
[----:B------:R-:W-:Y:S01]  /*2550*/  UMOV UR36, UR44 ;  /* 0x0000002c00247c82 */ /* 0x000fe20008000000 */
[----:B------:R-:W-:Y:S01]  /*2560*/  UMOV UR33, UR41 ;  /* 0x0000002900217c82 */ /* 0x000fe20008000000 */
[----:B------:R-:W-:Y:S01]  /*2570*/  UMOV UR34, UR42 ;  /* 0x0000002a00227c82 */ /* 0x000fe20008000000 */
[----:B------:R-:W-:Y:S01]  /*2580*/  UTMALDG.3D.MULTICAST.2CTA [UR40], [UR16], UR4, desc[UR48] ;  /* 0x00003028100073b4 */ /* 0x000fe20008211804 */
[----:B------:R-:W-:Y:S01]  /*2590*/  UMOV UR26, UR18 ;  /* 0x00000012001a7c82 */ /* 0x000fe20008000000 */
[----:B------:R-:W-:Y:S01]  /*25a0*/  UMOV UR27, UR19 ;  /* 0x00000013001b7c82 */ /* 0x000fe20008000000 */
[----:B------:R-:W-:Y:S01]  /*25b0*/  UMOV UR29, UR44 ;  /* 0x0000002c001d7c82 */ /* 0x000fe20008000000 */
[----:B------:R-:W-:Y:S01]  /*25c0*/  UMOV UR25, UR41 ;  /* 0x0000002900197c82 */ /* 0x000fe20008000000 */
[----:B------:R-:W-:Y:S01]  /*25d0*/  UMOV UR10, URZ ;  /* 0x000000ff000a7c82 */ /* 0x000fe20008000000 */
[----:B------:R-:W-:Y:S01]  /*25e0*/  UMOV UR9, UR41 ;  /* 0x0000002900097c82 */ /* 0x000fe20008000000 */
[----:B------:R4:W-:Y:S01]  /*25f0*/  UTMALDG.3D.2CTA [UR32], [UR12], desc[UR48] ;  /* 0x000030200c0075b4 */ /* 0x0009e20008211000 */
[----:B------:R1:W-:Y:S01]  /*2600*/  UTMALDG.4D.MULTICAST.2CTA [UR24], [UR22], UR4, desc[UR48] ;  /* 0x00003018160073b4 */ /* 0x0003e20008219804 */
[----:B----4-:R-:W-:Y:S01]  /*2610*/  UMOV UR12, UR28 ;  /* 0x0000001c000c7c82 */ /* 0x010fe20008000000 */
[----:B------:R-:W-:-:S02]  /*2620*/  UMOV UR13, UR44 ;  /* 0x0000002c000d7c82 */ /* 0x000fc40008000000 */
[----:B------:R1:W-:Y:S02]  /*2630*/  UTMALDG.4D.MULTICAST.2CTA [UR8], [UR20], UR15, desc[UR48] ;  /* 0x00003008140073b4 */ /* 0x0003e4000821980f */
[----:B-1----:R-:W-:Y:S01]  /*2640*/  NOP ;  /* 0x0000000000007918 */ /* 0x002fe20000000000 */
.L_x_41:
[----:B------:R-:W-:Y:S05]  /*2650*/  BSYNC.RECONVERGENT B0 ;  /* 0x0000000000007941 */ /* 0x000fea0003800200 */
.L_x_40:
[----:B------:R-:W-:Y:S01]  /*2660*/  UIADD3 UR28, UPT, UPT, UR28, 0x1, URZ ;  /* 0x000000011c1c7890 */ /* 0x000fe2000fffe0ff */
[----:B------:R-:W-:-:S03]  /*2670*/  UMOV UR5, UR14 ;  /* 0x0000000e00057c82 */ /* 0x000fc60008000000 */
[----:B------:R-:W-:-:S09]  /*2680*/  UISETP.NE.AND UP0, UPT, UR28, UR30, UPT ;  /* 0x0000001e1c00728c */ /* 0x000fd2000bf05270 */
[----:B------:R-:W-:Y:S05]  /*2690*/  BRA.U UP0, `(.L_x_42) ;  /* 0xfffffff900f47547 */ /* 0x000fea000b83ffff */
.L_x_34:
[C---:B------:R-:W-:Y:S01]  /*26a0*/  LEA R3, R11.reuse, UR7, 0x3 ;  /* 0x000000070b037c11 */ /* 0x040fe2000f8e18ff */
[----:B------:R-:W-:Y:S01]  /*26b0*/  NOP ;  /* 0x0000000000007918 */ /* 0x000fe20000000000 */
[----:B-1----:R-:W-:Y:S02]  /*26c0*/  SHF.L.U32 R0, R10, 0x1f, RZ ;  /* 0x0000001f0a007819 */ /* 0x002fe400000006ff */
[----:B------:R-:W-:Y:S02]  /*26d0*/  LEA R4, R11, UR7, 0x4 ;  /* 0x000000070b047c11 */ /* 0x000fe4000f8e20ff */
[----:B------:R-:W1:Y:S02]  /*26e0*/  SYNCS.PHASECHK.TRANS64.TRYWAIT P0, [R3+URZ+0x90], R0 ;  /* 0x00009000030075a7 */ /* 0x000e6400080011ff */
[----:B-1----:R-:W-:Y:S05]  /*26f0*/  @!P0 BRA `(.L_x_43) ;  /* 0x0000009c00dc8947 */ /* 0x002fea0003800000 */
.L_x_154:
[----:B------:R-:W4:Y:S01]  /*2700*/  LDS.128 R4, [R4+0xf0] ;  /* 0x0000f00004047984 */ /* 0x000f220000000c00 */
[----:B------:R-:W-:Y:S01]  /*2710*/  UISETP.GE.AND UP0, UPT, UR45, 0x1, UPT ;  /* 0x000000012d00788c */ /* 0x000fe2000bf06270 */
[----:B------:R-:W-:Y:S01]  /*2720*/  @!PT LDS RZ, [RZ] ;  /* 0x00000000fffff984 */ /* 0x000fe20000000800 */
[----:B------:R-:W-:Y:S01]  /*2730*/  @!PT LDS RZ, [RZ] ;  /* 0x00000000fffff984 */ /* 0x000fe20000000800 */
[----:B------:R-:W-:Y:S01]  /*2740*/  @!PT LDS RZ, [RZ] ;  /* 0x00000000fffff984 */ /* 0x000fe20000000800 */
[----:B------:R-:W-:Y:S01]  /*2750*/  @!PT LDS RZ, [RZ] ;  /* 0x00000000fffff984 */ /* 0x000fe20000000800 */
[----:B------:R1:W-:Y:S06]  /*2760*/  MEMBAR.ALL.CTA ;  /* 0x0000000000007992 */ /* 0x0003ec0000008000 */
[----:B-1----:R-:W1:Y:S01]  /*2770*/  FENCE.VIEW.ASYNC.S ;  /* 0x00000000000073c6 */ /* 0x002e620000000000 */
[----:B----4-:R-:W-:-:S13]  /*2780*/  LOP3.LUT P0, RZ, R6, 0x1, RZ, 0xc0, !PT ;  /* 0x0000000106ff7812 */ /* 0x010fda000780c0ff */
[----:B-1----:R-:W-:Y:S01]  /*2790*/  VOTEU.ANY UP1, P0 ;  /* 0x0000000000ff7886 */ /* 0x002fe20000020100 */
[----:B------:R-:W-:-:S13]  /*27a0*/  PLOP3.LUT P0, PT, PT, PT, UP1, 0x80, 0x8 ;  /* 0x000000000008781c */ /* 0x000fda0003f0f018 */
[----:B------:R-:W-:Y:S02]  /*27b0*/  @P0 LOP3.LUT R0, R5, 0xffff, RZ, 0xc0, !PT ;  /* 0x0000ffff05000812 */ /* 0x000fe400078ec0ff */
[----:B--2---:R-:W-:Y:S02]  /*27c0*/  @P0 MOV R2, R4 ;  /* 0x0000000400020202 */ /* 0x004fe40000000f00 */
[----:B------:R-:W-:Y:S01]  /*27d0*/  @P0 R2UR UR5, R0 ;  /* 0x00000000000502ca */ /* 0x000fe200000e0000 */
[----:B------:R-:W-:Y:S01]  /*27e0*/  VIADD R0, R3, 0xa0 ;  /* 0x000000a003007836 */ /* 0x000fe20000000000 */
[----:B------:R-:W-:Y:S02]  /*27f0*/  @P0 SHF.R.U32.HI R4, RZ, 0x10, R5 ;  /* 0x00000010ff040819 */ /* 0x000fe40000011605 */
[----:B------:R-:W-:Y:S02]  /*2800*/  @P0 R2UR UR6, R2 ;  /* 0x00000000020602ca */ /* 0x000fe400000e0000 */
[----:B------:R-:W-:-:S02]  /*2810*/  PRMT R0, RZ, 0x654, R0 ;  /* 0x00000654ff007816 */ /* 0x000fc40000000000 */
[----:B------:R-:W-:Y:S02]  /*2820*/  @P0 R2UR UR4, R4 ;  /* 0x00000000040402ca */ /* 0x000fe400000e0000 */
[----:B------:R1:W-:Y:S03]  /*2830*/  SYNCS.ARRIVE.TRANS64.RED.A1T0 RZ, [R0+URZ], RZ ;  /* 0x000000ff00ff79a7 */ /* 0x0003e600081004ff */
[----:B------:R-:W-:-:S04]  /*2840*/  @UP1 UMOV UR55, UR5 ;  /* 0x0000000500371c82 */ /* 0x000fc80008000000 */
[----:B------:R-:W-:-:S04]  /*2850*/  @UP1 UMOV UR56, UR6 ;  /* 0x0000000600381c82 */ /* 0x000fc80008000000 */
[----:B------:R-:W-:Y:S01]  /*2860*/  @UP1 UMOV UR44, UR4 ;  /* 0x00000004002c1c82 */ /* 0x000fe20008000000 */
[----:B------:R-:W-:Y:S05]  /*2870*/  BRA.U !UP0, `(.L_x_44) ;  /* 0x0000000108d47547 */ /* 0x000fea000b800000 */
[----:B------:R-:W2:Y:S01]  /*2880*/  LDCU.128 UR20, c[0x0][0xf10] ;  /* 0x0001e200ff1477ac */ /* 0x000ea20008000c00 */
[----:B------:R-:W4:Y:S01]  /*2890*/  LDCU UR19, c[0x0][0xf20] ;  /* 0x0001e400ff1377ac */ /* 0x000f220008000800 */
[----:B------:R-:W3:Y:S01]  /*28a0*/  LDCU UR15, c[0x0][0xf0c] ;  /* 0x0001e180ff0f77ac */ /* 0x000ee20008000800 */
[----:B------:R-:W1:Y:S01]  /*28b0*/  LDCU.64 UR8, c[0x0][0xf28] ;  /* 0x0001e500ff0877ac */ /* 0x000e620008000a00 */
[----:B------:R-:W-:Y:S02]  /*28c0*/  UISETP.NE.AND UP3, UPT, UR45, 0x1, UPT ;  /* 0x000000012d00788c */ /* 0x000fe4000bf65270 */
[----:B--2---:R-:W-:Y:S02]  /*28d0*/  UIMAD.WIDE.U32 UR10, UR57, UR23, URZ ;  /* 0x00000017390a72a5 */ /* 0x004fe4000f8e00ff */
[----:B------:R-:W-:Y:S02]  /*28e0*/  UIMAD.WIDE.U32 UR4, UR58, UR20, URZ ;  /* 0x000000143a0472a5 */ /* 0x000fe4000f8e00ff */
[----:B------:R-:W-:-:S02]  /*28f0*/  UISETP.NE.AND UP0, UPT, UR22, 0x1, UPT ;  /* 0x000000011600788c */ /* 0x000fc4000bf05270 */
[----:B------:R-:W-:Y:S01]  /*2900*/  UIMAD.WIDE.U32 UR16, UR55, UR23, URZ ;  /* 0x00000017371072a5 */ /* 0x000fe2000f8e00ff */
[----:B------:R-:W-:Y:S02]  /*2910*/  UMOV UR10, UR11 ;  /* 0x0000000b000a7c82 */ /* 0x000fe40008000000 */
[----:B------:R-:W-:Y:S01]  /*2920*/  UMOV UR4, UR5 ;  /* 0x0000000500047c82 */ /* 0x000fe20008000000 */
[----:B----4-:R-:W-:Y:S02]  /*2930*/  USHF.R.U32.HI UR10, URZ, UR19, UR10 ;  /* 0x00000013ff0a7299 */ /* 0x010fe4000801160a */
[----:B---3--:R-:W-:Y:S02]  /*2940*/  UISETP.NE.AND UP2, UPT, UR15, 0x1, UPT ;  /* 0x000000010f00788c */ /* 0x008fe4000bf45270 */
[----:B------:R-:W-:Y:S02]  /*2950*/  USHF.R.U32.HI UR4, URZ, UR21, UR4 ;  /* 0x00000015ff047299 */ /* 0x000fe40008011604 */
[----:B------:R-:W-:-:S02]  /*2960*/  USEL UR5, UR57, UR10, !UP0 ;  /* 0x0000000a39057287 */ /* 0x000fc4000c000000 */
[----:B------:R-:W-:Y:S02]  /*2970*/  USEL UR6, UR58, UR4, !UP2 ;  /* 0x000000043a067287 */ /* 0x000fe4000d000000 */
[----:B-1----:R-:W-:Y:S01]  /*2980*/  UIMAD.WIDE.U32 UR10, UR5, UR8, URZ ;  /* 0x00000008050a72a5 */ /* 0x002fe2000f8e00ff */
[----:B------:R-:W-:Y:S01]  /*2990*/  UMOV UR4, UR17 ;  /* 0x0000001100047c82 */ /* 0x000fe20008000000 */
[----:B------:R-:W-:Y:S02]  /*29a0*/  UIMAD.WIDE.U32 UR12, UR56, UR20, URZ ;  /* 0x00000014380c72a5 */ /* 0x000fe4000f8e00ff */
[----:B------:R-:W-:-:S03]  /*29b0*/  UIMAD.WIDE.U32 UR16, UR6, UR8, URZ ;  /* 0x00000008061072a5 */ /* 0x000fc6000f8e00ff */
[----:B------:R-:W-:Y:S01]  /*29c0*/  UMOV UR10, UR11 ;  /* 0x0000000b000a7c82 */ /* 0x000fe20008000000 */
[----:B------:R-:W-:Y:S02]  /*29d0*/  USHF.R.U32.HI UR4, URZ, UR19, UR4 ;  /* 0x00000013ff047299 */ /* 0x000fe40008011604 */
[----:B------:R-:W-:Y:S01]  /*29e0*/  @UP3 USHF.R.U32.HI UR5, URZ, UR9, UR10 ;  /* 0x00000009ff053299 */ /* 0x000fe2000801160a */
[----:B------:R-:W-:Y:S01]  /*29f0*/  UMOV UR12, UR13 ;  /* 0x0000000d000c7c82 */ /* 0x000fe20008000000 */
[----:B------:R-:W-:Y:S01]  /*2a00*/  UMOV UR16, UR17 ;  /* 0x0000001100107c82 */ /* 0x000fe20008000000 */
[----:B------:R-:W-:Y:S02]  /*2a10*/  USHF.R.U32.HI UR21, URZ, UR21, UR12 ;  /* 0x00000015ff157299 */ /* 0x000fe4000801160c */
[----:B------:R-:W-:Y:S02]  /*2a20*/  USEL UR4, UR55, UR4, !UP0 ;  /* 0x0000000437047287 */ /* 0x000fe4000c000000 */
[----:B------:R-:W-:-:S02]  /*2a30*/  @UP3 USHF.R.U32.HI UR6, URZ, UR9, UR16 ;  /* 0x00000009ff063299 */ /* 0x000fc40008011610 */
[----:B------:R-:W-:Y:S02]  /*2a40*/  UIMAD UR10, UR45, UR5, URZ ;  /* 0x000000052d0a72a4 */ /* 0x000fe4000f8e02ff */
[----:B------:R-:W-:Y:S02]  /*2a50*/  USEL UR5, UR56, UR21, !UP2 ;  /* 0x0000001538057287 */ /* 0x000fe4000d000000 */
[----:B------:R-:W-:Y:S02]  /*2a60*/  UIMAD UR12, UR45, UR6, URZ ;  /* 0x000000062d0c72a4 */ /* 0x000fe4000f8e02ff */
[----:B------:R-:W-:Y:S02]  /*2a70*/  UISETP.GE.AND UP0, UPT, UR4, UR10, UPT ;  /* 0x0000000a0400728c */ /* 0x000fe4000bf06270 */
[----:B------:R-:W-:Y:S02]  /*2a80*/  UIMAD.WIDE.U32 UR10, UR4, UR8, URZ ;  /* 0x00000008040a72a5 */ /* 0x000fe4000f8e00ff */
[----:B------:R-:W-:-:S02]  /*2a90*/  UISETP.GE.OR UP0, UPT, UR5, UR12, UP0 ;  /* 0x0000000c0500728c */ /* 0x000fc40008706670 */
        /* <DEDUP_REMOVED lines=19> */
.L_x_44:
[----:B------:R-:W2:Y:S02]  /*2bd0*/  LDCU UR4, c[0x0][0xf30] ;  /* 0x0001e600ff0477ac */ /* 0x000ea40008000800 */
[----:B--2---:R-:W-:-:S09]  /*2be0*/  UISETP.NE.AND UP0, UPT, UR4, 0x1, UPT ;  /* 0x000000010400788c */ /* 0x004fd2000bf05270 */
[----:B------:R-:W-:Y:S05]  /*2bf0*/  BRA.U UP0, `(.L_x_45) ;  /* 0x0000000100447547 */ /* 0x000fea000b800000 */
[----:B------:R-:W2:Y:S01]  /*2c00*/  LDCU.128 UR20, c[0x0][0xf10] ;  /* 0x0001e200ff1477ac */ /* 0x000ea20008000c00 */
[----:B------:R-:W4:Y:S01]  /*2c10*/  LDCU UR10, c[0x0][0xf0c] ;  /* 0x0001e180ff0a77ac */ /* 0x000f220008000800 */
[----:B------:R-:W1:Y:S01]  /*2c20*/  LDCU UR6, c[0x0][0xf20] ;  /* 0x0001e400ff0677ac */ /* 0x000e620008000800 */
[----:B--2---:R-:W-:Y:S02]  /*2c30*/  UIMAD.WIDE.U32 UR8, UR56, UR20, URZ ;  /* 0x00000014380872a5 */ /* 0x004fe4000f8e00ff */
[----:B------:R-:W-:Y:S02]  /*2c40*/  UIMAD.WIDE.U32 UR4, UR55, UR23, URZ ;  /* 0x00000017370472a5 */ /* 0x000fe4000f8e00ff */
[----:B----4-:R-:W-:Y:S02]  /*2c50*/  UISETP.NE.AND UP2, UPT, UR10, 0x1, UPT ;  /* 0x000000010a00788c */ /* 0x010fe4000bf45270 */
[----:B------:R-:W-:Y:S01]  /*2c60*/  UISETP.NE.AND UP0, UPT, UR22, 0x1, UPT ;  /* 0x000000011600788c */ /* 0x000fe2000bf05270 */
[----:B------:R-:W-:-:S02]  /*2c70*/  UMOV UR8, UR9 ;  /* 0x0000000900087c82 */ /* 0x000fc40008000000 */
[----:B------:R-:W-:Y:S01]  /*2c80*/  UMOV UR4, UR5 ;  /* 0x0000000500047c82 */ /* 0x000fe20008000000 */
[----:B------:R-:W-:Y:S02]  /*2c90*/  USHF.R.U32.HI UR21, URZ, UR21, UR8 ;  /* 0x00000015ff157299 */ /* 0x000fe40008011608 */
[----:B-1----:R-:W-:Y:S02]  /*2ca0*/  USHF.R.U32.HI UR4, URZ, UR6, UR4 ;  /* 0x00000006ff047299 */ /* 0x002fe40008011604 */
[----:B------:R-:W-:Y:S02]  /*2cb0*/  USEL UR5, UR56, UR21, !UP2 ;  /* 0x0000001538057287 */ /* 0x000fe4000d000000 */
[----:B------:R-:W-:-:S04]  /*2cc0*/  USEL UR4, UR55, UR4, !UP0 ;  /* 0x0000000437047287 */ /* 0x000fc8000c000000 */
[----:B------:R-:W-:Y:S02]  /*2cd0*/  UIADD3 UR6, UPT, UPT, UR5, -UR4, URZ ;  /* 0x8000000405067290 */ /* 0x000fe4000fffe0ff */
[----:B------:R-:W-:Y:S02]  /*2ce0*/  UIADD3 UR4, UPT, UPT, -UR5, UR4, URZ ;  /* 0x0000000405047290 */ /* 0x000fe4000fffe1ff */
[----:B------:R-:W-:Y:S02]  /*2cf0*/  UIMAD UR55, UR6, UR22, UR55 ;  /* 0x00000016063772a4 */ /* 0x000fe4000f8e0237 */
[----:B------:R-:W-:-:S12]  /*2d00*/  UIMAD UR56, UR4, UR10, UR56 ;  /* 0x0000000a043872a4 */ /* 0x000fd8000f8e0238 */
.L_x_45:
[----:B------:R-:W-:Y:S01]  /*2d10*/  VIADD R11, R11, 0x1 ;  /* 0x000000010b0b7836 */ /* 0x000fe20000000000 */
[----:B------:R-:W-:Y:S02]  /*2d20*/  R2UR UR5, R145 ;  /* 0x00000000910572ca */ /* 0x000fe400000e0000 */
[----:B------:R-:W-:Y:S02]  /*2d30*/  R2UR UR4, R144 ;  /* 0x00000000900472ca */ /* 0x000fe400000e0000 */
[C---:B------:R-:W-:Y:S02]  /*2d40*/  ISETP.NE.AND P0, PT, R11.reuse, 0x2, PT ;  /* 0x000000020b00780c */ /* 0x040fe40003f05270 */
[----:B------:R-:W-:Y:S02]  /*2d50*/  PLOP3.LUT P2, PT, PT, PT, PT, 0x80, 0x8 ;  /* 0x000000000008781c */ /* 0x000fe40003f4f070 */
[----:B-1----:R-:W-:Y:S02]  /*2d60*/  SEL R0, RZ, 0x1, P0 ;  /* 0x00000001ff007807 */ /* 0x002fe40000000000 */
[----:B------:R-:W-:-:S02]  /*2d70*/  SEL R11, R11, RZ, P0 ;  /* 0x000000ff0b0b7207 */ /* 0x000fc40000000000 */
[----:B------:R-:W-:Y:S01]  /*2d80*/  LOP3.LUT R10, R10, R0, RZ, 0x3c, !PT ;  /* 0x000000000a0a7212 */ /* 0x000fe200078e3cff */
[----:B------:R-:W-:Y:S02]  /*2d90*/  UIADD3 UR20, UPT, UPT, UR56, UR5, URZ ;  /* 0x0000000538147290 */ /* 0x000fe4000fffe0ff */
[----:B------:R-:W-:Y:S01]  /*2da0*/  UIADD3 UR16, UPT, UPT, UR55, UR4, URZ ;  /* 0x0000000437107290 */ /* 0x000fe2000fffe0ff */
[----:B------:R-:W-:Y:S11]  /*2db0*/  BRA.U UP1, `(.L_x_46) ;  /* 0xffffffed017c7547 */ /* 0x000ff6000b83ffff */
[----:B------:R-:W-:Y:S01]  /*2dc0*/  UIADD3 UR7, UPT, UPT, UR7, 0x20, URZ ;  /* 0x0000002007077890 */ /* 0x000fe2000fffe0ff */
[----:B------:R-:W-:-:S03]  /*2dd0*/  SHF.L.U32 R2, R12, 0x1f, RZ ;  /* 0x0000001f0c027819 */ /* 0x000fc600000006ff */
[----:B------:R-:W-:-:S09]  /*2de0*/  ULEA UR4, UR14, UR7, 0x3 ;  /* 0x000000070e047291 */ /* 0x000fd2000f8e18ff */
[----:B------:R-:W1:Y:S02]  /*2df0*/  SYNCS.PHASECHK.TRANS64.TRYWAIT P0, [UR4], R2 ;  /* 0x00000002ff0075a7 */ /* 0x000e640008001104 */
[----:B-1----:R-:W-:Y:S05]  /*2e00*/  @!P0 BRA `(.L_x_47) ;  /* 0x00000098002c8947 */ /* 0x002fea0003800000 */
.L_x_156:
[----:B------:R-:W-:-:S04]  /*2e10*/  UIADD3 UR4, UPT, UPT, UR14, 0x1, URZ ;  /* 0x000000010e047890 */ /* 0x000fc8000fffe0ff */
[----:B------:R-:W-:-:S04]  /*2e20*/  UISETP.NE.AND UP0, UPT, UR4, 0x4, UPT ;  /* 0x000000040400788c */ /* 0x000fc8000bf05270 */
[----:B------:R-:W-:Y:S02]  /*2e30*/  USEL UR6, URZ, 0x1, UP0 ;  /* 0x00000001ff067887 */ /* 0x000fe40008000000 */
[----:B------:R-:W-:-:S04]  /*2e40*/  USEL UR4, UR4, URZ, UP0 ;  /* 0x000000ff04047287 */ /* 0x000fc80008000000 */
[----:B------:R-:W-:Y:S01]  /*2e50*/  ULEA UR5, UR4, UR7, 0x3 ;  /* 0x0000000704057291 */ /* 0x000fe2000f8e18ff */
[----:B-1----:R-:W-:-:S04]  /*2e60*/  LOP3.LUT R2, R12, UR6, RZ, 0x3c, !PT ;  /* 0x000000060c027c12 */ /* 0x002fc8000f8e3cff */
[----:B------:R-:W-:-:S04]  /*2e70*/  SHF.L.U32 R3, R2, 0x1f, RZ ;  /* 0x0000001f02037819 */ /* 0x000fc800000006ff */
[----:B------:R-:W1:Y:S02]  /*2e80*/  SYNCS.PHASECHK.TRANS64.TRYWAIT P0, [UR5], R3 ;  /* 0x00000003ff0075a7 */ /* 0x000e640008001105 */
[----:B-1----:R-:W-:Y:S05]  /*2e90*/  @!P0 BRA `(.L_x_48) ;  /* 0x0000009800208947 */ /* 0x002fea0003800000 */
.L_x_158:
[----:B------:R-:W-:-:S04]  /*2ea0*/  UIADD3 UR4, UPT, UPT, UR4, 0x1, URZ ;  /* 0x0000000104047890 */ /* 0x000fc8000fffe0ff */
[----:B------:R-:W-:-:S04]  /*2eb0*/  UISETP.NE.AND UP0, UPT, UR4, 0x4, UPT ;  /* 0x000000040400788c */ /* 0x000fc8000bf05270 */
[----:B------:R-:W-:Y:S02]  /*2ec0*/  USEL UR6, URZ, 0x1, UP0 ;  /* 0x00000001ff067887 */ /* 0x000fe40008000000 */
[----:B------:R-:W-:-:S04]  /*2ed0*/  USEL UR4, UR4, URZ, UP0 ;  /* 0x000000ff04047287 */ /* 0x000fc80008000000 */
[----:B------:R-:W-:Y:S01]  /*2ee0*/  ULEA UR5, UR4, UR7, 0x3 ;  /* 0x0000000704057291 */ /* 0x000fe2000f8e18ff */
[----:B------:R-:W-:-:S04]  /*2ef0*/  LOP3.LUT R2, R2, UR6, RZ, 0x3c, !PT ;  /* 0x0000000602027c12 */ /* 0x000fc8000f8e3cff */
[----:B-1----:R-:W-:-:S04]  /*2f00*/  SHF.L.U32 R3, R2, 0x1f, RZ ;  /* 0x0000001f02037819 */ /* 0x002fc800000006ff */
[----:B------:R-:W1:Y:S02]  /*2f10*/  SYNCS.PHASECHK.TRANS64.TRYWAIT P0, [UR5], R3 ;  /* 0x00000003ff0075a7 */ /* 0x000e640008001105 */
[----:B-1----:R-:W-:Y:S05]  /*2f20*/  @!P0 BRA `(.L_x_49) ;  /* 0x0000009800148947 */ /* 0x002fea0003800000 */
.L_x_160:
[----:B------:R-:W-:-:S04]  /*2f30*/  UIADD3 UR4, UPT, UPT, UR4, 0x1, URZ ;  /* 0x0000000104047890 */ /* 0x000fc8000fffe0ff */
[----:B------:R-:W-:-:S04]  /*2f40*/  UISETP.NE.AND UP0, UPT, UR4, 0x4, UPT ;  /* 0x000000040400788c */ /* 0x000fc8000bf05270 */
[----:B------:R-:W-:Y:S02]  /*2f50*/  USEL UR5, URZ, 0x1, UP0 ;  /* 0x00000001ff057887 */ /* 0x000fe40008000000 */
[----:B------:R-:W-:-:S04]  /*2f60*/  USEL UR4, UR4, URZ, UP0 ;  /* 0x000000ff04047287 */ /* 0x000fc80008000000 */
[----:B------:R-:W-:Y:S01]  /*2f70*/  ULEA UR4, UR4, UR7, 0x3 ;  /* 0x0000000704047291 */ /* 0x000fe2000f8e18ff */
[----:B------:R-:W-:-:S04]  /*2f80*/  LOP3.LUT R2, R2, UR5, RZ, 0x3c, !PT ;  /* 0x0000000502027c12 */ /* 0x000fc8000f8e3cff */
[----:B------:R-:W-:Y:S01]  /*2f90*/  SHF.L.U32 R2, R2, 0x1f, RZ ;  /* 0x0000001f02027819 */ /* 0x000fe200000006ff */
[----:B-1----:R-:W-:-:S07]  /*2fa0*/  IMAD.U32 R0, RZ, RZ, UR4 ;  /* 0x00000004ff007e24 */ /* 0x002fce000f8e00ff */
.L_x_50:
[----:B-1----:R1:W2:Y:S02]  /*2fb0*/  SYNCS.PHASECHK.TRANS64.TRYWAIT P0, [R0+URZ], R2 ;  /* 0x00000002000075a7 */ /* 0x0022a400080011ff */
[----:B--2---:R-:W-:Y:S05]  /*2fc0*/  @!P0 NANOSLEEP.SYNCS 0x989680 ;  /* 0x009896800000895d */ /* 0x004fea0003900000 */
[----:B------:R-:W2:Y:S02]  /*2fd0*/  @!P0 SYNCS.PHASECHK.TRANS64 P0, [R0+URZ], R2 ;  /* 0x00000002000085a7 */ /* 0x000ea400080010ff */
[----:B--2---:R-:W-:Y:S05]  /*2fe0*/  @P0 EXIT ;  /* 0x000000000000094d */ /* 0x004fea0003800000 */
[----:B------:R-:W-:Y:S05]  /*2ff0*/  BRA `(.L_x_50) ;  /* 0xfffffffc00ec7947 */ /* 0x000fea000383ffff */
.L_x_22:
[----:B------:R-:W1:Y:S02]  /*3000*/  S2UR UR4, SR_CgaCtaId ;  /* 0x00000000000479c3 */ /* 0x000e640000008800 */
[----:B-1----:R-:W-:-:S04]  /*3010*/  UISETP.NE.AND UP0, UPT, UR4, URZ, UPT ;  /* 0x000000ff0400728c */ /* 0x002fc8000bf05270 */
[----:B------:R-:W-:-:S09]  /*3020*/  UISETP.NE.OR UP0, UPT, UR17, 0x1, UP0 ;  /* 0x000000011100788c */ /* 0x000fd20008705670 */
[----:B------:R-:W-:Y:S05]  /*3030*/  BRA.U UP0, `(.L_x_51) ;  /* 0x00000005004c7547 */ /* 0x000fea000b800000 */
[----:B------:R-:W1:Y:S01]  /*3040*/  S2UR UR5, SR_CgaCtaId ;  /* 0x00000000000579c3 */ /* 0x000e620000008800 */
[----:B------:R-:W-:Y:S01]  /*3050*/  UMOV UR4, 0x400 ;  /* 0x0000040000047882 */ /* 0x000fe20000000000 */
[----:B------:R-:W-:Y:S01]  /*3060*/  ISETP.GE.U32.AND P2, PT, R0, 0x8, PT ;  /* 0x000000080000780c */ /* 0x000fe20003f46070 */
[----:B------:R-:W-:Y:S01]  /*3070*/  IMAD.MOV.U32 R12, RZ, RZ, 0x1 ;  /* 0x00000001ff0c7424 */ /* 0x000fe200078e00ff */
[----:B------:R-:W-:Y:S02]  /*3080*/  CS2R R10, SRZ ;  /* 0x00000000000a7805 */ /* 0x000fe4000001ff00 */
[----:B------:R-:W-:Y:S01]  /*3090*/  CS2R R8, SRZ ;  /* 0x0000000000087805 */ /* 0x000fe2000001ff00 */
[----:B-1----:R-:W-:-:S03]  /*30a0*/  ULEA UR6, UR5, UR4, 0x18 ;  /* 0x0000000405067291 */ /* 0x002fc6000f8ec0ff */
[----:B------:R-:W-:-:S09]  /*30b0*/  UMOV UR5, URZ ;  /* 0x000000ff00057c82 */ /* 0x000fd20008000000 */
.L_x_55:
[----:B------:R-:W-:Y:S02]  /*30c0*/  LEA R2, R8, UR6, 0x3 ;  /* 0x0000000608027c11 */ /* 0x000fe4000f8e18ff */
[----:B------:R-:W-:-:S03]  /*30d0*/  SHF.L.U32 R4, R9, 0x1f, RZ ;  /* 0x0000001f09047819 */ /* 0x000fc600000006ff */
[----:B------:R-:W-:Y:S01]  /*30e0*/  VIADD R5, R2, 0xd0 ;  /* 0x000000d002057836 */ /* 0x000fe20000000000 */
[----:B------:R-:W1:Y:S02]  /*30f0*/  SYNCS.PHASECHK.TRANS64.TRYWAIT P0, [R2+URZ+0xc0], R4 ;  /* 0x0000c004020075a7 */ /* 0x000e6400080011ff */
[----:B-1----:R-:W-:Y:S05]  /*3100*/  @!P0 BRA `(.L_x_52) ;  /* 0x0000009400b48947 */ /* 0x002fea0003800000 */
.L_x_161:
[----:B------:R-:W-:Y:S01]  /*3110*/  ULEA UR4, UR5, UR6, 0x3 ;  /* 0x0000000605047291 */ /* 0x000fe2000f8e18ff */
[----:B-1----:R-:W-:Y:S01]  /*3120*/  PRMT R2, RZ, 0x654, R5 ;  /* 0x00000654ff027816 */ /* 0x002fe20000000005 */
[----:B------:R-:W-:Y:S01]  /*3130*/  @!P2 IMAD.MOV.U32 R4, RZ, RZ, 0x10 ;  /* 0x00000010ff04a424 */ /* 0x000fe200078e00ff */
[----:B------:R-:W-:Y:S01]  /*3140*/  SHF.L.U32 R5, R12, 0x1f, RZ ;  /* 0x0000001f0c057819 */ /* 0x000fe200000006ff */
[----:B------:R-:W-:Y:S01]  /*3150*/  UIADD3 UR7, UPT, UPT, UR4, 0x90, URZ ;  /* 0x0000009004077890 */ /* 0x000fe2000fffe0ff */
[----:B------:R1:W-:Y:S05]  /*3160*/  SYNCS.ARRIVE.TRANS64.RED.A1T0 RZ, [R2+URZ], RZ ;  /* 0x000000ff02ff79a7 */ /* 0x0003ea00081004ff */
[----:B------:R-:W-:Y:S01]  /*3170*/  IMAD.U32 R6, RZ, RZ, UR7 ;  /* 0x00000007ff067e24 */ /* 0x000fe2000f8e00ff */
[----:B------:R-:W2:Y:S04]  /*3180*/  SYNCS.PHASECHK.TRANS64.TRYWAIT P0, [UR4+0xa0], R5 ;  /* 0x0000a005ff0075a7 */ /* 0x000ea80008001104 */
[----:B------:R-:W-:Y:S01]  /*3190*/  PRMT R6, R0, 0x654, R6 ;  /* 0x0000065400067816 */ /* 0x000fe20000000006 */
[----:B-12---:R-:W-:Y:S06]  /*31a0*/  @!P0 BRA `(.L_x_53) ;  /* 0x0000009400a08947 */ /* 0x006fec0003800000 */
.L_x_163:
[----:B------:R-:W-:Y:S01]  /*31b0*/  ULEA UR8, UR5, UR6, 0x4 ;  /* 0x0000000605087291 */ /* 0x000fe2000f8e20ff */
[----:B------:R-:W-:Y:S01]  /*31c0*/  SEL R3, R6, R3, !P2 ;  /* 0x0000000306037207 */ /* 0x000fe20005000000 */
[----:B------:R-:W-:Y:S01]  /*31d0*/  UIADD3 UR9, UPT, UPT, UR4, 0x90, URZ ;  /* 0x0000009004097890 */ /* 0x000fe2000fffe0ff */
[----:B-1----:R-:W-:Y:S01]  /*31e0*/  LEA R2, R11, UR6, 0x3 ;  /* 0x000000060b027c11 */ /* 0x002fe2000f8e18ff */
[----:B------:R-:W-:Y:S01]  /*31f0*/  UIADD3 UR8, UPT, UPT, UR8, 0xf0, URZ ;  /* 0x000000f008087890 */ /* 0x000fe2000fffe0ff */
[----:B------:R1:W-:Y:S01]  /*3200*/  @!P2 SYNCS.ARRIVE.TRANS64.RED RZ, [R3+URZ], R4 ;  /* 0x0000000403ffa9a7 */ /* 0x0003e200080004ff */
[----:B------:R-:W-:Y:S01]  /*3210*/  UIADD3 UR4, UPT, UPT, UR5, 0x1, URZ ;  /* 0x0000000105047890 */ /* 0x000fe2000fffe0ff */
[----:B------:R-:W-:-:S03]  /*3220*/  VIADD R8, R8, 0x1 ;  /* 0x0000000108087836 */ /* 0x000fc60000000000 */
[----:B------:R-:W-:Y:S02]  /*3230*/  UISETP.NE.AND UP0, UPT, UR4, 0x2, UPT ;  /* 0x000000020400788c */ /* 0x000fe4000bf05270 */
[----:B------:R-:W-:Y:S01]  /*3240*/  ISETP.NE.AND P0, PT, R8, 0x2, PT ;  /* 0x000000020800780c */ /* 0x000fe20003f05270 */
[----:B------:R-:W-:Y:S06]  /*3250*/  UGETNEXTWORKID.BROADCAST [UR8], [UR9] ;  /* 0x00000000080073ca */ /* 0x000fec0008000100 */
[----:B------:R-:W-:Y:S02]  /*3260*/  USEL UR7, URZ, 0x1, UP0 ;  /* 0x00000001ff077887 */ /* 0x000fe40008000000 */
[----:B------:R-:W-:-:S04]  /*3270*/  USEL UR5, UR4, URZ, UP0 ;  /* 0x000000ff04057287 */ /* 0x000fc80008000000 */
[----:B------:R-:W-:Y:S02]  /*3280*/  LOP3.LUT R12, R12, UR7, RZ, 0x3c, !PT ;  /* 0x000000070c0c7c12 */ /* 0x000fe4000f8e3cff */
[----:B-1----:R-:W-:-:S04]  /*3290*/  SHF.L.U32 R4, R10, 0x1f, RZ ;  /* 0x0000001f0a047819 */ /* 0x002fc800000006ff */
[----:B------:R-:W1:Y:S02]  /*32a0*/  SYNCS.PHASECHK.TRANS64.TRYWAIT P1, [R2+URZ+0x90], R4 ;  /* 0x00009004020075a7 */ /* 0x000e6400080211ff */
[----:B-1----:R-:W-:Y:S05]  /*32b0*/  @!P1 BRA `(.L_x_54) ;  /* 0x0000009400749947 */ /* 0x002fea0003800000 */
.L_x_164:
[C---:B-1----:R-:W-:Y:S01]  /*32c0*/  LEA R4, R11.reuse, UR6, 0x4 ;  /* 0x000000060b047c11 */ /* 0x042fe2000f8e20ff */
[----:B------:R-:W-:Y:S01]  /*32d0*/  VIADD R2, R2, 0xa0 ;  /* 0x000000a002027836 */ /* 0x000fe20000000000 */
[----:B------:R-:W-:Y:S01]  /*32e0*/  SEL R8, R8, RZ, P0 ;  /* 0x000000ff08087207 */ /* 0x000fe20000000000 */
[----:B------:R-:W-:-:S03]  /*32f0*/  VIADD R11, R11, 0x1 ;  /* 0x000000010b0b7836 */ /* 0x000fc60000000000 */
[----:B------:R-:W1:Y:S01]  /*3300*/  LDS.128 R4, [R4+0xf0] ;  /* 0x0000f00004047984 */ /* 0x000e620000000c00 */
[----:B------:R-:W-:Y:S02]  /*3310*/  PRMT R2, RZ, 0x654, R2 ;  /* 0x00000654ff027816 */ /* 0x000fe40000000002 */
[C---:B------:R-:W-:Y:S01]  /*3320*/  ISETP.NE.AND P1, PT, R11.reuse, 0x2, PT ;  /* 0x000000020b00780c */ /* 0x040fe20003f25270 */
[----:B------:R-:W-:Y:S01]  /*3330*/  @!PT LDS RZ, [RZ] ;  /* 0x00000000fffff984 */ /* 0x000fe20000000800 */
[----:B------:R-:W-:Y:S01]  /*3340*/  @!PT LDS RZ, [RZ] ;  /* 0x00000000fffff984 */ /* 0x000fe20000000800 */
[----:B------:R-:W-:Y:S01]  /*3350*/  @!PT LDS RZ, [RZ] ;  /* 0x00000000fffff984 */ /* 0x000fe20000000800 */
[----:B------:R-:W-:Y:S01]  /*3360*/  @!PT LDS RZ, [RZ] ;  /* 0x00000000fffff984 */ /* 0x000fe20000000800 */
[----:B------:R2:W-:Y:S06]  /*3370*/  MEMBAR.ALL.CTA ;  /* 0x0000000000007992 */ /* 0x0005ec0000008000 */
[----:B--2---:R-:W2:Y:S01]  /*3380*/  FENCE.VIEW.ASYNC.S ;  /* 0x00000000000073c6 */ /* 0x004ea20000000000 */
[----:B------:R-:W-:Y:S01]  /*3390*/  SEL R11, R11, RZ, P1 ;  /* 0x000000ff0b0b7207 */ /* 0x000fe20000800000 */
[----:B--2---:R2:W-:Y:S01]  /*33a0*/  SYNCS.ARRIVE.TRANS64.RED.A1T0 RZ, [R2+URZ], RZ ;  /* 0x000000ff02ff79a7 */ /* 0x0045e200081004ff */
[----:B-1----:R-:W-:-:S02]  /*33b0*/  LOP3.LUT P3, RZ, R6, 0x1, RZ, 0xc0, !PT ;  /* 0x0000000106ff7812 */ /* 0x002fc4000786c0ff */
[----:B------:R-:W-:-:S04]  /*33c0*/  SEL R4, RZ, 0x1, P1 ;  /* 0x00000001ff047807 */ /* 0x000fc80000800000 */
[----:B------:R-:W-:Y:S02]  /*33d0*/  LOP3.LUT R10, R10, R4, RZ, 0x3c, !PT ;  /* 0x000000040a0a7212 */ /* 0x000fe400078e3cff */
[----:B--2---:R-:W-:-:S04]  /*33e0*/  SEL R2, RZ, 0x1, P0 ;  /* 0x00000001ff027807 */ /* 0x004fc80000000000 */
[----:B------:R-:W-:Y:S01]  /*33f0*/  LOP3.LUT R9, R9, R2, RZ, 0x3c, !PT ;  /* 0x0000000209097212 */ /* 0x000fe200078e3cff */
[----:B------:R-:W-:Y:S06]  /*3400*/  @P3 BRA `(.L_x_55) ;  /* 0xfffffffc002c3947 */ /* 0x000fec000383ffff */
[----:B------:R-:W-:Y:S01]  /*3410*/  ULEA UR4, UR5, UR6, 0x3 ;  /* 0x0000000605047291 */ /* 0x000fe2000f8e18ff */
[----:B------:R-:W-:-:S08]  /*3420*/  SHF.L.U32 R2, R12, 0x1f, RZ ;  /* 0x0000001f0c027819 */ /* 0x000fd000000006ff */
[----:B------:R-:W1:Y:S02]  /*3430*/  SYNCS.PHASECHK.TRANS64 P0, [UR4+0xa0], R2 ;  /* 0x0000a002ff0075a7 */ /* 0x000e640008001004 */
[----:B-1----:R-:W-:Y:S05]  /*3440*/  @P0 BRA `(.L_x_56) ;  /* 0x0000000000080947 */ /* 0x002fea0003800000 */
[----:B------:R-:W1:Y:S02]  /*3450*/  SYNCS.PHASECHK.TRANS64.TRYWAIT P0, [UR4+0xa0], R2 ;  /* 0x0000a002ff0075a7 */ /* 0x000e640008001104 */
[----:B-1----:R-:W-:Y:S05]  /*3460*/  @!P0 BRA `(.L_x_57) ;  /* 0x00000094001c8947 */ /* 0x002fea0003800000 */
.L_x_56:
[----:B------:R-:W-:-:S04]  /*3470*/  UIADD3 UR7, UPT, UPT, UR5, 0x1, URZ ;  /* 0x0000000105077890 */ /* 0x000fc8000fffe0ff */
[----:B------:R-:W-:-:S04]  /*3480*/  UISETP.NE.AND UP0, UPT, UR7, 0x2, UPT ;  /* 0x000000020700788c */ /* 0x000fc8000bf05270 */
[----:B------:R-:W-:Y:S02]  /*3490*/  USEL UR8, URZ, 0x1, UP0 ;  /* 0x00000001ff087887 */ /* 0x000fe40008000000 */
[----:B------:R-:W-:-:S04]  /*34a0*/  USEL UR7, UR7, URZ, UP0 ;  /* 0x000000ff07077287 */ /* 0x000fc80008000000 */
[----:B------:R-:W-:Y:S01]  /*34b0*/  ULEA UR7, UR7, UR6, 0x3 ;  /* 0x0000000607077291 */ /* 0x000fe2000f8e18ff */
[----:B-1----:R-:W-:-:S04]  /*34c0*/  LOP3.LUT R2, R12, UR8, RZ, 0x3c, !PT ;  /* 0x000000080c027c12 */ /* 0x002fc8000f8e3cff */
[----:B------:R-:W-:-:S04]  /*34d0*/  SHF.L.U32 R0, R2, 0x1f, RZ ;  /* 0x0000001f02007819 */ /* 0x000fc800000006ff */
[----:B------:R-:W1:Y:S02]  /*34e0*/  SYNCS.PHASECHK.TRANS64 P0, [UR7+0xa0], R0 ;  /* 0x0000a000ff0075a7 */ /* 0x000e640008001007 */
[----:B-1----:R-:W-:Y:S05]  /*34f0*/  @P0 EXIT ;  /* 0x000000000000094d */ /* 0x002fea0003800000 */
[----:B------:R-:W-:Y:S02]  /*3500*/  SHF.L.U32 R2, R2, 0x1f, RZ ;  /* 0x0000001f02027819 */ /* 0x000fe400000006ff */
[----:B------:R-:W-:-:S07]  /*3510*/  MOV R0, UR7 ;  /* 0x0000000700007c02 */ /* 0x000fce0008000f00 */
.L_x_58:
[----:B-1----:R1:W2:Y:S02]  /*3520*/  SYNCS.PHASECHK.TRANS64.TRYWAIT P0, [R0+URZ+0xa0], R2 ;  /* 0x0000a002000075a7 */ /* 0x0022a400080011ff */
[----:B--2---:R-:W-:Y:S05]  /*3530*/  @!P0 NANOSLEEP.SYNCS 0x989680 ;  /* 0x009896800000895d */ /* 0x004fea0003900000 */
[----:B------:R-:W2:Y:S02]  /*3540*/  @!P0 SYNCS.PHASECHK.TRANS64 P0, [R0+URZ+0xa0], R2 ;  /* 0x0000a002000085a7 */ /* 0x000ea400080010ff */
[----:B--2---:R-:W-:Y:S05]  /*3550*/  @P0 EXIT ;  /* 0x000000000000094d */ /* 0x004fea0003800000 */
[----:B------:R-:W-:Y:S05]  /*3560*/  BRA `(.L_x_58) ;  /* 0xfffffffc00ec7947 */ /* 0x000fea000383ffff */
.L_x_51:
[----:B------:R-:W-:Y:S05]  /*3570*/  BRA.U UP5, `(.L_x_59) ;  /* 0x0000001505b87547 */ /* 0x000fea000b800000 */
[----:B------:R-:W1:Y:S01]  /*3580*/  S2UR UR7, SR_CgaCtaId ;  /* 0x00000000000779c3 */ /* 0x000e620000008800 */
[----:B------:R-:W-:Y:S01]  /*3590*/  UMOV UR4, 0x40 ;  /* 0x0000004000047882 */ /* 0x000fe20000000000 */
[----:B------:R-:W-:Y:S01]  /*35a0*/  NOP ;  /* 0x0000000000007918 */ /* 0x000fe20000000000 */
[----:B------:R-:W-:Y:S01]  /*35b0*/  UMOV UR6, 0x400 ;  /* 0x0000040000067882 */ /* 0x000fe20000000000 */
[----:B-1----:R-:W-:Y:S02]  /*35c0*/  ULEA UR5, UR7, UR4, 0x18 ;  /* 0x0000000407057291 */ /* 0x002fe4000f8ec0ff */
[----:B------:R-:W-:-:S07]  /*35d0*/  ULEA UR6, UR7, UR6, 0x18 ;  /* 0x0000000607067291 */ /* 0x000fce000f8ec0ff */
[----:B------:R-:W1:Y:S02]  /*35e0*/  LDS.U8 R0, [UR5+0x1c] ;  /* 0x00001c05ff007984 */ /* 0x000e640008000000 */
[----:B-1----:R-:W-:-:S13]  /*35f0*/  ISETP.NE.AND P0, PT, R0, RZ, PT ;  /* 0x000000ff0000720c */ /* 0x002fda0003f05270 */
[----:B------:R-:W-:Y:S05]  /*3600*/  @P0 BRA `(.L_x_60) ;  /* 0x0000000400100947 */ /* 0x000fea0003800000 */
[----:B------:R-:W1:Y:S01]  /*3610*/  S2UR UR4, SR_CgaCtaId ;  /* 0x00000000000479c3 */ /* 0x000e620000008800 */
[----:B------:R-:W-:Y:S02]  /*3620*/  UISETP.NE.U32.AND UP1, UPT, UR28, 0x1, UPT ;  /* 0x000000011c00788c */ /* 0x000fe4000bf25070 */
[----:B------:R-:W-:Y:S02]  /*3630*/  UIADD3 UR7, UPT, UPT, UR5, 0x8, URZ ;  /* 0x0000000805077890 */ /* 0x000fe4000fffe0ff */
[----:B-1----:R-:W-:-:S05]  /*3640*/  ULOP3.LUT UR8, UR4, 0x1, URZ, 0x3c, !UPT ;  /* 0x0000000104087892 */ /* 0x002fca000f8e3cff */
[----:B------:R-:W-:Y:S07]  /*3650*/  BRA.U !UP1, `(.L_x_61) ;  /* 0x00000001099c7547 */ /* 0x000fee000b800000 */
[----:B------:R-:W-:Y:S01]  /*3660*/  ELECT P0, URZ, PT ;  /* 0x0000000000ff782f */ /* 0x000fe20003800000 */
[----:B------:R-:W-:-:S12]  /*3670*/  BSSY B0, `(.L_x_61) ;  /* 0x0000025000007945 */ /* 0x000fd80003800000 */
[----:B------:R-:W-:Y:S05]  /*3680*/  @!P0 BRA `(.L_x_62) ;  /* 0x00000000008c8947 */ /* 0x000fea0003800000 */
[----:B------:R-:W-:-:S05]  /*3690*/  UMOV UR4, 0x10 ;  /* 0x0000001000047882 */ /* 0x000fca0000000000 */
[----:B------:R-:W-:Y:S04]  /*36a0*/  DEPBAR.LE SB1, 0x36 ;  /* 0x00009d800000791a */ /* 0x000fe80000000000 */
[----:B------:R-:W1:Y:S02]  /*36b0*/  UTCATOMSWS.2CTA.FIND_AND_SET.ALIGN UP0, UR4, UR4 ;  /* 0x00000004000475e3 */ /* 0x000e640008200800 */
[----:B-1----:R-:W-:Y:S01]  /*36c0*/  MOV R10, UR4 ;  /* 0x00000004000a7c02 */ /* 0x002fe20008000f00 */
[----:B------:R-:W-:Y:S06]  /*36d0*/  BRA.U UP0, `(.L_x_63) ;  /* 0x0000000100187547 */ /* 0x000fec000b800000 */
.L_x_64:
[----:B------:R-:W-:Y:S05]  /*36e0*/  NANOSLEEP 0x64 ;  /* 0x000000640000795d */ /* 0x000fea0003800000 */
[----:B------:R-:W-:-:S05]  /*36f0*/  UMOV UR4, 0x10 ;  /* 0x0000001000047882 */ /* 0x000fca0000000000 */
[----:B------:R-:W-:Y:S04]  /*3700*/  DEPBAR.LE SB1, 0x36 ;  /* 0x00009d800000791a */ /* 0x000fe80000000000 */
[----:B------:R-:W1:Y:S02]  /*3710*/  UTCATOMSWS.2CTA.FIND_AND_SET.ALIGN UP0, UR4, UR4 ;  /* 0x00000004000475e3 */ /* 0x000e640008200800 */
[----:B-1----:R-:W-:Y:S01]  /*3720*/  MOV R10, UR4 ;  /* 0x00000004000a7c02 */ /* 0x002fe20008000f00 */
[----:B------:R-:W-:Y:S05]  /*3730*/  BRA.U !UP0, `(.L_x_64) ;  /* 0xfffffffd08e87547 */ /* 0x000fea000b83ffff */
.L_x_63:
[----:B------:R-:W1:Y:S01]  /*3740*/  LDS R6, [UR5+0x10] ;  /* 0x00001005ff067984 */ /* 0x000e620008000800 */
[----:B------:R-:W-:Y:S01]  /*3750*/  IMAD.U32 R0, RZ, RZ, UR6 ;  /* 0x00000006ff007e24 */ /* 0x000fe2000f8e00ff */
[----:B------:R-:W-:-:S03]  /*3760*/  MOV R4, UR8 ;  /* 0x0000000800047c02 */ /* 0x000fc60008000f00 */
[----:B------:R-:W-:Y:S01]  /*3770*/  VIADD R0, R0, 0x110 ;  /* 0x0000011000007836 */ /* 0x000fe20000000000 */
[----:B-1----:R-:W-:-:S04]  /*3780*/  SHF.L.U32 R6, R6, 0x1f, RZ ;  /* 0x0000001f06067819 */ /* 0x002fc800000006ff */
[----:B------:R-:W1:Y:S02]  /*3790*/  SYNCS.PHASECHK.TRANS64.TRYWAIT P0, [UR5+0x8], R6 ;  /* 0x00000806ff0075a7 */ /* 0x000e640008001105 */
[----:B-1----:R-:W-:Y:S05]  /*37a0*/  @P0 BRA `(.L_x_65) ;  /* 0x0000000000080947 */ /* 0x002fea0003800000 */
[----:B------:R-:W1:Y:S02]  /*37b0*/  SYNCS.PHASECHK.TRANS64.TRYWAIT P0, [UR5+0x8], R6 ;  /* 0x00000806ff0075a7 */ /* 0x000e640008001105 */
[----:B-1----:R-:W-:Y:S05]  /*37c0*/  @!P0 BRA `(.L_x_66) ;  /* 0x00000090005c8947 */ /* 0x002fea0003800000 */
.L_x_65:
[----:B------:R-:W-:Y:S01]  /*37d0*/  PRMT R4, R4, 0x654, R0 ;  /* 0x0000065404047816 */ /* 0x000fe20000000000 */
[----:B------:R-:W-:Y:S01]  /*37e0*/  HFMA2 R0, -RZ, RZ, 0, 5.9604644775390625e-08 ;  /* 0x00000001ff007431 */ /* 0x000fe200000001ff */
[----:B------:R-:W-:Y:S01]  /*37f0*/  UPRMT UR4, UR8, 0x654, UR7 ;  /* 0x0000065408047896 */ /* 0x000fe20008000007 */
[----:B------:R-:W-:Y:S02]  /*3800*/  IMAD.MOV.U32 R8, RZ, RZ, 0xffff ;  /* 0x0000ffffff087424 */ /* 0x000fe400078e00ff */
[----:B-1----:R-:W-:Y:S02]  /*3810*/  IMAD.MOV.U32 R6, RZ, RZ, 0x4 ;  /* 0x00000004ff067424 */ /* 0x002fe400078e00ff */
[----:B------:R-:W-:Y:S01]  /*3820*/  IMAD.SHL.U32 R9, R10, 0x20, RZ ;  /* 0x000000200a097824 */ /* 0x000fe200078e00ff */
[----:B------:R-:W-:Y:S02]  /*3830*/  MOV R5, UR4 ;  /* 0x0000000400057c02 */ /* 0x000fe40008000f00 */
[-C--:B------:R-:W-:Y:S01]  /*3840*/  SHF.L.U32 R8, R8, R10.reuse, RZ ;  /* 0x0000000a08087219 */ /* 0x080fe200000006ff */
[----:B------:R1:W-:Y:S01]  /*3850*/  SYNCS.ARRIVE.TRANS64.RED RZ, [UR4], R6 ;  /* 0x00000006ffff79a7 */ /* 0x0003e20008000404 */
[----:B------:R-:W-:Y:S01]  /*3860*/  SHF.L.U32 R7, R0, R10, RZ ;  /* 0x0000000a00077219 */ /* 0x000fe200000006ff */
[----:B------:R1:W-:Y:S04]  /*3870*/  STS [UR6+0x110], R9 ;  /* 0x00011009ff007988 */ /* 0x0003e80008000806 */
[----:B------:R1:W-:Y:S04]  /*3880*/  STAS [R4.64], R10 ;  /* 0x0000000a04007dbd */ /* 0x0003e8000c0008ff */
[----:B------:R1:W-:Y:S04]  /*3890*/  ATOMS.OR RZ, [UR5+0x14], R8 ;  /* 0x00001408ffff798c */ /* 0x0003e8000b000005 */
[----:B------:R1:W-:Y:S04]  /*38a0*/  ATOMS.OR RZ, [UR5+0x18], R7 ;  /* 0x00001807ffff798c */ /* 0x0003e8000b000005 */
[----:B------:R1:W-:Y:S02]  /*38b0*/  ATOMS.XOR RZ, [UR5+0x10], R0 ;  /* 0x00001000ffff798c */ /* 0x0003e4000b800005 */
.L_x_62:
[----:B------:R-:W-:Y:S05]  /*38c0*/  BSYNC B0 ;  /* 0x0000000000007941 */ /* 0x000fea0003800000 */
.L_x_61:
[----:B------:R-:W-:Y:S05]  /*38d0*/  BRA.U UP1, `(.L_x_67) ;  /* 0x00000001016c7547 */ /* 0x000fea000b800000 */
[----:B------:R-:W-:-:S03]  /*38e0*/  UMOV UR4, 0xffffffff ;  /* 0xffffffff00047882 */ /* 0x000fc60000000000 */
[----:B------:R-:W-:Y:S05]  /*38f0*/  BRA.DIV UR4, `(.L_x_68) ;  /* 0x0000009204287947 */ /* 0x000fea000b800000 */
[----:B------:R-:W-:-:S13]  /*3900*/  ELECT P6, URZ, PT ;  /* 0x0000000000ff782f */ /* 0x000fda00038c0000 */
.L_x_168:
[----:B------:R-:W-:Y:S05]  /*3910*/  @!P6 BRA `(.L_x_67) ;  /* 0x00000000005ce947 */ /* 0x000fea0003800000 */
[----:B-1----:R-:W1:Y:S02]  /*3920*/  LDS R4, [UR5+0x10] ;  /* 0x00001005ff047984 */ /* 0x002e640008000800 */
[----:B-1----:R-:W-:-:S04]  /*3930*/  SHF.L.U32 R4, R4, 0x1f, RZ ;  /* 0x0000001f04047819 */ /* 0x002fc800000006ff */
[----:B------:R-:W1:Y:S02]  /*3940*/  SYNCS.PHASECHK.TRANS64.TRYWAIT P0, [UR5+0x8], R4 ;  /* 0x00000804ff0075a7 */ /* 0x000e640008001105 */
[----:B-1----:R-:W-:Y:S05]  /*3950*/  @P0 BRA `(.L_x_69) ;  /* 0x0000000000080947 */ /* 0x002fea0003800000 */
[----:B------:R-:W1:Y:S02]  /*3960*/  SYNCS.PHASECHK.TRANS64.TRYWAIT P0, [UR5+0x8], R4 ;  /* 0x00000804ff0075a7 */ /* 0x000e640008001105 */
[----:B-1----:R-:W-:Y:S05]  /*3970*/  @!P0 BRA `(.L_x_70) ;  /* 0x0000009000288947 */ /* 0x002fea0003800000 */
.L_x_69:
[----:B------:R-:W2:Y:S01]  /*3980*/  LDS R6, [UR6+0x110] ;  /* 0x00011006ff067984 */ /* 0x000ea20008000800 */
[----:B-1----:R-:W-:Y:S02]  /*3990*/  HFMA2 R0, -RZ, RZ, 0, 5.9604644775390625e-08 ;  /* 0x00000001ff007431 */ /* 0x002fe400000001ff */
[----:B------:R-:W-:Y:S01]  /*39a0*/  IMAD.MOV.U32 R4, RZ, RZ, 0xffff ;  /* 0x0000ffffff047424 */ /* 0x000fe200078e00ff */
[----:B------:R-:W-:Y:S01]  /*39b0*/  UPRMT UR4, UR8, 0x654, UR7 ;  /* 0x0000065408047896 */ /* 0x000fe20008000007 */
[----:B--2---:R-:W-:-:S03]  /*39c0*/  IMAD.SHL.U32 R5, R6, 0x20, RZ ;  /* 0x0000002006057824 */ /* 0x004fc600078e00ff */
[-C--:B------:R-:W-:Y:S02]  /*39d0*/  SHF.L.U32 R4, R4, R6.reuse, RZ ;  /* 0x0000000604047219 */ /* 0x080fe400000006ff */
[----:B------:R-:W-:Y:S01]  /*39e0*/  SHF.L.U32 R6, R0, R6, RZ ;  /* 0x0000000600067219 */ /* 0x000fe200000006ff */
[----:B------:R2:W-:Y:S04]  /*39f0*/  STS [UR6+0x110], R5 ;  /* 0x00011005ff007988 */ /* 0x0005e80008000806 */
[----:B------:R2:W-:Y:S04]  /*3a00*/  ATOMS.OR RZ, [UR5+0x14], R4 ;  /* 0x00001404ffff798c */ /* 0x0005e8000b000005 */
[----:B------:R2:W-:Y:S01]  /*3a10*/  ATOMS.OR RZ, [UR5+0x18], R6 ;  /* 0x00001806ffff798c */ /* 0x0005e2000b000005 */
[----:B------:R-:W-:Y:S03]  /*3a20*/  SYNCS.ARRIVE.TRANS64.RED.A1T0 RZ, [UR4], RZ ;  /* 0x000000ffffff79a7 */ /* 0x000fe60008100404 */
[----:B------:R2:W-:Y:S01]  /*3a30*/  ATOMS.XOR RZ, [UR5+0x10], R0 ;  /* 0x00001000ffff798c */ /* 0x0005e2000b800005 */
[----:B------:R-:W-:Y:S05]  /*3a40*/  BRA `(.L_x_67) ;  /* 0x0000000000107947 */ /* 0x000fea0003800000 */
.L_x_60:
[----:B------:R-:W-:Y:S02]  /*3a50*/  MOV R0, 0xffffffff ;  /* 0xffffffff00007802 */ /* 0x000fe40000000f00 */
[----:B------:R-:W-:-:S03]  /*3a60*/  MOV R4, 0x3a90 ;  /* 0x00003a9000047802 */ /* 0x000fc60000000f00 */
[----:B------:R1:W-:Y:S04]  /*3a70*/  STS [UR6+0x110], R0 ;  /* 0x00011000ff007988 */ /* 0x0003e80008000806 */
[----:B-1---5:R-:W-:Y:S05]  /*3a80*/  CALL.REL.NOINC `($__internal_1_$__cuda_sm10x_tcgen05_guardrail_trap_phase_invalid_during_alloc) ;  /* 0x0000009400d07944 */ /* 0x022fea0003c00000 */
.L_x_67:
[----:B------:R-:W-:Y:S05]  /*3a90*/  WARPSYNC.ALL ;  /* 0x0000000000007948 */ /* 0x000fea0003800000 */
[----:B------:R-:W3:Y:S01]  /*3aa0*/  S2UR UR4, SR_CgaCtaId ;  /* 0x00000000000479c3 */ /* 0x000ee20000008800 */
[----:B------:R-:W-:Y:S01]  /*3ab0*/  UMOV UR33, 0x400 ;  /* 0x0000040000217882 */ /* 0x000fe20000000000 */
[----:B------:R-:W-:-:S06]  /*3ac0*/  NOP ;  /* 0x0000000000007918 */ /* 0x000fcc0000000000 */
[----:B------:R-:W-:Y:S06]  /*3ad0*/  BAR.ARV 0x6, 0xa0 ;  /* 0x0182800000007b1d */ /* 0x000fec0000002000 */
[----:B------:R-:W4:Y:S01]  /*3ae0*/  LDCU UR12, c[0x0][0x38c] ;  /* 0x00007180ff0c77ac */ /* 0x000f220008000800 */
[----:B------:R-:W-:Y:S02]  /*3af0*/  LOP3.LUT R2, R2, 0xffff, RZ, 0xc0, !PT ;  /* 0x0000ffff02027812 */ /* 0x000fe400078ec0ff */
[----:B-1----:R-:W-:Y:S01]  /*3b00*/  CS2R R8, SRZ ;  /* 0x0000000000087805 */ /* 0x002fe2000001ff00 */
[----:B------:R-:W-:Y:S01]  /*3b10*/  UMOV UR54, 0x1 ;  /* 0x0000000100367882 */ /* 0x000fe20000000000 */
[----:B------:R-:W-:Y:S01]  /*3b20*/  R2UR UR64, R2 ;  /* 0x00000000024072ca */ /* 0x000fe200000e0000 */
[----:B------:R-:W-:Y:S01]  /*3b30*/  IMAD.MOV.U32 R2, RZ, RZ, RZ ;  /* 0x000000ffff027224 */ /* 0x000fe200078e00ff */
[----:B------:R-:W-:Y:S01]  /*3b40*/  UISETP.NE.AND UP3, UPT, UR28, URZ, UPT ;  /* 0x000000ff1c00728c */ /* 0x000fe2000bf65270 */
[----:B------:R-:W-:Y:S01]  /*3b50*/  UMOV UR58, URZ ;  /* 0x000000ff003a7c82 */ /* 0x000fe20008000000 */
[----:B---3--:R-:W-:Y:S01]  /*3b60*/  ULEA UR33, UR4, UR33, 0x18 ;  /* 0x0000002104217291 */ /* 0x008fe2000f8ec0ff */
[----:B------:R-:W-:-:S02]  /*3b70*/  UMOV UR56, URZ ;  /* 0x000000ff00387c82 */ /* 0x000fc40008000000 */
[----:B------:R-:W-:Y:S01]  /*3b80*/  UMOV UR4, URZ ;  /* 0x000000ff00047c82 */ /* 0x000fe20008000000 */
[----:B------:R-:W-:Y:S02]  /*3b90*/  UIADD3 UR6, UPT, UPT, UR33, 0x20800, URZ ;  /* 0x0002080021067890 */ /* 0x000fe4000fffe0ff */
[----:B------:R-:W-:Y:S02]  /*3ba0*/  UIADD3 UR8, UPT, UPT, UR33, 0x31000, URZ ;  /* 0x0003100021087890 */ /* 0x000fe4000fffe0ff */
[----:B----4-:R-:W-:Y:S01]  /*3bb0*/  UIADD3 UR12, UPT, UPT, UR12, 0x7f, URZ ;  /* 0x0000007f0c0c7890 */ /* 0x010fe2000fffe0ff */
[----:B--2---:R-:W1:Y:S01]  /*3bc0*/  LDS R0, [UR33+0x110] ;  /* 0x00011021ff007984 */ /* 0x004e620008000800 */
[----:B------:R-:W-:Y:S02]  /*3bd0*/  UIADD3 UR7, UPT, UPT, UR33, 0x10800, URZ ;  /* 0x0001080021077890 */ /* 0x000fe4000fffe0ff */
[----:B------:R-:W-:Y:S02]  /*3be0*/  UIADD3 UR5, UPT, UPT, UR33, 0x30800, URZ ;  /* 0x0003080021057890 */ /* 0x000fe4000fffe0ff */
[----:B------:R-:W-:-:S02]  /*3bf0*/  USHF.R.U32.HI UR9, URZ, 0x4, UR6 ;  /* 0x00000004ff097899 */ /* 0x000fc40008011606 */
[----:B------:R-:W-:Y:S02]  /*3c00*/  USHF.R.U32.HI UR6, URZ, 0x4, UR8 ;  /* 0x00000004ff067899 */ /* 0x000fe40008011608 */
[----:B------:R-:W-:Y:S02]  /*3c10*/  USHF.R.S32.HI UR10, URZ, 0x1f, UR12 ;  /* 0x0000001fff0a7899 */ /* 0x000fe4000801140c */
[----:B------:R-:W-:Y:S02]  /*3c20*/  USHF.R.U32.HI UR11, URZ, 0x4, UR7 ;  /* 0x00000004ff0b7899 */ /* 0x000fe40008011607 */
[----:B------:R-:W-:Y:S02]  /*3c30*/  USHF.R.U32.HI UR7, URZ, 0x4, UR5 ;  /* 0x00000004ff077899 */ /* 0x000fe40008011605 */
[----:B------:R-:W-:Y:S02]  /*3c40*/  ULOP3.LUT UR6, UR6, 0x3fff, URZ, 0xc0, !UPT ;  /* 0x00003fff06067892 */ /* 0x000fe4000f8ec0ff */
[----:B------:R-:W-:-:S02]  /*3c50*/  ULEA.HI UR5, UR10, UR12, URZ, 0x7 ;  /* 0x0000000c0a057291 */ /* 0x000fc4000f8f38ff */
[----:B------:R-:W-:Y:S02]  /*3c60*/  ULOP3.LUT UR9, UR9, 0x3fff, URZ, 0xc0, !UPT ;  /* 0x00003fff09097892 */ /* 0x000fe4000f8ec0ff */
[----:B------:R-:W-:Y:S02]  /*3c70*/  ULOP3.LUT UR7, UR7, 0x3fff, URZ, 0xc0, !UPT ;  /* 0x00003fff07077892 */ /* 0x000fe4000f8ec0ff */
[----:B------:R-:W-:Y:S02]  /*3c80*/  ULOP3.LUT UR53, UR6, 0x10000, URZ, 0xfc, !UPT ;  /* 0x0001000006357892 */ /* 0x000fe4000f8efcff */
[----:B------:R-:W-:Y:S02]  /*3c90*/  USHF.R.S32.HI UR55, URZ, 0x7, UR5 ;  /* 0x00000007ff377899 */ /* 0x000fe40008011405 */
[----:B------:R-:W-:Y:S02]  /*3ca0*/  ULOP3.LUT UR11, UR11, 0x3fff, URZ, 0xc0, !UPT ;  /* 0x00003fff0b0b7892 */ /* 0x000fe4000f8ec0ff */
[----:B------:R-:W-:-:S02]  /*3cb0*/  ULOP3.LUT UR51, UR9, 0x10000, URZ, 0xfc, !UPT ;  /* 0x0001000009337892 */ /* 0x000fc4000f8efcff */
[----:B------:R-:W-:Y:S02]  /*3cc0*/  ULOP3.LUT UR52, UR7, 0x10000, URZ, 0xfc, !UPT ;  /* 0x0001000007347892 */ /* 0x000fe4000f8efcff */
[----:B------:R-:W-:Y:S02]  /*3cd0*/  ULOP3.LUT UR50, UR11, 0x10000, URZ, 0xfc, !UPT ;  /* 0x000100000b327892 */ /* 0x000fe4000f8efcff */
[----:B------:R-:W-:Y:S02]  /*3ce0*/  UIADD3 UR66, UPT, UPT, UR33, 0xb0, URZ ;  /* 0x000000b021427890 */ /* 0x000fe4000fffe0ff */
[----:B------:R-:W-:Y:S01]  /*3cf0*/  UIADD3 UR65, UPT, UPT, UR55, -0x1, URZ ;  /* 0xffffffff37417890 */ /* 0x000fe2000fffe0ff */
[----:B------:R-:W-:Y:S01]  /*3d00*/  UMOV UR40, URZ ;  /* 0x000000ff00287c82 */ /* 0x000fe20008000000 */
[----:B-1----:R-:W-:Y:S01]  /*3d10*/  R2UR UR31, R0 ;  /* 0x00000000001f72ca */ /* 0x002fe200000e0000 */
[----:B------:R-:W-:Y:S01]  /*3d20*/  UMOV UR38, URZ ;  /* 0x000000ff00267c82 */ /* 0x000fe20008000000 */
[----:B------:R-:W-:Y:S01]  /*3d30*/  UMOV UR36, URZ ;  /* 0x000000ff00247c82 */ /* 0x000fe20008000000 */
[----:B------:R-:W-:-:S10]  /*3d40*/  UMOV UR34, URZ ;  /* 0x000000ff00227c82 */ /* 0x000fd40008000000 */
[----:B------:R-:W-:Y:S02]  /*3d50*/  UIADD3 UR47, UPT, UPT, UR31, 0x400001c4, URZ ;  /* 0x400001c41f2f7890 */ /* 0x000fe4000fffe0ff */
[----:B------:R-:W-:Y:S02]  /*3d60*/  UIADD3 UR44, UPT, UPT, UR31, -0x7ffffe40, URZ ;  /* 0x800001c01f2c7890 */ /* 0x000fe4000fffe0ff */
[----:B------:R-:W-:Y:S02]  /*3d70*/  UIADD3 UR48, UPT, UPT, UR31, 0x1c0, URZ ;  /* 0x000001c01f307890 */ /* 0x000fe4000fffe0ff */
[----:B------:R-:W-:Y:S02]  /*3d80*/  UIADD3 UR46, UPT, UPT, UR31, 0x400001c0, URZ ;  /* 0x400001c01f2e7890 */ /* 0x000fe4000fffe0ff */
[----:B------:R-:W-:Y:S02]  /*3d90*/  UIADD3 UR42, UPT, UPT, UR31, -0x3ffffe40, URZ ;  /* 0xc00001c01f2a7890 */ /* 0x000fe4000fffe0ff */
[----:B------:R-:W-:-:S02]  /*3da0*/  USHF.R.U32.HI UR6, URZ, 0x1a, UR47 ;  /* 0x0000001aff067899 */ /* 0x000fc4000801162f */
[----:B------:R-:W-:Y:S02]  /*3db0*/  USHF.R.U32.HI UR5, URZ, 0x11, UR44 ;  /* 0x00000011ff057899 */ /* 0x000fe4000801162c */
[----:B------:R-:W-:Y:S02]  /*3dc0*/  UIADD3 UR49, UPT, UPT, UR31, 0x1c4, URZ ;  /* 0x000001c41f317890 */ /* 0x000fe4000fffe0ff */
[----:B------:R-:W-:Y:S02]  /*3dd0*/  UIADD3 UR45, UPT, UPT, UR31, -0x7ffffe3c, URZ ;  /* 0x800001c41f2d7890 */ /* 0x000fe4000fffe0ff */
[----:B------:R-:W-:Y:S02]  /*3de0*/  UIADD3 UR43, UPT, UPT, UR31, -0x3ffffe3c, URZ ;  /* 0xc00001c41f2b7890 */ /* 0x000fe4000fffe0ff */
[----:B------:R-:W-:Y:S02]  /*3df0*/  USHF.R.U32.HI UR9, URZ, 0x11, UR48 ;  /* 0x00000011ff097899 */ /* 0x000fe40008011630 */
[----:B------:R-:W-:-:S02]  /*3e00*/  USHF.R.U32.HI UR7, URZ, 0x11, UR46 ;  /* 0x00000011ff077899 */ /* 0x000fc4000801162e */
[----:B------:R-:W-:Y:S02]  /*3e10*/  USHF.R.U32.HI UR10, URZ, 0x11, UR42 ;  /* 0x00000011ff0a7899 */ /* 0x000fe4000801162a */
[----:B------:R-:W-:Y:S02]  /*3e20*/  ULOP3.LUT UR61, UR6, 0x30, URZ, 0xc0, !UPT ;  /* 0x00000030063d7892 */ /* 0x000fe4000f8ec0ff */
[----:B------:R-:W-:Y:S02]  /*3e30*/  ULOP3.LUT UR6, UR5, 0x6000, URZ, 0xc0, !UPT ;  /* 0x0000600005067892 */ /* 0x000fe4000f8ec0ff */
[----:B------:R-:W-:Y:S02]  /*3e40*/  USHF.R.U32.HI UR8, URZ, 0x1a, UR49 ;  /* 0x0000001aff087899 */ /* 0x000fe40008011631 */
[----:B------:R-:W-:Y:S02]  /*3e50*/  USHF.R.U32.HI UR11, URZ, 0x1a, UR45 ;  /* 0x0000001aff0b7899 */ /* 0x000fe4000801162d */
[----:B------:R-:W-:-:S02]  /*3e60*/  USHF.R.U32.HI UR12, URZ, 0x1a, UR43 ;  /* 0x0000001aff0c7899 */ /* 0x000fc4000801162b */
[----:B------:R-:W-:Y:S02]  /*3e70*/  ULOP3.LUT UR9, UR9, 0x6000, URZ, 0xc0, !UPT ;  /* 0x0000600009097892 */ /* 0x000fe4000f8ec0ff */
[----:B------:R-:W-:Y:S02]  /*3e80*/  ULOP3.LUT UR7, UR7, 0x6000, URZ, 0xc0, !UPT ;  /* 0x0000600007077892 */ /* 0x000fe4000f8ec0ff */
[----:B------:R-:W-:Y:S02]  /*3e90*/  ULOP3.LUT UR5, UR10, 0x6000, URZ, 0xc0, !UPT ;  /* 0x000060000a057892 */ /* 0x000fe4000f8ec0ff */
[----:B------:R-:W-:Y:S02]  /*3ea0*/  ULOP3.LUT UR8, UR8, 0x30, URZ, 0xc0, !UPT ;  /* 0x0000003008087892 */ /* 0x000fe4000f8ec0ff */
[----:B------:R-:W-:Y:S02]  /*3eb0*/  ULOP3.LUT UR11, UR11, 0x30, URZ, 0xc0, !UPT ;  /* 0x000000300b0b7892 */ /* 0x000fe4000f8ec0ff */
[----:B------:R-:W-:-:S02]  /*3ec0*/  ULOP3.LUT UR12, UR12, 0x30, URZ, 0xc0, !UPT ;  /* 0x000000300c0c7892 */ /* 0x000fc4000f8ec0ff */
[----:B------:R-:W-:Y:S02]  /*3ed0*/  ULOP3.LUT UR62, UR9, 0x10c0, URZ, 0xfc, !UPT ;  /* 0x000010c0093e7892 */ /* 0x000fe4000f8efcff */
[----:B------:R-:W-:Y:S02]  /*3ee0*/  ULOP3.LUT UR60, UR7, 0x10c0, URZ, 0xfc, !UPT ;  /* 0x000010c0073c7892 */ /* 0x000fe4000f8efcff */
[----:B------:R-:W-:Y:S02]  /*3ef0*/  ULOP3.LUT UR6, UR6, 0x10c0, URZ, 0xfc, !UPT ;  /* 0x000010c006067892 */ /* 0x000fe4000f8efcff */
[----:B------:R-:W-:Y:S02]  /*3f00*/  ULOP3.LUT UR5, UR5, 0x10c0, URZ, 0xfc, !UPT ;  /* 0x000010c005057892 */ /* 0x000fe4000f8efcff */
[----:B------:R-:W-:Y:S02]  /*3f10*/  UPRMT UR63, UR8, 0x5410, UR62 ;  /* 0x00005410083f7896 */ /* 0x000fe4000800003e */
[----:B------:R-:W-:-:S02]  /*3f20*/  UPRMT UR61, UR61, 0x5410, UR60 ;  /* 0x000054103d3d7896 */ /* 0x000fc4000800003c */
[----:B------:R-:W-:Y:S02]  /*3f30*/  UPRMT UR59, UR11, 0x5410, UR6 ;  /* 0x000054100b3b7896 */ /* 0x000fe40008000006 */
[----:B------:R-:W-:Y:S01]  /*3f40*/  UPRMT UR57, UR12, 0x5410, UR5 ;  /* 0x000054100c397896 */ /* 0x000fe20008000005 */
[----:B------:R-:W-:Y:S01]  /*3f50*/  UMOV UR62, URZ ;  /* 0x000000ff003e7c82 */ /* 0x000fe20008000000 */
[----:B------:R-:W-:Y:S01]  /*3f60*/  UMOV UR60, URZ ;  /* 0x000000ff003c7c82 */ /* 0x000fe20008000000 */
[----:B------:R-:W-:Y:S01]  /*3f70*/  UMOV UR41, UR63 ;  /* 0x0000003f00297c82 */ /* 0x000fe20008000000 */
[----:B------:R-:W-:Y:S01]  /*3f80*/  UMOV UR39, UR61 ;  /* 0x0000003d00277c82 */ /* 0x000fe20008000000 */
[----:B------:R-:W-:Y:S02]  /*3f90*/  UMOV UR37, UR59 ;  /* 0x0000003b00257c82 */ /* 0x000fe40008000000 */
[----:B------:R-:W-:-:S05]  /*3fa0*/  UMOV UR35, UR57 ;  /* 0x0000003900237c82 */ /* 0x000fca0008000000 */
.L_x_81:
[C---:B------:R-:W-:Y:S02]  /*3fb0*/  LEA R0, R9.reuse, UR33, 0x3 ;  /* 0x0000002109007c11 */ /* 0x040fe4000f8e18ff */
[----:B------:R-:W-:Y:S02]  /*3fc0*/  SHF.L.U32 R4, R8, 0x1f, RZ ;  /* 0x0000001f08047819 */ /* 0x000fe400000006ff */
[----:B------:R-:W-:Y:S02]  /*3fd0*/  LEA R5, R9, UR33, 0x4 ;  /* 0x0000002109057c11 */ /* 0x000fe4000f8e20ff */
[----:B------:R-:W1:Y:S02]  /*3fe0*/  SYNCS.PHASECHK.TRANS64.TRYWAIT P0, [R0+URZ+0x90], R4 ;  /* 0x00009004000075a7 */ /* 0x000e6400080011ff */
[----:B-12---:R-:W-:Y:S05]  /*3ff0*/  @!P0 BRA `(.L_x_71) ;  /* 0x0000008800a08947 */ /* 0x006fea0003800000 */
.L_x_169:
[----:B-1----:R-:W1:Y:S01]  /*4000*/  LDS.128 R4, [R5+0xf0] ;  /* 0x0000f00005047984 */ /* 0x002e620000000c00 */
[----:B------:R-:W-:Y:S02]  /*4010*/  VIADD R0, R0, 0xa0 ;  /* 0x000000a000007836 */ /* 0x000fe40000000000 */
[----:B------:R-:W-:Y:S01]  /*4020*/  VIADD R9, R9, 0x1 ;  /* 0x0000000109097836 */ /* 0x000fe20000000000 */
[----:B------:R-:W-:Y:S01]  /*4030*/  @!PT LDS RZ, [RZ] ;  /* 0x00000000fffff984 */ /* 0x000fe20000000800 */
[----:B------:R-:W-:Y:S01]  /*4040*/  @!PT LDS RZ, [RZ] ;  /* 0x00000000fffff984 */ /* 0x000fe20000000800 */
[----:B------:R-:W-:Y:S01]  /*4050*/  @!PT LDS RZ, [RZ] ;  /* 0x00000000fffff984 */ /* 0x000fe20000000800 */
[----:B------:R-:W-:Y:S01]  /*4060*/  @!PT LDS RZ, [RZ] ;  /* 0x00000000fffff984 */ /* 0x000fe20000000800 */
[----:B------:R2:W-:Y:S06]  /*4070*/  MEMBAR.ALL.CTA ;  /* 0x0000000000007992 */ /* 0x0005ec0000008000 */
[----:B--2---:R-:W2:Y:S01]  /*4080*/  FENCE.VIEW.ASYNC.S ;  /* 0x00000000000073c6 */ /* 0x004ea20000000000 */
[----:B------:R-:W-:-:S04]  /*4090*/  PRMT R0, RZ, 0x654, R0 ;  /* 0x00000654ff007816 */ /* 0x000fc80000000000 */
[----:B--2---:R2:W-:Y:S01]  /*40a0*/  SYNCS.ARRIVE.TRANS64.RED.A1T0 RZ, [R0+URZ], RZ ;  /* 0x000000ff00ff79a7 */ /* 0x0045e200081004ff */
[----:B-1----:R-:W-:Y:S01]  /*40b0*/  LOP3.LUT P2, RZ, R6, 0x1, RZ, 0xc0, !PT ;  /* 0x0000000106ff7812 */ /* 0x002fe2000784c0ff */
[----:B--2---:R-:W-:-:S12]  /*40c0*/  BRA.U UP3, `(.L_x_72) ;  /* 0x0000000903107547 */ /* 0x004fd8000b800000 */
[----:B------:R-:W1:Y:S01]  /*40d0*/  LDCU UR7, c[0x0][0x38c] ;  /* 0x00007180ff0777ac */ /* 0x000e620008000800 */
[----:B------:R-:W-:Y:S01]  /*40e0*/  ULOP3.LUT UR29, UR54, 0x1, URZ, 0x3c, !UPT ;  /* 0x00000001361d7892 */ /* 0x000fe2000f8e3cff */
[----:B------:R-:W-:Y:S01]  /*40f0*/  UMOV UR11, URZ ;  /* 0x000000ff000b7c82 */ /* 0x000fe20008000000 */
[----:B------:R-:W-:Y:S02]  /*4100*/  UMOV UR6, 0x1 ;  /* 0x0000000100067882 */ /* 0x000fe40000000000 */
[----:B------:R-:W-:Y:S01]  /*4110*/  UIMAD UR29, UR29, 0xc0, UR31 ;  /* 0x000000c01d1d78a4 */ /* 0x000fe2000f8e021f */
[----:B------:R-:W-:Y:S01]  /*4120*/  UMOV UR30, UR4 ;  /* 0x00000004001e7c82 */ /* 0x000fe20008000000 */
[----:B------:R-:W-:Y:S01]  /*4130*/  UMOV UR28, UR55 ;  /* 0x00000037001c7c82 */ /* 0x000fe20008000000 */
[----:B-1----:R-:W-:-:S09]  /*4140*/  UISETP.GE.AND UP0, UPT, UR7, 0x1, UPT ;  /* 0x000000010700788c */ /* 0x002fd2000bf06270 */
[----:B------:R-:W-:Y:S05]  /*4150*/  BRA.U !UP0, `(.L_x_73) ;  /* 0x0000000108ec7547 */ /* 0x000fea000b800000 */
[----:B------:R-:W-:Y:S01]  /*4160*/  ULEA UR5, UR4, UR33, 0x3 ;  /* 0x0000002104057291 */ /* 0x000fe2000f8e18ff */
[----:B------:R-:W-:-:S08]  /*4170*/  SHF.L.U32 R4, R2, 0x1f, RZ ;  /* 0x0000001f02047819 */ /* 0x000fd000000006ff */
[----:B------:R-:W1:Y:S02]  /*4180*/  SYNCS.PHASECHK.TRANS64.TRYWAIT P0, [UR5], R4 ;  /* 0x00000004ff0075a7 */ /* 0x000e640008001105 */
[----:B-1----:R-:W-:Y:S05]  /*4190*/  @P0 BRA `(.L_x_74) ;  /* 0x0000000000080947 */ /* 0x002fea0003800000 */
[----:B------:R-:W1:Y:S02]  /*41a0*/  SYNCS.PHASECHK.TRANS64.TRYWAIT P0, [UR5], R4 ;  /* 0x00000004ff0075a7 */ /* 0x000e640008001105 */
[----:B-1----:R-:W-:Y:S05]  /*41b0*/  @!P0 BRA `(.L_x_75) ;  /* 0x0000008800448947 */ /* 0x002fea0003800000 */
.L_x_74:
[----:B------:R-:W-:Y:S01]  /*41c0*/  UISETP.GE.U32.AND UP1, UPT, UR7, 0x81, UPT ;  /* 0x000000810700788c */ /* 0x000fe2000bf26070 */
[----:B-1----:R-:W-:Y:S01]  /*41d0*/  IMAD.U32 R0, RZ, RZ, UR54 ;  /* 0x00000036ff007e24 */ /* 0x002fe2000f8e00ff */
[----:B------:R-:W-:Y:S02]  /*41e0*/  UIADD3 UR30, UPT, UPT, UR4, 0x1, URZ ;  /* 0x00000001041e7890 */ /* 0x000fe4000fffe0ff */
[----:B------:R-:W-:Y:S02]  /*41f0*/  ULEA UR8, UR4, UR53, 0x6 ;  /* 0x0000003504087291 */ /* 0x000fe4000f8e30ff */
[----:B------:R-:W-:Y:S01]  /*4200*/  UISETP.NE.AND UP0, UPT, UR30, 0x4, UPT ;  /* 0x000000041e00788c */ /* 0x000fe2000bf05270 */
[----:B------:R-:W-:Y:S01]  /*4210*/  PLOP3.LUT P1, PT, PT, PT, UP1, 0x80, 0x8 ;  /* 0x000000000008781c */ /* 0x000fe20003f2f018 */
[----:B------:R-:W-:Y:S02]  /*4220*/  ULEA UR12, UR4, UR52, 0x5 ;  /* 0x00000034040c7291 */ /* 0x000fe4000f8e28ff */
[----:B------:R-:W-:-:S02]  /*4230*/  USEL UR6, URZ, 0x1, UP0 ;  /* 0x00000001ff067887 */ /* 0x000fc40008000000 */
[----:B------:R-:W-:Y:S02]  /*4240*/  USEL UR30, UR30, URZ, UP0 ;  /* 0x000000ff1e1e7287 */ /* 0x000fe40008000000 */
[----:B------:R-:W-:Y:S02]  /*4250*/  UIADD3 UR10, UPT, UPT, UR8, 0x20, URZ ;  /* 0x00000020080a7890 */ /* 0x000fe4000fffe0ff */
[----:B------:R-:W-:Y:S01]  /*4260*/  @UP1 ULEA UR7, UR30, UR33, 0x3 ;  /* 0x000000211e071291 */ /* 0x000fe2000f8e18ff */
[----:B------:R-:W-:Y:S01]  /*4270*/  LOP3.LUT R2, R2, UR6, RZ, 0x3c, !PT ;  /* 0x0000000602027c12 */ /* 0x000fe2000f8e3cff */
[----:B------:R-:W-:Y:S01]  /*4280*/  UMOV UR13, 0x4008 ;  /* 0x00004008000d7882 */ /* 0x000fe20000000000 */
[----:B------:R-:W-:Y:S01]  /*4290*/  UMOV UR9, 0x4008 ;  /* 0x0000400800097882 */ /* 0x000fe20000000000 */
[----:B------:R-:W-:Y:S01]  /*42a0*/  UMOV UR11, 0x4008 ;  /* 0x00004008000b7882 */ /* 0x000fe20000000000 */
[----:B------:R-:W-:Y:S01]  /*42b0*/  @P1 SHF.L.U32 R4, R2, 0x1f, RZ ;  /* 0x0000001f02041819 */ /* 0x000fe200000006ff */
[----:B------:R-:W-:-:S03]  /*42c0*/  UMOV UR6, 0x1 ;  /* 0x0000000100067882 */ /* 0x000fc60000000000 */
[----:B------:R1:W2:Y:S01]  /*42d0*/  @P1 SYNCS.PHASECHK.TRANS64.TRYWAIT P0, [UR7], R4 ;  /* 0x00000004ff0015a7 */ /* 0x0002a20008001107 */
[----:B------:R3:W-:Y:S01]  /*42e0*/  UTCCP.T.S.2CTA.4x32dp128bit tmem[UR31+0x1c0], gdesc[UR12] ;  /* 0x0001c00c1f0079e7 */ /* 0x0007e20009300000 */
[----:B------:R3:W-:Y:S01]  /*42f0*/  UTCCP.T.S.2CTA.4x32dp128bit tmem[UR31+0x1c4], gdesc[UR8] ;  /* 0x0001c4081f0079e7 */ /* 0x0007e20009300000 */
[----:B------:R3:W-:Y:S01]  /*4300*/  UTCCP.T.S.2CTA.4x32dp128bit tmem[UR31+0x1c8], gdesc[UR10] ;  /* 0x0001c80a1f0079e7 */ /* 0x0007e20009300000 */
[----:B-1----:R-:W-:-:S04]  /*4310*/  SHF.L.U32 R4, R0, 0x1f, RZ ;  /* 0x0000001f00047819 */ /* 0x002fc800000006ff */
[----:B------:R-:W1:Y:S01]  /*4320*/  SYNCS.PHASECHK.TRANS64.TRYWAIT P3, [UR33+0xb8], R4 ;  /* 0x0000b804ff0075a7 */ /* 0x000e620008061121 */
[----:B--2---:R-:W-:Y:S01]  /*4330*/  @P1 VOTEU.ANY UP0, P0 ;  /* 0x0000000000ff1886 */ /* 0x004fe20000000100 */
[----:B------:R-:W-:Y:S01]  /*4340*/  @UP1 USEL UR6, URZ, 0x1, !UP0 ;  /* 0x00000001ff061887 */ /* 0x000fe2000c000000 */
[----:B-1-3--:R-:W-:Y:S11]  /*4350*/  @!P3 BRA `(.L_x_76) ;  /* 0x0000008400f4b947 */ /* 0x00aff60003800000 */
.L_x_172:
[----:B------:R-:W-:Y:S01]  /*4360*/  ELECT P0, URZ, PT ;  /* 0x0000000000ff782f */ /* 0x000fe20003800000 */
[----:B------:R-:W-:Y:S02]  /*4370*/  ULEA UR8, UR4, UR51, 0xa ;  /* 0x0000003304087291 */ /* 0x000fe4000f8e50ff */
[----:B------:R-:W-:Y:S02]  /*4380*/  ULEA UR4, UR4, UR50, 0xa ;  /* 0x0000003204047291 */ /* 0x000fe4000f8e50ff */
[----:B------:R-:W-:Y:S02]  /*4390*/  UIADD3 UR22, UPT, UPT, UR8, 0x2, URZ ;  /* 0x0000000208167890 */ /* 0x000fe4000fffe0ff */
[----:B------:R-:W-:Y:S02]  /*43a0*/  UIADD3 UR20, UPT, UPT, UR4, 0x2, URZ ;  /* 0x0000000204147890 */ /* 0x000fe4000fffe0ff */
[----:B------:R-:W-:Y:S02]  /*43b0*/  UIADD3 UR18, UPT, UPT, UR8, 0x4, URZ ;  /* 0x0000000408127890 */ /* 0x000fe4000fffe0ff */
[----:B------:R-:W-:-:S02]  /*43c0*/  UIADD3 UR16, UPT, UPT, UR4, 0x4, URZ ;  /* 0x0000000404107890 */ /* 0x000fc4000fffe0ff */
[----:B-1----:R-:W-:Y:S01]  /*43d0*/  @P0 LOP3.LUT R0, R3, 0xffff, RZ, 0xc0, !PT ;  /* 0x0000ffff03000812 */ /* 0x002fe200078ec0ff */
[----:B------:R-:W-:Y:S02]  /*43e0*/  UIADD3 UR12, UPT, UPT, UR4, 0x6, URZ ;  /* 0x00000006040c7890 */ /* 0x000fe4000fffe0ff */
[----:B------:R-:W-:Y:S01]  /*43f0*/  UIADD3 UR14, UPT, UPT, UR8, 0x6, URZ ;  /* 0x00000006080e7890 */ /* 0x000fe2000fffe0ff */
[----:B------:R-:W-:Y:S01]  /*4400*/  @P0 R2UR UR7, R0 ;  /* 0x00000000000702ca */ /* 0x000fe200000e0000 */
[----:B------:R-:W-:Y:S01]  /*4410*/  UIADD3 UR10, UPT, UPT, UR5, 0x20, URZ ;  /* 0x00000020050a7890 */ /* 0x000fe2000fffe0ff */
[----:B------:R-:W-:Y:S02]  /*4420*/  UMOV UR9, 0x40004040 ;  /* 0x4000404000097882 */ /* 0x000fe40000000000 */
[----:B------:R-:W-:Y:S01]  /*4430*/  UMOV UR5, 0x40004040 ;  /* 0x4000404000057882 */ /* 0x000fe20000000000 */
[----:B------:R-:W-:Y:S01]  /*4440*/  UMOV UR23, 0x40004040 ;  /* 0x4000404000177882 */ /* 0x000fe20000000000 */
[----:B------:R-:W-:Y:S01]  /*4450*/  UMOV UR21, 0x40004040 ;  /* 0x4000404000157882 */ /* 0x000fe20000000000 */
[----:B------:R1:W-:Y:S01]  /*4460*/  UTCQMMA.2CTA gdesc[UR4], gdesc[UR8], tmem[UR29], tmem[UR62], idesc[UR63], tmem[UR48], !UPT ;  /* 0x00303e0804007dea */ /* 0x0003e2000fa0031d */
[----:B------:R-:W-:Y:S01]  /*4470*/  UMOV UR19, 0x40004040 ;  /* 0x4000404000137882 */ /* 0x000fe20000000000 */
[----:B------:R-:W-:Y:S01]  /*4480*/  UMOV UR17, 0x40004040 ;  /* 0x4000404000117882 */ /* 0x000fe20000000000 */
[----:B------:R-:W-:Y:S01]  /*4490*/  UMOV UR15, 0x40004040 ;  /* 0x40004040000f7882 */ /* 0x000fe20000000000 */
[----:B------:R-:W-:Y:S01]  /*44a0*/  UMOV UR13, 0x40004040 ;  /* 0x40004040000d7882 */ /* 0x000fe20000000000 */
[----:B------:R1:W-:Y:S01]  /*44b0*/  UTCQMMA.2CTA gdesc[UR20], gdesc[UR22], tmem[UR29], tmem[UR60], idesc[UR61], tmem[UR46], UPT ;  /* 0x002e3c1614007dea */ /* 0x0003e2000ba0031d */
[----:B------:R1:W-:Y:S01]  /*44c0*/  UTCQMMA.2CTA gdesc[UR16], gdesc[UR18], tmem[UR29], tmem[UR58], idesc[UR59], tmem[UR44], UPT ;  /* 0x002c3a1210007dea */ /* 0x0003e2000ba0031d */
[----:B------:R1:W-:Y:S01]  /*44d0*/  UTCQMMA.2CTA gdesc[UR12], gdesc[UR14], tmem[UR29], tmem[UR56], idesc[UR57], tmem[UR42], UPT ;  /* 0x002a380e0c007dea */ /* 0x0003e2000ba0031d */
[----:B------:R1:W-:Y:S01]  /*44e0*/  UTCBAR.2CTA.MULTICAST [UR10], URZ, UR7 ;  /* 0x000000ff0a0073e9 */ /* 0x0003e20008200807 */
[----:B------:R-:W-:Y:S01]  /*44f0*/  UMOV UR11, 0x1 ;  /* 0x00000001000b7882 */ /* 0x000fe20000000000 */
[----:B------:R-:W-:-:S05]  /*4500*/  UMOV UR28, UR65 ;  /* 0x00000041001c7c82 */ /* 0x000fca0008000000 */
.L_x_73:
[----:B------:R-:W-:-:S09]  /*4510*/  UISETP.GE.AND UP0, UPT, UR28, 0x1, UPT ;  /* 0x000000011c00788c */ /* 0x000fd2000bf06270 */
[----:B------:R-:W-:Y:S05]  /*4520*/  BRA.U !UP0, `(.L_x_77) ;  /* 0x0000000108f07547 */ /* 0x000fea000b800000 */
[----:B-1----:R-:W-:-:S05]  /*4530*/  UMOV UR5, UR30 ;  /* 0x0000001e00057c82 */ /* 0x002fca0008000000 */
.L_x_80:
[----:B------:R-:W-:Y:S02]  /*4540*/  UISETP.NE.AND UP0, UPT, UR6, URZ, UPT ;  /* 0x000000ff0600728c */ /* 0x000fe4000bf05270 */
[----:B------:R-:W-:Y:S07]  /*4550*/  ULEA UR7, UR5, UR33, 0x3 ;  /* 0x0000002105077291 */ /* 0x000fee000f8e18ff */
[----:B------:R-:W-:Y:S05]  /*4560*/  BRA.U UP0, `(.L_x_78) ;  /* 0x00000001000c7547 */ /* 0x000fea000b800000 */
[----:B------:R-:W-:Y:S04]  /*4570*/  SHF.L.U32 R4, R2, 0x1f, RZ ;  /* 0x0000001f02047819 */ /* 0x000fe800000006ff */
[----:B------:R-:W1:Y:S02]  /*4580*/  SYNCS.PHASECHK.TRANS64.TRYWAIT P0, [UR7], R4 ;  /* 0x00000004ff0075a7 */ /* 0x000e640008001107 */
[----:B-1----:R-:W-:Y:S05]  /*4590*/  @!P0 BRA `(.L_x_79) ;  /* 0x00000084007c8947 */ /* 0x002fea0003800000 */
.L_x_78:
[----:B------:R-:W-:Y:S02]  /*45a0*/  UISETP.NE.AND UP1, UPT, UR28, 0x1, UPT ;  /* 0x000000011c00788c */ /* 0x000fe4000bf25270 */
[----:B------:R-:W-:Y:S01]  /*45b0*/  UIADD3 UR4, UPT, UPT, UR5, 0x1, URZ ;  /* 0x0000000105047890 */ /* 0x000fe2000fffe0ff */
[----:B------:R-:W-:Y:S03]  /*45c0*/  ELECT P3, URZ, PT ;  /* 0x0000000000ff782f */ /* 0x000fe60003860000 */
[----:B------:R-:W-:Y:S01]  /*45d0*/  UISETP.NE.AND UP0, UPT, UR4, 0x4, UPT ;  /* 0x000000040400788c */ /* 0x000fe2000bf05270 */
[----:B------:R-:W-:Y:S01]  /*45e0*/  PLOP3.LUT P1, PT, PT, PT, UP1, 0x80, 0x8 ;  /* 0x000000000008781c */ /* 0x000fe20003f2f018 */
[----:B------:R-:W-:Y:S02]  /*45f0*/  ULEA UR10, UR5, UR53, 0x6 ;  /* 0x00000035050a7291 */ /* 0x000fe4000f8e30ff */
[----:B------:R-:W-:Y:S02]  /*4600*/  USEL UR6, URZ, 0x1, UP0 ;  /* 0x00000001ff067887 */ /* 0x000fe40008000000 */
[----:B------:R-:W-:Y:S02]  /*4610*/  USEL UR30, UR4, URZ, UP0 ;  /* 0x000000ff041e7287 */ /* 0x000fe40008000000 */
[----:B------:R-:W-:Y:S02]  /*4620*/  ULEA UR8, UR5, UR51, 0xa ;  /* 0x0000003305087291 */ /* 0x000fe4000f8e50ff */
[----:B------:R-:W-:Y:S01]  /*4630*/  @UP1 ULEA UR4, UR30, UR33, 0x3 ;  /* 0x000000211e041291 */ /* 0x000fe2000f8e18ff */
[----:B------:R-:W-:Y:S01]  /*4640*/  LOP3.LUT R2, R2, UR6, RZ, 0x3c, !PT ;  /* 0x0000000602027c12 */ /* 0x000fe2000f8e3cff */
[----:B------:R-:W-:Y:S02]  /*4650*/  ULEA UR26, UR5, UR52, 0x5 ;  /* 0x00000034051a7291 */ /* 0x000fe4000f8e28ff */
[----:B------:R-:W-:Y:S01]  /*4660*/  UISETP.NE.U32.AND UP0, UPT, UR11, URZ, UPT ;  /* 0x000000ff0b00728c */ /* 0x000fe2000bf05070 */
[----:B-1----:R-:W-:Y:S01]  /*4670*/  @P1 SHF.L.U32 R0, R2, 0x1f, RZ ;  /* 0x0000001f02001819 */ /* 0x002fe200000006ff */
[----:B------:R-:W-:Y:S02]  /*4680*/  UIADD3 UR32, UPT, UPT, UR7, 0x20, URZ ;  /* 0x0000002007207890 */ /* 0x000fe4000fffe0ff */
[----:B------:R-:W-:Y:S01]  /*4690*/  UIADD3 UR24, UPT, UPT, UR10, 0x20, URZ ;  /* 0x000000200a187890 */ /* 0x000fe2000fffe0ff */
[----:B------:R1:W2:Y:S01]  /*46a0*/  @P1 SYNCS.PHASECHK.TRANS64.TRYWAIT P0, [UR4], R0 ;  /* 0x00000000ff0015a7 */ /* 0x0002a20008001104 */
[----:B------:R-:W-:Y:S02]  /*46b0*/  ULEA UR4, UR5, UR50, 0xa ;  /* 0x0000003205047291 */ /* 0x000fe4000f8e50ff */
[----:B------:R-:W-:Y:S02]  /*46c0*/  UIADD3 UR22, UPT, UPT, UR8, 0x2, URZ ;  /* 0x0000000208167890 */ /* 0x000fe4000fffe0ff */
[----:B------:R-:W-:Y:S02]  /*46d0*/  UIADD3 UR20, UPT, UPT, UR4, 0x2, URZ ;  /* 0x0000000204147890 */ /* 0x000fe4000fffe0ff */
[----:B------:R-:W-:Y:S02]  /*46e0*/  UIADD3 UR18, UPT, UPT, UR8, 0x4, URZ ;  /* 0x0000000408127890 */ /* 0x000fe4000fffe0ff */
[----:B------:R-:W-:Y:S02]  /*46f0*/  UIADD3 UR16, UPT, UPT, UR4, 0x4, URZ ;  /* 0x0000000404107890 */ /* 0x000fe4000fffe0ff */
[----:B------:R-:W-:Y:S02]  /*4700*/  UIADD3 UR14, UPT, UPT, UR8, 0x6, URZ ;  /* 0x00000006080e7890 */ /* 0x000fe4000fffe0ff */
[----:B------:R-:W-:Y:S01]  /*4710*/  UIADD3 UR12, UPT, UPT, UR4, 0x6, URZ ;  /* 0x00000006040c7890 */ /* 0x000fe2000fffe0ff */
[----:B------:R-:W-:Y:S01]  /*4720*/  UMOV UR27, 0x4008 ;  /* 0x00004008001b7882 */ /* 0x000fe20000000000 */
[----:B------:R-:W-:Y:S01]  /*4730*/  UMOV UR11, 0x4008 ;  /* 0x00004008000b7882 */ /* 0x000fe20000000000 */
[----:B------:R-:W-:Y:S01]  /*4740*/  UTCCP.T.S.2CTA.4x32dp128bit tmem[UR31+0x1c0], gdesc[UR26] ;  /* 0x0001c01a1f0079e7 */ /* 0x000fe20009300000 */
[----:B------:R3:W-:Y:S01]  /*4750*/  UTCCP.T.S.2CTA.4x32dp128bit tmem[UR31+0x1c4], gdesc[UR10] ;  /* 0x0001c40a1f0079e7 */ /* 0x0007e20009300000 */
[----:B------:R-:W-:Y:S01]  /*4760*/  UMOV UR25, 0x4008 ;  /* 0x0000400800197882 */ /* 0x000fe20000000000 */
[----:B------:R-:W-:Y:S01]  /*4770*/  UMOV UR9, 0x40004040 ;  /* 0x4000404000097882 */ /* 0x000fe20000000000 */
[----:B------:R-:W-:Y:S01]  /*4780*/  UTCCP.T.S.2CTA.4x32dp128bit tmem[UR31+0x1c8], gdesc[UR24] ;  /* 0x0001c8181f0079e7 */ /* 0x000fe20009300000 */
[----:B------:R-:W-:Y:S01]  /*4790*/  UMOV UR5, 0x40004040 ;  /* 0x4000404000057882 */ /* 0x000fe20000000000 */
[----:B-1----:R-:W-:Y:S01]  /*47a0*/  @P3 LOP3.LUT R0, R3, 0xffff, RZ, 0xc0, !PT ;  /* 0x0000ffff03003812 */ /* 0x002fe200078ec0ff */
[----:B------:R1:W-:Y:S01]  /*47b0*/  UTCQMMA.2CTA gdesc[UR4], gdesc[UR8], tmem[UR29], tmem[UR40], idesc[UR41], tmem[UR48], UP0 ;  /* 0x0030280804007dea */ /* 0x0003e2000820031d */
[----:B------:R-:W-:Y:S02]  /*47c0*/  UISETP.GT.U32.AND UP0, UPT, UR28, 0x1, UPT ;  /* 0x000000011c00788c */ /* 0x000fe4000bf04070 */
[----:B------:R-:W-:Y:S01]  /*47d0*/  UIADD3 UR28, UPT, UPT, UR28, -0x1, URZ ;  /* 0xffffffff1c1c7890 */ /* 0x000fe2000fffe0ff */
[----:B------:R-:W-:Y:S01]  /*47e0*/  @P3 R2UR UR7, R0 ;  /* 0x00000000000732ca */ /* 0x000fe200000e0000 */
[----:B------:R-:W-:Y:S01]  /*47f0*/  UMOV UR23, 0x40004040 ;  /* 0x4000404000177882 */ /* 0x000fe20000000000 */
[----:B------:R-:W-:Y:S01]  /*4800*/  UMOV UR21, 0x40004040 ;  /* 0x4000404000157882 */ /* 0x000fe20000000000 */
[----:B------:R-:W-:Y:S01]  /*4810*/  UMOV UR19, 0x40004040 ;  /* 0x4000404000137882 */ /* 0x000fe20000000000 */
[----:B------:R4:W-:Y:S01]  /*4820*/  UTCQMMA.2CTA gdesc[UR20], gdesc[UR22], tmem[UR29], tmem[UR38], idesc[UR39], tmem[UR46], UPT ;  /* 0x002e261614007dea */ /* 0x0009e2000ba0031d */
[----:B------:R-:W-:Y:S01]  /*4830*/  UMOV UR17, 0x40004040 ;  /* 0x4000404000117882 */ /* 0x000fe20000000000 */
[----:B------:R-:W-:Y:S01]  /*4840*/  UMOV UR15, 0x40004040 ;  /* 0x40004040000f7882 */ /* 0x000fe20000000000 */
[----:B------:R4:W-:Y:S01]  /*4850*/  UTCQMMA.2CTA gdesc[UR16], gdesc[UR18], tmem[UR29], tmem[UR36], idesc[UR37], tmem[UR44], UPT ;  /* 0x002c241210007dea */ /* 0x0009e2000ba0031d */
[----:B------:R-:W-:Y:S01]  /*4860*/  UMOV UR13, 0x40004040 ;  /* 0x40004040000d7882 */ /* 0x000fe20000000000 */
[----:B------:R-:W-:Y:S01]  /*4870*/  UMOV UR6, 0x1 ;  /* 0x0000000100067882 */ /* 0x000fe20000000000 */
[----:B------:R4:W-:Y:S03]  /*4880*/  UTCQMMA.2CTA gdesc[UR12], gdesc[UR14], tmem[UR29], tmem[UR34], idesc[UR35], tmem[UR42], UPT ;  /* 0x002a220e0c007dea */ /* 0x0009e6000ba0031d */
[----:B------:R4:W-:Y:S01]  /*4890*/  UTCBAR.2CTA.MULTICAST [UR32], URZ, UR7 ;  /* 0x000000ff200073e9 */ /* 0x0009e20008200807 */
[----:B---3--:R-:W-:Y:S01]  /*48a0*/  UMOV UR11, 0x1 ;  /* 0x00000001000b7882 */ /* 0x008fe20000000000 */
[----:B-1----:R-:W-:Y:S01]  /*48b0*/  UMOV UR5, UR30 ;  /* 0x0000001e00057c82 */ /* 0x002fe20008000000 */
[----:B--2---:R-:W-:Y:S01]  /*48c0*/  @P1 VOTEU.ANY UP2, P0 ;  /* 0x0000000000ff1886 */ /* 0x004fe20000040100 */
[----:B------:R-:W-:Y:S01]  /*48d0*/  @UP1 USEL UR6, URZ, 0x1, !UP2 ;  /* 0x00000001ff061887 */ /* 0x000fe2000d000000 */
[----:B----4-:R-:W-:Y:S11]  /*48e0*/  BRA.U UP0, `(.L_x_80) ;  /* 0xfffffffd00147547 */ /* 0x010ff6000b83ffff */
.L_x_77:
[----:B------:R2:W-:Y:S01]  /*48f0*/  UTCBAR.2CTA.MULTICAST [UR66], URZ, UR64 ;  /* 0x000000ff420073e9 */ /* 0x0005e20008200840 */
[----:B-1----:R-:W-:-:S04]  /*4900*/  UMOV UR4, UR30 ;  /* 0x0000001e00047c82 */ /* 0x002fc80008000000 */
.L_x_72:
[----:B------:R-:W-:Y:S01]  /*4910*/  ISETP.NE.AND P0, PT, R9, 0x2, PT ;  /* 0x000000020900780c */ /* 0x000fe20003f05270 */
[----:B------:R-:W-:-:S03]  /*4920*/  ULOP3.LUT UR54, UR54, 0x1, URZ, 0x3c, !UPT ;  /* 0x0000000136367892 */ /* 0x000fc6000f8e3cff */
[----:B------:R-:W-:Y:S02]  /*4930*/  SEL R0, RZ, 0x1, P0 ;  /* 0x00000001ff007807 */ /* 0x000fe40000000000 */
[----:B------:R-:W-:Y:S02]  /*4940*/  SEL R9, R9, RZ, P0 ;  /* 0x000000ff09097207 */ /* 0x000fe40000000000 */
[----:B------:R-:W-:Y:S01]  /*4950*/  LOP3.LUT R8, R8, R0, RZ, 0x3c, !PT ;  /* 0x0000000008087212 */ /* 0x000fe200078e3cff */
[----:B------:R-:W-:Y:S06]  /*4960*/  @P2 BRA `(.L_x_81) ;  /* 0xfffffff400902947 */ /* 0x000fec000383ffff */
[----:B------:R-:W1:Y:S01]  /*4970*/  S2UR UR6, SR_CgaCtaId ;  /* 0x00000000000679c3 */ /* 0x000e620000008800 */
[----:B------:R-:W-:Y:S01]  /*4980*/  ELECT P0, URZ, PT ;  /* 0x0000000000ff782f */ /* 0x000fe20003800000 */
[----:B------:R-:W-:Y:S01]  /*4990*/  IMAD.MOV.U32 R0, RZ, RZ, 0x1 ;  /* 0x00000001ff007424 */ /* 0x000fe200078e00ff */
[----:B------:R-:W-:Y:S01]  /*49a0*/  UMOV UR4, 0x40 ;  /* 0x0000004000047882 */ /* 0x000fe20000000000 */
[----:B------:R-:W-:-:S04]  /*49b0*/  SHF.L.U32 R2, RZ, 0x1f, RZ ;  /* 0x0000001fff027819 */ /* 0x000fc800000006ff */
[----:B------:R-:W-:Y:S01]  /*49c0*/  UVIRTCOUNT.DEALLOC.SMPOOL 0x80 ;  /* 0x000000800000784c */ /* 0x000fe20000000000 */
[----:B-1----:R-:W-:-:S09]  /*49d0*/  ULEA UR6, UR6, UR4, 0x18 ;  /* 0x0000000406067291 */ /* 0x002fd2000f8ec0ff */
[----:B------:R1:W-:Y:S01]  /*49e0*/  @P0 STS.U8 [UR6+0x1c], R0 ;  /* 0x00001c00ff000988 */ /* 0x0003e20008000006 */
[----:B------:R-:W3:Y:S02]  /*49f0*/  SYNCS.PHASECHK.TRANS64.TRYWAIT P0, [UR33+0xe0], R2 ;  /* 0x0000e002ff0075a7 */ /* 0x000ee40008001121 */
[----:B-1-3--:R-:W-:Y:S05]  /*4a00*/  @!P0 BRA `(.L_x_82) ;  /* 0x0000008000788947 */ /* 0x00afea0003800000 */
.L_x_175:
[----:B------:R-:W-:Y:S01]  /*4a10*/  NOP ;  /* 0x0000000000007918 */ /* 0x000fe20000000000 */
[----:B-1----:R-:W1:Y:S01]  /*4a20*/  LDS R0, [UR6+0x14] ;  /* 0x00001406ff007984 */ /* 0x002e620008000800 */
[----:B------:R-:W-:Y:S01]  /*4a30*/  ULOP3.LUT UR4, UR31, 0xffff, URZ, 0xc0, !UPT ;  /* 0x0000ffff1f047892 */ /* 0x000fe2000f8ec0ff */
[----:B------:R-:W-:Y:S01]  /*4a40*/  UMOV UR5, 0xffff ;  /* 0x0000ffff00057882 */ /* 0x000fe20000000000 */
[----:B------:R-:W-:Y:S02]  /*4a50*/  UMOV UR7, 0x1 ;  /* 0x0000000100077882 */ /* 0x000fe40000000000 */
[----:B------:R-:W-:-:S04]  /*4a60*/  USHF.R.U32.HI UR4, URZ, 0x5, UR4 ;  /* 0x00000005ff047899 */ /* 0x000fc80008011604 */
[----:B------:R-:W-:Y:S02]  /*4a70*/  USHF.L.U32 UR5, UR5, UR4, URZ ;  /* 0x0000000405057299 */ /* 0x000fe400080006ff */
[----:B------:R-:W-:-:S04]  /*4a80*/  USHF.L.U32 UR4, UR7, UR4, URZ ;  /* 0x0000000407047299 */ /* 0x000fc800080006ff */
[----:B-1----:R-:W-:-:S04]  /*4a90*/  LOP3.LUT R0, R0, UR5, RZ, 0xc0, !PT ;  /* 0x0000000500007c12 */ /* 0x002fc8000f8ec0ff */
[----:B------:R-:W-:-:S13]  /*4aa0*/  ISETP.NE.AND P0, PT, R0, UR5, PT ;  /* 0x0000000500007c0c */ /* 0x000fda000bf05270 */
[----:B------:R-:W-:Y:S05]  /*4ab0*/  @P0 BRA `(.L_x_83) ;  /* 0x0000000000580947 */ /* 0x000fea0003800000 */
[----:B------:R-:W1:Y:S02]  /*4ac0*/  LDS R0, [UR6+0x18] ;  /* 0x00001806ff007984 */ /* 0x000e640008000800 */
[----:B-1----:R-:W-:-:S04]  /*4ad0*/  LOP3.LUT R0, R0, UR4, RZ, 0xc0, !PT ;  /* 0x0000000400007c12 */ /* 0x002fc8000f8ec0ff */
[----:B------:R-:W-:-:S13]  /*4ae0*/  ISETP.NE.AND P0, PT, R0, UR4, PT ;  /* 0x0000000400007c0c */ /* 0x000fda000bf05270 */
[----:B------:R-:W-:Y:S05]  /*4af0*/  @P0 BRA `(.L_x_84) ;  /* 0x00000000003c0947 */ /* 0x000fea0003800000 */
[----:B------:R-:W1:Y:S01]  /*4b00*/  S2R R2, SR_LANEID ;  /* 0x0000000000027919 */ /* 0x000e620000000000 */
[----:B------:R-:W-:-:S06]  /*4b10*/  ULOP3.LUT UR5, URZ, UR5, URZ, 0x33, !UPT ;  /* 0x00000005ff057292 */ /* 0x000fcc000f8e33ff */
[----:B------:R-:W-:-:S04]  /*4b20*/  IMAD.U32 R0, RZ, RZ, UR5 ;  /* 0x00000005ff007e24 */ /* 0x000fc8000f8e00ff */
[----:B------:R3:W4:Y:S02]  /*4b30*/  REDUX UR8, R0 ;  /* 0x00000000000873c4 */ /* 0x0007240000000000 */
[----:B------:R1:W-:Y:S01]  /*4b40*/  UTCATOMSWS.AND URZ, UR5 ;  /* 0x0000000500ff79e3 */ /* 0x0003e20008000000 */
[----:B---3--:R-:W-:Y:S01]  /*4b50*/  LOP3.LUT R0, RZ, UR4, RZ, 0x33, !PT ;  /* 0x00000004ff007c12 */ /* 0x008fe2000f8e33ff */
[----:B------:R-:W-:Y:S02]  /*4b60*/  VOTEU.ANY UR4, UPT, PT ;  /* 0x0000000000047886 */ /* 0x000fe400038e0100 */
[----:B------:R-:W-:Y:S02]  /*4b70*/  UFLO.U32 UR4, UR4 ;  /* 0x00000004000472bd */ /* 0x000fe400080e0000 */
[----:B------:R-:W3:Y:S04]  /*4b80*/  REDUX UR7, R0 ;  /* 0x00000000000773c4 */ /* 0x000ee80000000000 */
[----:B-1----:R-:W-:-:S02]  /*4b90*/  ISETP.EQ.U32.AND P0, PT, R2, UR4, PT ;  /* 0x0000000402007c0c */ /* 0x002fc4000bf02070 */
[----:B----4-:R-:W-:-:S11]  /*4ba0*/  MOV R2, UR8 ;  /* 0x0000000800027c02 */ /* 0x010fd60008000f00 */
[----:B------:R1:W-:Y:S01]  /*4bb0*/  @P0 ATOMS.AND RZ, [UR6+0x14], R2 ;  /* 0x00001402ffff098c */ /* 0x0003e2000a800006 */
[----:B---3--:R-:W-:-:S05]  /*4bc0*/  IMAD.U32 R0, RZ, RZ, UR7 ;  /* 0x00000007ff007e24 */ /* 0x008fca000f8e00ff */
[----:B------:R1:W-:Y:S01]  /*4bd0*/  @P0 ATOMS.AND RZ, [UR6+0x18], R0 ;  /* 0x00001800ffff098c */ /* 0x0003e2000a800006 */
[----:B------:R-:W-:Y:S05]  /*4be0*/  BRA `(.L_x_85) ;  /* 0x0000000000147947 */ /* 0x000fea0003800000 */
.L_x_84:
[----:B------:R-:W-:Y:S02]  /*4bf0*/  MOV R2, 0x4c10 ;  /* 0x00004c1000027802 */ /* 0x000fe40000000f00 */
[----:B--2--5:R-:W-:Y:S05]  /*4c00*/  CALL.REL.NOINC `($__internal_0_$__cuda_sm10x_tcgen05_guardrail_trap_col_being_dealloced_not_returned_by_alloc) ;  /* 0x0000008400647944 */ /* 0x024fea0003c00000 */
[----:B------:R-:W-:Y:S05]  /*4c10*/  BRA `(.L_x_85) ;  /* 0x0000000000087947 */ /* 0x000fea0003800000 */
.L_x_83:
[----:B------:R-:W-:Y:S02]  /*4c20*/  MOV R2, 0x4c40 ;  /* 0x00004c4000027802 */ /* 0x000fe40000000f00 */
[----:B--2--5:R-:W-:Y:S05]  /*4c30*/  CALL.REL.NOINC `($__internal_2_$__cuda_sm10x_tcgen05_guardrail_trap_unallocated_columns_being_dealloced) ;  /* 0x0000008400707944 */ /* 0x024fea0003c00000 */
.L_x_85:
[----:B------:R-:W-:Y:S01]  /*4c40*/  NOP ;  /* 0x0000000000007918 */ /* 0x000fe20000000000 */
[----:B--2---:R-:W-:Y:S05]  /*4c50*/  EXIT ;  /* 0x000000000000794d */ /* 0x004fea0003800000 */
.L_x_59:
[----:B------:R-:W-:-:S09]  /*4c60*/  UISETP.NE.OR UP0, UPT, UR17, 0x3, !UP4 ;  /* 0x000000031100788c */ /* 0x000fd2000e705670 */
[----:B------:R-:W-:Y:S05]  /*4c70*/  BRA.U UP0, `(.L_x_86) ;  /* 0x0000001100947547 */ /* 0x000fea000b800000 */
[----:B------:R-:W1:Y:S01]  /*4c80*/  S2UR UR10, SR_CgaCtaId ;  /* 0x00000000000a79c3 */ /* 0x000e620000008800 */
[----:B------:R-:W2:Y:S01]  /*4c90*/  LDCU UR37, c[0x0][0x370] ;  /* 0x00006e00ff2577ac */ /* 0x000ea20008000800 */
[----:B------:R-:W-:Y:S02]  /*4ca0*/  HFMA2 R13, -RZ, RZ, 0, 0 ;  /* 0x00000000ff0d7431 */ /* 0x000fe400000001ff */
[----:B------:R-:W-:Y:S01]  /*4cb0*/  IMAD.MOV.U32 R15, RZ, RZ, 0x1 ;  /* 0x00000001ff0f7424 */ /* 0x000fe200078e00ff */
[----:B------:R-:W-:Y:S01]  /*4cc0*/  MOV R7, 0x4000 ;  /* 0x0000400000077802 */ /* 0x000fe20000000f00 */
[----:B------:R-:W2:Y:S01]  /*4cd0*/  LDCU.128 UR40, c[0x0][0xf10] ;  /* 0x0001e200ff2877ac */ /* 0x000ea20008000c00 */
[----:B------:R-:W-:Y:S01]  /*4ce0*/  IMAD.MOV.U32 R14, RZ, RZ, RZ ;  /* 0x000000ffff0e7224 */ /* 0x000fe200078e00ff */
[----:B------:R-:W3:Y:S01]  /*4cf0*/  LDC.64 R16, c[0x0][0x348] ;  /* 0x0000d200ff107b82 */ /* 0x000ee20000000a00 */
[----:B------:R-:W4:Y:S01]  /*4d00*/  LDCU UR31, c[0x0][0x374] ;  /* 0x00006e80ff1f77ac */ /* 0x000f220008000800 */
[----:B------:R-:W1:Y:S06]  /*4d10*/  LDCU UR15, c[0x0][0xf0c] ;  /* 0x0001e180ff0f77ac */ /* 0x000e6c0008000800 */
[----:B------:R-:W3:Y:S01]  /*4d20*/  LDC.64 R2, c[0x0][0xc88] ;  /* 0x00032200ff027b82 */ /* 0x000ee20000000a00 */
[----:B------:R-:W3:Y:S01]  /*4d30*/  LDCU UR50, c[0x0][0xf20] ;  /* 0x0001e400ff3277ac */ /* 0x000ee20008000800 */
[----:B------:R-:W3:Y:S06]  /*4d40*/  LDCU UR4, c[0x0][0xf30] ;  /* 0x0001e600ff0477ac */ /* 0x000eec0008000800 */
[----:B------:R-:W3:Y:S01]  /*4d50*/  LDC.64 R4, c[0x0][0xc90] ;  /* 0x00032400ff047b82 */ /* 0x000ee20000000a00 */
[----:B------:R-:W-:Y:S01]  /*4d60*/  UMOV UR21, 0x400 ;  /* 0x0000040000157882 */ /* 0x000fe20000000000 */
[----:B--2---:R-:W-:-:S02]  /*4d70*/  UIMAD.WIDE.U32 UR6, UR37, UR40, URZ ;  /* 0x00000028250672a5 */ /* 0x004fc4000f8e00ff */
[----:B----4-:R-:W-:Y:S02]  /*4d80*/  UIMAD.WIDE.U32 UR8, UR31, UR43, URZ ;  /* 0x0000002b1f0872a5 */ /* 0x010fe4000f8e00ff */
[----:B-1----:R-:W-:Y:S02]  /*4d90*/  ULEA UR21, UR10, UR21, 0x18 ;  /* 0x000000150a157291 */ /* 0x002fe4000f8ec0ff */
[----:B------:R-:W-:Y:S02]  /*4da0*/  UPLOP3.LUT UP3, UPT, UPT, UPT, UPT, 0x40, 0x4 ;  /* 0x000000000004789c */ /* 0x000fe40003f6e870 */
[----:B------:R-:W-:Y:S02]  /*4db0*/  UIADD3 UR38, UPT, UPT, UR21, 0x58, URZ ;  /* 0x0000005815267890 */ /* 0x000fe4000fffe0ff */
[----:B------:R-:W-:Y:S02]  /*4dc0*/  UIADD3 UR33, UPT, UPT, UR21, 0x40, URZ ;  /* 0x0000004015217890 */ /* 0x000fe4000fffe0ff */
[----:B------:R-:W-:-:S02]  /*4dd0*/  UIADD3 UR25, UPT, UPT, UR21, 0x48, URZ ;  /* 0x0000004815197890 */ /* 0x000fc4000fffe0ff */
[----:B------:R-:W-:Y:S01]  /*4de0*/  UIADD3 UR17, UPT, UPT, UR21, 0x50, URZ ;  /* 0x0000005015117890 */ /* 0x000fe2000fffe0ff */
[----:B------:R-:W-:Y:S01]  /*4df0*/  UMOV UR6, UR7 ;  /* 0x0000000700067c82 */ /* 0x000fe20008000000 */
[----:B------:R-:W-:Y:S01]  /*4e00*/  UMOV UR48, UR9 ;  /* 0x0000000900307c82 */ /* 0x000fe20008000000 */
[----:B------:R-:W-:Y:S02]  /*4e10*/  UISETP.GE.AND UP0, UPT, UR45, 0x1, UPT ;  /* 0x000000012d00788c */ /* 0x000fe4000bf06270 */
[----:B------:R-:W-:Y:S01]  /*4e20*/  UISETP.NE.AND UP4, UPT, UR45, 0x1, UPT ;  /* 0x000000012d00788c */ /* 0x000fe2000bf85270 */
[----:B------:R-:W1:Y:S01]  /*4e30*/  LDCU.64 UR22, c[0x0][0xf28] ;  /* 0x0001e500ff1677ac */ /* 0x000e620008000a00 */
[----:B------:R-:W-:Y:S02]  /*4e40*/  UISETP.NE.AND UP6, UPT, UR15, 0x1, UPT ;  /* 0x000000010f00788c */ /* 0x000fe4000bfc5270 */
[----:B------:R-:W-:Y:S02]  /*4e50*/  UISETP.NE.AND UP5, UPT, UR42, 0x1, UPT ;  /* 0x000000012a00788c */ /* 0x000fe4000bfa5270 */
[----:B------:R-:W-:-:S02]  /*4e60*/  UPRMT UR38, UR10, 0x654, UR38 ;  /* 0x000006540a267896 */ /* 0x000fc40008000026 */
[----:B------:R-:W-:Y:S02]  /*4e70*/  USHF.R.U32.HI UR49, URZ, UR41, UR6 ;  /* 0x00000029ff317299 */ /* 0x000fe40008011606 */
[----:B------:R-:W-:Y:S02]  /*4e80*/  UPRMT UR47, UR10, 0x654, UR33 ;  /* 0x000006540a2f7896 */ /* 0x000fe40008000021 */
[----:B------:R-:W-:Y:S02]  /*4e90*/  UPRMT UR46, UR10, 0x654, UR25 ;  /* 0x000006540a2e7896 */ /* 0x000fe40008000019 */
[----:B------:R-:W-:Y:S02]  /*4ea0*/  UPRMT UR39, UR10, 0x654, UR17 ;  /* 0x000006540a277896 */ /* 0x000fe40008000011 */
[----:B---3--:R-:W-:Y:S02]  /*4eb0*/  USHF.R.U32.HI UR48, URZ, UR50, UR48 ;  /* 0x00000032ff307299 */ /* 0x008fe40008011630 */
[----:B------:R-:W-:Y:S01]  /*4ec0*/  UISETP.NE.AND UP2, UPT, UR4, 0x1, UPT ;  /* 0x000000010400788c */ /* 0x000fe2000bf45270 */
[----:B-1----:R-:W-:-:S10]  /*4ed0*/  UMOV UR29, URZ ;  /* 0x000000ff001d7c82 */ /* 0x002fd40008000000 */
.L_x_97:
[C---:B------:R-:W-:Y:S02]  /*4ee0*/  LEA R12, R14.reuse, UR21, 0x3 ;  /* 0x000000150e0c7c11 */ /* 0x040fe4000f8e18ff */
[----:B------:R-:W-:Y:S02]  /*4ef0*/  SHF.L.U32 R0, R13, 0x1f, RZ ;  /* 0x0000001f0d007819 */ /* 0x000fe400000006ff */
[----:B------:R-:W-:Y:S02]  /*4f00*/  LEA R8, R14, UR21, 0x4 ;  /* 0x000000150e087c11 */ /* 0x000fe4000f8e20ff */
[----:B-1----:R-:W1:Y:S02]  /*4f10*/  SYNCS.PHASECHK.TRANS64.TRYWAIT P0, [R12+URZ+0x90], R0 ;  /* 0x000090000c0075a7 */ /* 0x002e6400080011ff */
[----:B-1----:R-:W-:Y:S05]  /*4f20*/  @!P0 BRA `(.L_x_87) ;  /* 0x0000007c00488947 */ /* 0x002fea0003800000 */
.L_x_176:
[----:B------:R-:W2:Y:S01]  /*4f30*/  LDS.128 R8, [R8+0xf0] ;  /* 0x0000f00008087984 */ /* 0x000ea20000000c00 */
[----:B------:R-:W-:Y:S01]  /*4f40*/  UISETP.GE.AND UP0, UPT, UR45, 0x1, UPT ;  /* 0x000000012d00788c */ /* 0x000fe2000bf06270 */
[----:B------:R-:W-:Y:S01]  /*4f50*/  @!PT LDS RZ, [RZ] ;  /* 0x00000000fffff984 */ /* 0x000fe20000000800 */
[----:B------:R-:W-:Y:S01]  /*4f60*/  @!PT LDS RZ, [RZ] ;  /* 0x00000000fffff984 */ /* 0x000fe20000000800 */
[----:B------:R-:W-:Y:S01]  /*4f70*/  @!PT LDS RZ, [RZ] ;  /* 0x00000000fffff984 */ /* 0x000fe20000000800 */
[----:B------:R-:W-:Y:S01]  /*4f80*/  @!PT LDS RZ, [RZ] ;  /* 0x00000000fffff984 */ /* 0x000fe20000000800 */
[----:B------:R3:W-:Y:S06]  /*4f90*/  MEMBAR.ALL.CTA ;  /* 0x0000000000007992 */ /* 0x0007ec0000008000 */
[----:B---3--:R-:W3:Y:S01]  /*4fa0*/  FENCE.VIEW.ASYNC.S ;  /* 0x00000000000073c6 */ /* 0x008ee20000000000 */
[----:B--2---:R-:W-:Y:S11]  /*4fb0*/  LOP3.LUT P0, RZ, R10, 0x1, RZ, 0xc0, !PT ;  /* 0x000000010aff7812 */ /* 0x004ff6000780c0ff */
[----:B------:R-:W-:Y:S02]  /*4fc0*/  @!UPT UIADD3 URZ, UPT, UPT, URZ, URZ, URZ ;  /* 0x000000fffffff290 */ /* 0x000fe4000fffe0ff */
[----:B---3--:R-:W-:Y:S01]  /*4fd0*/  VOTEU.ANY UP1, P0 ;  /* 0x0000000000ff7886 */ /* 0x008fe20000020100 */
[----:B------:R-:W-:Y:S11]  /*4fe0*/  PLOP3.LUT P0, PT, PT, PT, UP1, 0x80, 0x8 ;  /* 0x000000000008781c */ /* 0x000ff60003f0f018 */
[----:B------:R-:W-:Y:S02]  /*4ff0*/  @!UPT UIADD3 URZ, UPT, UPT, URZ, URZ, URZ ;  /* 0x000000fffffff290 */ /* 0x000fe4000fffe0ff */
[----:B-1----:R-:W-:Y:S02]  /*5000*/  @P0 SHF.R.U32.HI R0, RZ, 0x10, R9 ;  /* 0x00000010ff000819 */ /* 0x002fe40000011609 */
[----:B------:R-:W-:Y:S02]  /*5010*/  @P0 MOV R6, R8 ;  /* 0x0000000800060202 */ /* 0x000fe40000000f00 */
[----:B------:R-:W-:Y:S01]  /*5020*/  @P0 R2UR UR4, R0 ;  /* 0x00000000000402ca */ /* 0x000fe200000e0000 */
[----:B------:R-:W-:Y:S01]  /*5030*/  VIADD R0, R12, 0xa0 ;  /* 0x000000a00c007836 */ /* 0x000fe20000000000 */
[----:B------:R-:W-:Y:S02]  /*5040*/  @P0 LOP3.LUT R8, R9, 0xffff, RZ, 0xc0, !PT ;  /* 0x0000ffff09080812 */ /* 0x000fe400078ec0ff */
[----:B------:R-:W-:Y:S02]  /*5050*/  @P0 R2UR UR6, R6 ;  /* 0x00000000060602ca */ /* 0x000fe400000e0000 */
[----:B------:R-:W-:Y:S02]  /*5060*/  PRMT R0, RZ, 0x654, R0 ;  /* 0x00000654ff007816 */ /* 0x000fe40000000000 */
[----:B------:R-:W-:Y:S02]  /*5070*/  @P0 R2UR UR5, R8 ;  /* 0x00000000080502ca */ /* 0x000fe400000e0000 */
[----:B------:R1:W-:Y:S03]  /*5080*/  SYNCS.ARRIVE.TRANS64.RED.A1T0 RZ, [R0+URZ], RZ ;  /* 0x000000ff00ff79a7 */ /* 0x0003e600081004ff */
[----:B------:R-:W-:Y:S04]  /*5090*/  @UP1 UMOV UR30, UR4 ;  /* 0x00000004001e1c82 */ /* 0x000fe80008000000 */
[----:B------:R-:W-:Y:S04]  /*50a0*/  @UP1 UMOV UR14, UR6 ;  /* 0x00000006000e1c82 */ /* 0x000fe80008000000 */
[----:B------:R-:W-:Y:S01]  /*50b0*/  @UP1 UMOV UR13, UR5 ;  /* 0x00000005000d1c82 */ /* 0x000fe20008000000 */
[----:B------:R-:W-:Y:S05]  /*50c0*/  BRA.U !UP0, `(.L_x_88) ;  /* 0x0000000108a47547 */ /* 0x000fea000b800000 */
[----:B------:R-:W-:Y:S02]  /*50d0*/  UIMAD.WIDE.U32 UR18, UR13, UR43, URZ ;  /* 0x0000002b0d1272a5 */ /* 0x000fe4000f8e00ff */
[----:B------:R-:W-:Y:S02]  /*50e0*/  UIMAD.WIDE.U32 UR26, UR14, UR40, URZ ;  /* 0x000000280e1a72a5 */ /* 0x000fe4000f8e00ff */
[----:B------:R-:W-:Y:S02]  /*50f0*/  USEL UR4, UR31, UR48, !UP5 ;  /* 0x000000301f047287 */ /* 0x000fe4000e800000 */
[----:B------:R-:W-:Y:S02]  /*5100*/  USEL UR7, UR37, UR49, !UP6 ;  /* 0x0000003125077287 */ /* 0x000fe4000f000000 */
[----:B------:R-:W-:Y:S02]  /*5110*/  UIMAD.WIDE.U32 UR8, UR4, UR22, URZ ;  /* 0x00000016040872a5 */ /* 0x000fe4000f8e00ff */
[----:B------:R-:W-:Y:S01]  /*5120*/  UIMAD.WIDE.U32 UR10, UR7, UR22, URZ ;  /* 0x00000016070a72a5 */ /* 0x000fe2000f8e00ff */
[----:B------:R-:W-:Y:S02]  /*5130*/  UMOV UR5, UR19 ;  /* 0x0000001300057c82 */ /* 0x000fe40008000000 */
[----:B------:R-:W-:Y:S03]  /*5140*/  USHF.R.U32.HI UR6, URZ, UR50, UR5 ;  /* 0x00000032ff067299 */ /* 0x000fe60008011605 */
[----:B------:R-:W-:Y:S01]  /*5150*/  UMOV UR5, UR27 ;  /* 0x0000001b00057c82 */ /* 0x000fe20008000000 */
[----:B------:R-:W-:Y:S02]  /*5160*/  USEL UR6, UR13, UR6, !UP5 ;  /* 0x000000060d067287 */ /* 0x000fe4000e800000 */
[----:B------:R-:W-:Y:S03]  /*5170*/  USHF.R.U32.HI UR12, URZ, UR41, UR5 ;  /* 0x00000029ff0c7299 */ /* 0x000fe60008011605 */
[----:B------:R-:W-:Y:S02]  /*5180*/  UMOV UR5, UR9 ;  /* 0x0000000900057c82 */ /* 0x000fe40008000000 */
[----:B------:R-:W-:Y:S03]  /*5190*/  @UP4 USHF.R.U32.HI UR4, URZ, UR23, UR5 ;  /* 0x00000017ff044299 */ /* 0x000fe60008011605 */
[----:B------:R-:W-:Y:S01]  /*51a0*/  UMOV UR5, UR11 ;  /* 0x0000000b00057c82 */ /* 0x000fe20008000000 */
[----:B------:R-:W-:Y:S02]  /*51b0*/  UIMAD UR4, UR45, UR4, URZ ;  /* 0x000000042d0472a4 */ /* 0x000fe4000f8e02ff */
[----:B------:R-:W-:Y:S02]  /*51c0*/  @UP4 USHF.R.U32.HI UR7, URZ, UR23, UR5 ;  /* 0x00000017ff074299 */ /* 0x000fe40008011605 */
[----:B------:R-:W-:Y:S02]  /*51d0*/  UIMAD.WIDE.U32 UR10, UR6, UR22, URZ ;  /* 0x00000016060a72a5 */ /* 0x000fe4000f8e00ff */
[----:B------:R-:W-:Y:S02]  /*51e0*/  USEL UR5, UR14, UR12, !UP6 ;  /* 0x0000000c0e057287 */ /* 0x000fe4000f000000 */
[----:B------:R-:W-:Y:S02]  /*51f0*/  UIMAD UR8, UR45, UR7, URZ ;  /* 0x000000072d0872a4 */ /* 0x000fe4000f8e02ff */
[----:B------:R-:W-:Y:S03]  /*5200*/  UISETP.GE.AND UP0, UPT, UR6, UR4, UPT ;  /* 0x000000040600728c */ /* 0x000fe6000bf06270 */
[----:B------:R-:W-:Y:S01]  /*5210*/  UMOV UR4, UR11 ;  /* 0x0000000b00047c82 */ /* 0x000fe20008000000 */
[----:B------:R-:W-:Y:S02]  /*5220*/  UISETP.GE.OR UP0, UPT, UR5, UR8, UP0 ;  /* 0x000000080500728c */ /* 0x000fe40008706670 */
[----:B------:R-:W-:Y:S02]  /*5230*/  USHF.R.U32.HI UR4, URZ, UR23, UR4 ;  /* 0x00000017ff047299 */ /* 0x000fe40008011604 */
[----:B------:R-:W-:Y:S02]  /*5240*/  UIMAD.WIDE.U32 UR8, UR5, UR22, URZ ;  /* 0x00000016050872a5 */ /* 0x000fe4000f8e00ff */
[----:B------:R-:W-:Y:S04]  /*5250*/  USEL UR10, UR6, UR4, !UP4 ;  /* 0x00000004060a7287 */ /* 0x000fe8000e000000 */
[----:B------:R-:W-:Y:S01]  /*5260*/  UIADD3 UR11, UPT, UPT, -UR10, URZ, URZ ;  /* 0x000000ff0a0b7290 */ /* 0x000fe2000fffe1ff */
[----:B------:R-:W-:Y:S02]  /*5270*/  @!UP0 UMOV UR4, UR9 ;  /* 0x0000000900048c82 */ /* 0x000fe40008000000 */
[----:B------:R-:W-:Y:S02]  /*5280*/  @!UP0 USHF.R.U32.HI UR4, URZ, UR23, UR4 ;  /* 0x00000017ff048299 */ /* 0x000fe40008011604 */
[----:B------:R-:W-:Y:S02]  /*5290*/  UIMAD UR8, UR45, UR11, UR6 ;  /* 0x0000000b2d0872a4 */ /* 0x000fe4000f8e0206 */
[----:B------:R-:W-:Y:S04]  /*52a0*/  @!UP0 USEL UR4, UR5, UR4, !UP4 ;  /* 0x0000000405048287 */ /* 0x000fe8000e000000 */
[----:B------:R-:W-:Y:S02]  /*52b0*/  @!UP0 UIMAD UR8, UR7, UR8, UR4 ;  /* 0x00000008070882a4 */ /* 0x000fe4000f8e0204 */
[----:B------:R-:W-:Y:S02]  /*52c0*/  @!UP0 UIADD3 UR9, UPT, UPT, UR10, -UR4, URZ ;  /* 0x800000040a098290 */ /* 0x000fe4000fffe0ff */
[----:B------:R-:W-:Y:S02]  /*52d0*/  UIADD3 UR4, UPT, UPT, -UR5, URZ, URZ ;  /* 0x000000ff05047290 */ /* 0x000fe4000fffe1ff */
[----:B------:R-:W-:Y:S02]  /*52e0*/  UIADD3 UR7, UPT, UPT, -UR6, URZ, URZ ;  /* 0x000000ff06077290 */ /* 0x000fe4000fffe1ff */
[----:B------:R-:W-:Y:S02]  /*52f0*/  @!UP0 UIMAD UR6, UR9, UR45, UR5 ;  /* 0x0000002d090682a4 */ /* 0x000fe4000f8e0205 */
[----:B------:R-:W-:Y:S02]  /*5300*/  UIMAD UR14, UR15, UR4, UR14 ;  /* 0x000000040f0e72a4 */ /* 0x000fe4000f8e020e */
[----:B------:R-:W-:Y:S01]  /*5310*/  UIMAD UR13, UR42, UR7, UR13 ;  /* 0x000000072a0d72a4 */ /* 0x000fe2000f8e020d */
[----:B------:R-:W-:Y:S02]  /*5320*/  @!UP0 UMOV UR5, UR8 ;  /* 0x0000000800058c82 */ /* 0x000fe40008000000 */
[----:B------:R-:W-:Y:S02]  /*5330*/  UIMAD UR14, UR5, UR15, UR14 ;  /* 0x0000000f050e72a4 */ /* 0x000fe4000f8e020e */
[----:B------:R-:W-:Y:S11]  /*5340*/  UIMAD UR13, UR6, UR42, UR13 ;  /* 0x0000002a060d72a4 */ /* 0x000ff6000f8e020d */
[----:B------:R-:W-:Y:S01]  /*5350*/  @!UPT UIADD3 URZ, UPT, UPT, URZ, URZ, URZ ;  /* 0x000000fffffff290 */ /* 0x000fe2000fffe0ff */
.L_x_88:
[----:B------:R-:W2:Y:S01]  /*5360*/  @!UP2 LDCU.128 UR8, c[0x0][0xf10] ;  /* 0x0001e200ff08a7ac */ /* 0x000ea20008000c00 */
[C---:B------:R-:W-:Y:S02]  /*5370*/  ISETP.NE.U32.AND P1, PT, R4.reuse, RZ, PT ;  /* 0x000000ff0400720c */ /* 0x040fe40003f25070 */
[----:B------:R-:W-:Y:S02]  /*5380*/  ISETP.NE.U32.AND P0, PT, R4, RZ, PT ;  /* 0x000000ff0400720c */ /* 0x000fe40003f05070 */
[C---:B------:R-:W-:Y:S02]  /*5390*/  ISETP.NE.AND.EX P1, PT, R5.reuse, RZ, PT, P1 ;  /* 0x000000ff0500720c */ /* 0x040fe40003f25310 */
[----:B------:R-:W-:Y:S01]  /*53a0*/  ISETP.NE.AND.EX P0, PT, R5, RZ, PT, P0 ;  /* 0x000000ff0500720c */ /* 0x000fe20003f05300 */
[----:B------:R-:W3:Y:S01]  /*53b0*/  @!UP2 LDCU UR5, c[0x0][0xf0c] ;  /* 0x0001e180ff05a7ac */ /* 0x000ee20008000800 */
[----:B------:R-:W-:Y:S01]  /*53c0*/  SHF.L.U32 R9, R15, 0x1f, RZ ;  /* 0x0000001f0f097819 */ /* 0x000fe200000006ff */
[----:B------:R-:W-:Y:S02]  /*53d0*/  USHF.L.U32 UR35, UR20, 0x7, URZ ;  /* 0x0000000714237899 */ /* 0x000fe400080006ff */
[----:B--2---:R-:W-:Y:S07]  /*53e0*/  UIMAD.WIDE.U32 UR6, UR14, UR8, URZ ;  /* 0x000000080e0672a5 */ /* 0x004fee000f8e00ff */
[----:B------:R-:W-:Y:S01]  /*53f0*/  @!UP2 UMOV UR4, UR7 ;  /* 0x000000070004ac82 */ /* 0x000fe20008000000 */
[----:B---3--:R-:W-:Y:S02]  /*5400*/  @!UP2 UISETP.NE.AND UP0, UPT, UR5, 0x1, UPT ;  /* 0x000000010500a88c */ /* 0x008fe4000bf05270 */
[----:B------:R-:W-:Y:S02]  /*5410*/  @!UP2 USHF.R.U32.HI UR4, URZ, UR9, UR4 ;  /* 0x00000009ff04a299 */ /* 0x000fe40008011604 */
[----:B------:R-:W-:Y:S02]  /*5420*/  UIMAD.WIDE.U32 UR6, UR13, UR11, URZ ;  /* 0x0000000b0d0672a5 */ /* 0x000fe4000f8e00ff */
[----:B------:R-:W-:Y:S02]  /*5430*/  @!UP2 USEL UR8, UR14, UR4, !UP0 ;  /* 0x000000040e08a287 */ /* 0x000fe4000c000000 */
[----:B------:R-:W-:Y:S03]  /*5440*/  @!UP2 UISETP.NE.AND UP0, UPT, UR10, 0x1, UPT ;  /* 0x000000010a00a88c */ /* 0x000fe6000bf05270 */
[----:B------:R-:W-:Y:S01]  /*5450*/  @!UP2 UMOV UR6, UR7 ;  /* 0x000000070006ac82 */ /* 0x000fe20008000000 */
[----:B------:R-:W-:Y:S01]  /*5460*/  USHF.L.U32 UR7, UR16, 0x8, URZ ;  /* 0x0000000810077899 */ /* 0x000fe200080006ff */
[----:B------:R-:W2:Y:S02]  /*5470*/  @!UP2 LDCU UR4, c[0x0][0xf20] ;  /* 0x0001e400ff04a7ac */ /* 0x000ea40008000800 */
[----:B--2---:R-:W-:Y:S04]  /*5480*/  @!UP2 USHF.R.U32.HI UR6, URZ, UR4, UR6 ;  /* 0x00000004ff06a299 */ /* 0x004fe80008011606 */
[----:B------:R-:W-:Y:S04]  /*5490*/  @!UP2 USEL UR6, UR13, UR6, !UP0 ;  /* 0x000000060d06a287 */ /* 0x000fe8000c000000 */
[----:B------:R-:W-:Y:S02]  /*54a0*/  @!UP2 UIADD3 UR4, UPT, UPT, -UR8, UR6, URZ ;  /* 0x000000060804a290 */ /* 0x000fe4000fffe1ff */
[----:B------:R-:W-:Y:S02]  /*54b0*/  @!UP2 UIADD3 UR6, UPT, UPT, UR8, -UR6, URZ ;  /* 0x800000060806a290 */ /* 0x000fe4000fffe0ff */
[----:B------:R-:W-:Y:S02]  /*54c0*/  @!UP2 UIMAD UR14, UR4, UR5, UR14 ;  /* 0x00000005040ea2a4 */ /* 0x000fe4000f8e020e */
[----:B------:R-:W-:Y:S01]  /*54d0*/  @!UP2 UIMAD UR13, UR6, UR10, UR13 ;  /* 0x0000000a060da2a4 */ /* 0x000fe2000f8e020d */
[----:B------:R-:W-:Y:S11]  /*54e0*/  BRA.U UP3, `(.L_x_89) ;  /* 0x0000000103107547 */ /* 0x000ff6000b800000 */
[----:B------:R-:W-:Y:S04]  /*54f0*/  MOV R6, UR52 ;  /* 0x0000003400067c02 */ /* 0x000fe80008000f00 */
[----:B------:R-:W-:Y:S04]  /*5500*/  SHF.L.U32 R6, R6, 0x1f, RZ ;  /* 0x0000001f06067819 */ /* 0x000fe800000006ff */
[----:B------:R-:W2:Y:S02]  /*5510*/  SYNCS.PHASECHK.TRANS64.TRYWAIT P2, [UR21+0x88], R6 ;  /* 0x00008806ff0075a7 */ /* 0x000ea40008041115 */
[----:B--2---:R-:W-:Y:S05]  /*5520*/  @!P2 BRA `(.L_x_90) ;  /* 0x0000007400dca947 */ /* 0x004fea0003800000 */
.L_x_89:
[----:B------:R-:W-:Y:S05]  /*5530*/  @!P1 BRA `(.L_x_91) ;  /* 0x0000000000309947 */ /* 0x000fea0003800000 */
[----:B------:R-:W-:Y:S01]  /*5540*/  ISETP.NE.U32.AND P1, PT, R2, RZ, PT ;  /* 0x000000ff0200720c */ /* 0x000fe20003f25070 */
[----:B------:R-:W2:Y:S01]  /*5550*/  LDCU.64 UR4, c[0x0][0x358] ;  /* 0x00006b00ff0477ac */ /* 0x000ea20008000a00 */
[----:B------:R-:W-:Y:S02]  /*5560*/  IMAD.MOV.U32 R142, RZ, RZ, 0x1 ;  /* 0x00000001ff8e7424 */ /* 0x000fe400078e00ff */
[----:B------:R-:W-:Y:S11]  /*5570*/  ISETP.NE.AND.EX P1, PT, R3, RZ, PT, P1 ;  /* 0x000000ff0300720c */ /* 0x000ff60003f25310 */
[----:B------:R-:W-:Y:S02]  /*5580*/  @!UPT UIADD3 URZ, UPT, UPT, URZ, URZ, URZ ;  /* 0x000000fffffff290 */ /* 0x000fe4000fffe0ff */
[----:B------:R-:W3:Y:S01]  /*5590*/  @P1 LDC.64 R10, c[0x0][0xc88] ;  /* 0x00032200ff0a1b82 */ /* 0x000ee20000000a00 */
[----:B-1----:R-:W-:Y:S04]  /*55a0*/  @P1 IMAD R0, R4, UR44, RZ ;  /* 0x0000002c04001c24 */ /* 0x002fe8000f8e02ff */
[----:B---3--:R-:W-:Y:S04]  /*55b0*/  @P1 IMAD.WIDE R10, R0, 0x4, R10 ;  /* 0x00000004000a1825 */ /* 0x008fe800078e020a */
[----:B------:R-:W-:Y:S01]  /*55c0*/  HFMA2 R0, -RZ, RZ, 0, 5.9604644775390625e-08 ;  /* 0x00000001ff007431 */ /* 0x000fe200000001ff */
[----:B--2--5:R2:W5:Y:S04]  /*55d0*/  @P1 LDG.E R71, desc[UR4][R10.64] ;  /* 0x000000040a471981 */ /* 0x024568000c1e1900 */
[----:B------:R-:W-:Y:S01]  /*55e0*/  @!P1 PRMT R142, R0, 0x7610, R142 ;  /* 0x00007610008e9816 */ /* 0x000fe2000000008e */
[----:B--2---:R-:W3:Y:S06]  /*55f0*/  @!P1 LDC R71, c[0x0][0xc80] ;  /* 0x00032000ff479b82 */ /* 0x004eec0000000800 */
.L_x_91:
[----:B---3-5:R-:W-:Y:S01]  /*5600*/  @!P0 FSETP.EQ.AND P1, PT, R71, RZ, PT ;  /* 0x000000ff4700820b */ /* 0x028fe20003f22000 */
[----:B------:R-:W-:Y:S01]  /*5610*/  @!UPT UIADD3 URZ, UPT, UPT, URZ, URZ, URZ ;  /* 0x000000fffffff290 */ /* 0x000fe2000fffe0ff */
[----:B------:R-:W-:Y:S11]  /*5620*/  @!P0 BRA `(.L_x_92) ;  /* 0x0000000000188947 */ /* 0x000ff60003800000 */
[----:B------:R-:W-:Y:S02]  /*5630*/  LOP3.LUT P0, RZ, R142, 0xff, RZ, 0xc0, !PT ;  /* 0x000000ff8eff7812 */ /* 0x000fe4000780c0ff */
[----:B------:R-:W-:Y:S04]  /*5640*/  ISETP.NE.U32.AND P1, PT, R2, RZ, PT ;  /* 0x000000ff0200720c */ /* 0x000fe80003f25070 */
[----:B------:R-:W-:Y:S04]  /*5650*/  ISETP.NE.AND.EX P1, PT, R3, RZ, PT, P1 ;  /* 0x000000ff0300720c */ /* 0x000fe80003f25310 */
[----:B------:R-:W-:Y:S03]  /*5660*/  PLOP3.LUT P1, PT, P1, PT, PT, 0x8, 0x80 ;  /* 0x000000000080781c */ /* 0x000fe60000f2e170 */
[----:B------:R-:W-:Y:S11]  /*5670*/  @P0 FSETP.EQ.AND P1, PT, R71, RZ, PT ;  /* 0x000000ff4700020b */ /* 0x000ff60003f22000 */
[----:B------:R-:W-:Y:S02]  /*5680*/  @!UPT UIADD3 URZ, UPT, UPT, URZ, URZ, URZ ;  /* 0x000000fffffff290 */ /* 0x000fe4000fffe0ff */
.L_x_92:
[----:B------:R-:W2:Y:S01]  /*5690*/  SYNCS.PHASECHK.TRANS64.TRYWAIT P2, [UR21+0x60], R9 ;  /* 0x00006009ff0075a7 */ /* 0x000ea20008041115 */
[----:B------:R-:W-:Y:S01]  /*56a0*/  ELECT P0, URZ, PT ;  /* 0x0000000000ff782f */ /* 0x000fe20003800000 */
[----:B------:R-:W-:Y:S03]  /*56b0*/  ULOP3.LUT UR4, UR29, 0x1, URZ, 0xc0, !UPT ;  /* 0x000000011d047892 */ /* 0x000fe6000f8ec0ff */
[----:B------:R-:W-:Y:S11]  /*56c0*/  PLOP3.LUT P1, PT, P1, P0, PT, 0xf2, 0x2f ;  /* 0x00000000002f781c */ /* 0x000ff60000f21e72 */
[----:B------:R-:W-:Y:S02]  /*56d0*/  @!UPT UIADD3 URZ, UPT, UPT, URZ, URZ, URZ ;  /* 0x000000fffffff290 */ /* 0x000fe4000fffe0ff */
[----:B------:R-:W-:Y:S05]  /*56e0*/  @!P1 IADD3 R8, P0, PT, R16, 0x980, RZ ;  /* 0x0000098010089810 */ /* 0x000fea0007f1e0ff */
[----:B-1----:R-:W-:Y:S01]  /*56f0*/  @!P1 IMAD.X R6, RZ, RZ, R17, P0 ;  /* 0x000000ffff069224 */ /* 0x002fe200000e0611 */
[----:B--2---:R-:W-:Y:S07]  /*5700*/  @!P2 BRA `(.L_x_93) ;  /* 0x00000074007ca947 */ /* 0x004fee0003800000 */
.L_x_179:
[----:B------:R-:W-:Y:S01]  /*5710*/  @!P1 R2UR UR6, R8 ;  /* 0x00000000080692ca */ /* 0x000fe200000e0000 */
[----:B------:R-:W-:Y:S01]  /*5720*/  VOTEU.ALL UP0, P1 ;  /* 0x0000000000ff7886 */ /* 0x000fe20000800000 */
[----:B------:R-:W-:Y:S01]  /*5730*/  @!P1 R2UR UR5, R6 ;  /* 0x00000000060592ca */ /* 0x000fe200000e0000 */
[----:B------:R-:W-:Y:S01]  /*5740*/  UMOV UR10, 0x0 ;  /* 0x00000000000a7882 */ /* 0x000fe20000000000 */
[----:B------:R-:W-:Y:S01]  /*5750*/  ISETP.NE.AND P0, PT, RZ, UR4, !P1 ;  /* 0x00000004ff007c0c */ /* 0x000fe2000cf05270 */
[----:B------:R-:W-:Y:S01]  /*5760*/  UMOV UR11, 0x10000000 ;  /* 0x10000000000b7882 */ /* 0x000fe20000000000 */
[----:B------:R-:W-:Y:S02]  /*5770*/  @!UP0 UIADD3 UR8, UPT, UPT, UR7, 0xc0, URZ ;  /* 0x000000c007088890 */ /* 0x000fe4000fffe0ff */
[----:B------:R-:W-:Y:S01]  /*5780*/  @!UP0 UIADD3 UR32, UPT, UPT, UR21, 0x400, URZ ;  /* 0x0000040015208890 */ /* 0x000fe2000fffe0ff */
[----:B------:R-:W-:Y:S01]  /*5790*/  VOTEU.ALL UP0, P1 ;  /* 0x0000000000ff7886 */ /* 0x000fe20000800000 */
[----:B------:R-:W-:Y:S02]  /*57a0*/  UMOV UR36, UR44 ;  /* 0x0000002c00247c82 */ /* 0x000fe40008000000 */
[----:B-1----:R-:W-:Y:S02]  /*57b0*/  @!P1 IMAD.U32 R0, RZ, RZ, UR8 ;  /* 0x00000008ff009e24 */ /* 0x002fe4000f8e00ff */
[----:B------:R-:W-:Y:S02]  /*57c0*/  IMAD.U32 R10, RZ, RZ, UR6 ;  /* 0x00000006ff0a7e24 */ /* 0x000fe4000f8e00ff */
[----:B------:R-:W-:Y:S02]  /*57d0*/  IMAD.U32 R11, RZ, RZ, UR5 ;  /* 0x00000005ff0b7e24 */ /* 0x000fe4000f8e00ff */
[----:B------:R-:W-:Y:S01]  /*57e0*/  @P0 IMAD R0, RZ, RZ, UR7 ;  /* 0x00000007ff000e24 */ /* 0x000fe2000f8e02ff */
[----:B------:R-:W-:Y:S02]  /*57f0*/  @!P1 R2UR UR8, R10 ;  /* 0x000000000a0892ca */ /* 0x000fe400000e0000 */
[----:B------:R-:W-:Y:S02]  /*5800*/  @!P1 R2UR UR9, R11 ;  /* 0x000000000b0992ca */ /* 0x000fe400000e0000 */
[----:B------:R-:W-:Y:S11]  /*5810*/  PLOP3.LUT P0, PT, P1, PT, PT, 0x8, 0x80 ;  /* 0x000000000080781c */ /* 0x000ff60000f0e170 */
[----:B------:R-:W-:Y:S02]  /*5820*/  @!UPT UIADD3 URZ, UPT, UPT, URZ, URZ, URZ ;  /* 0x000000fffffff290 */ /* 0x000fe4000fffe0ff */
[----:B------:R-:W-:Y:S01]  /*5830*/  @P0 R2UR.BROADCAST UR34, R0 ;  /* 0x00000000002202ca */ /* 0x000fe200008e0000 */
[----:B------:R-:W-:Y:S01]  /*5840*/  @!P1 IMAD.MOV.U32 R0, RZ, RZ, 0x4000 ;  /* 0x00004000ff009424 */ /* 0x000fe200078e00ff */
[----:B------:R-:W-:Y:S05]  /*5850*/  @!P1 IADD3 R8, P0, PT, R16, 0x980, RZ ;  /* 0x0000098010089810 */ /* 0x000fea0007f1e0ff */
[----:B------:R-:W-:Y:S06]  /*5860*/  @!P1 IMAD.X R6, RZ, RZ, R17, P0 ;  /* 0x000000ffff069224 */ /* 0x000fec00000e0611 */
[----:B------:R1:W-:Y:S01]  /*5870*/  @!UP0 UTMALDG.3D [UR32], [UR8], desc[UR10] ;  /* 0x00000a20080085b4 */ /* 0x0003e20008011000 */
[----:B------:R1:W-:Y:S01]  /*5880*/  @!P1 SYNCS.ARRIVE.TRANS64.RED.A0TR RZ, [UR21+0x40], R0 ;  /* 0x00004000ffff99a7 */ /* 0x0003e20008300415 */
[----:B------:R-:W-:Y:S01]  /*5890*/  SYNCS.ARRIVE.TRANS64.RED.A1T0 RZ, [UR47], RZ ;  /* 0x000000ffffff79a7 */ /* 0x000fe2000810042f */
[----:B------:R-:W2:Y:S02]  /*58a0*/  SYNCS.PHASECHK.TRANS64.TRYWAIT P2, [UR21+0x68], R9 ;  /* 0x00006809ff0075a7 */ /* 0x000ea40008041115 */
[----:B-12---:R-:W-:Y:S05]  /*58b0*/  @!P2 BRA `(.L_x_94) ;  /* 0x000000740028a947 */ /* 0x006fea0003800000 */
.L_x_181:
[----:B------:R-:W-:Y:S01]  /*58c0*/  @!P1 R2UR UR6, R8 ;  /* 0x00000000080692ca */ /* 0x000fe200000e0000 */
[----:B------:R-:W-:Y:S01]  /*58d0*/  VOTEU.ALL UP0, P1 ;  /* 0x0000000000ff7886 */ /* 0x000fe20000800000 */
[----:B------:R-:W-:Y:S01]  /*58e0*/  @!P1 R2UR UR5, R6 ;  /* 0x00000000060592ca */ /* 0x000fe200000e0000 */
[----:B-1----:R-:W-:Y:S01]  /*58f0*/  @!P1 IMAD.MOV.U32 R0, RZ, RZ, 0x4000 ;  /* 0x00004000ff009424 */ /* 0x002fe200078e00ff */
[----:B------:R-:W-:Y:S01]  /*5900*/  UMOV UR10, 0x0 ;  /* 0x00000000000a7882 */ /* 0x000fe20000000000 */
[----:B------:R-:W-:Y:S01]  /*5910*/  UMOV UR11, 0x10000000 ;  /* 0x10000000000b7882 */ /* 0x000fe20000000000 */
[----:B------:R-:W-:Y:S01]  /*5920*/  @!UP0 UIADD3 UR24, UPT, UPT, UR21, 0x4400, URZ ;  /* 0x0000440015188890 */ /* 0x000fe2000fffe0ff */
[----:B------:R-:W-:Y:S01]  /*5930*/  @!P1 IADD3 R8, P0, PT, R16, 0x980, RZ ;  /* 0x0000098010089810 */ /* 0x000fe20007f1e0ff */
[----:B------:R-:W-:Y:S01]  /*5940*/  UMOV UR27, UR35 ;  /* 0x00000023001b7c82 */ /* 0x000fe20008000000 */
[----:B------:R-:W-:Y:S03]  /*5950*/  UMOV UR28, UR44 ;  /* 0x0000002c001c7c82 */ /* 0x000fe60008000000 */
[----:B------:R-:W-:Y:S02]  /*5960*/  @!P1 IMAD.X R6, RZ, RZ, R17, P0 ;  /* 0x000000ffff069224 */ /* 0x000fe400000e0611 */
[----:B------:R-:W-:Y:S02]  /*5970*/  IMAD.U32 R10, RZ, RZ, UR6 ;  /* 0x00000006ff0a7e24 */ /* 0x000fe4000f8e00ff */
[----:B------:R-:W-:Y:S01]  /*5980*/  IMAD.U32 R11, RZ, RZ, UR5 ;  /* 0x00000005ff0b7e24 */ /* 0x000fe2000f8e00ff */
[----:B------:R-:W-:Y:S02]  /*5990*/  @!UP0 UIMAD UR5, UR4, -0x40, UR7 ;  /* 0xffffffc0040588a4 */ /* 0x000fe4000f8e0207 */
[----:B------:R-:W-:Y:S02]  /*59a0*/  @!P1 R2UR UR8, R10 ;  /* 0x000000000a0892ca */ /* 0x000fe400000e0000 */
[----:B------:R-:W-:Y:S01]  /*59b0*/  @!P1 R2UR UR9, R11 ;  /* 0x000000000b0992ca */ /* 0x000fe200000e0000 */
[----:B------:R-:W-:Y:S01]  /*59c0*/  @!UP0 UIADD3 UR26, UPT, UPT, UR5, 0x80, URZ ;  /* 0x00000080051a8890 */ /* 0x000fe2000fffe0ff */
[----:B------:R-:W-:Y:S11]  /*59d0*/  VOTEU.ALL UP0, P1 ;  /* 0x0000000000ff7886 */ /* 0x000ff60000800000 */
[----:B------:R1:W-:Y:S01]  /*59e0*/  @!UP0 UTMALDG.3D [UR24], [UR8], desc[UR10] ;  /* 0x00000a18080085b4 */ /* 0x0003e20008011000 */
[----:B------:R1:W-:Y:S01]  /*59f0*/  @!P1 SYNCS.ARRIVE.TRANS64.RED.A0TR RZ, [UR21+0x48], R0 ;  /* 0x00004800ffff99a7 */ /* 0x0003e20008300415 */
[----:B------:R-:W-:Y:S01]  /*5a00*/  SYNCS.ARRIVE.TRANS64.RED.A1T0 RZ, [UR46], RZ ;  /* 0x000000ffffff79a7 */ /* 0x000fe2000810042e */
[----:B------:R-:W2:Y:S02]  /*5a10*/  SYNCS.PHASECHK.TRANS64.TRYWAIT P2, [UR21+0x70], R9 ;  /* 0x00007009ff0075a7 */ /* 0x000ea40008041115 */
[----:B-12---:R-:W-:Y:S05]  /*5a20*/  @!P2 BRA `(.L_x_95) ;  /* 0x0000007000e4a947 */ /* 0x006fea0003800000 */
.L_x_183:
        /* <DEDUP_REMOVED lines=13> */
[----:B------:R-:W-:Y:S02]  /*5b00*/  @!UP0 ULEA UR5, UR4, UR7, 0x6 ;  /* 0x0000000704058291 */ /* 0x000fe4000f8e30ff */
        /* <DEDUP_REMOVED lines=9> */
.L_x_185:
[----:B------:R-:W-:Y:S01]  /*5ba0*/  @!P1 R2UR UR6, R8 ;  /* 0x00000000080692ca */ /* 0x000fe200000e0000 */
[----:B------:R-:W-:Y:S01]  /*5bb0*/  UMOV UR18, 0x0 ;  /* 0x0000000000127882 */ /* 0x000fe20000000000 */
[----:B------:R-:W-:Y:S01]  /*5bc0*/  @!P1 R2UR UR5, R6 ;  /* 0x00000000060592ca */ /* 0x000fe200000e0000 */
[----:B------:R-:W-:Y:S01]  /*5bd0*/  VOTEU.ALL UP0, P1 ;  /* 0x0000000000ff7886 */ /* 0x000fe20000800000 */
[----:B------:R-:W-:Y:S01]  /*5be0*/  ISETP.NE.OR P0, PT, RZ, UR4, P1 ;  /* 0x00000004ff007c0c */ /* 0x000fe20008f05670 */
[----:B------:R-:W-:Y:S01]  /*5bf0*/  UMOV UR19, 0x10000000 ;  /* 0x1000000000137882 */ /* 0x000fe20000000000 */
[----:B------:R-:W-:Y:S01]  /*5c00*/  UMOV UR11, UR35 ;  /* 0x00000023000b7c82 */ /* 0x000fe20008000000 */
[----:B------:R-:W-:Y:S01]  /*5c10*/  UMOV UR12, UR44 ;  /* 0x0000002c000c7c82 */ /* 0x000fe20008000000 */
[----:B------:R-:W-:Y:S01]  /*5c20*/  @!UP0 UIADD3 UR4, UPT, UPT, UR7, 0xc0, URZ ;  /* 0x000000c007048890 */ /* 0x000fe2000fffe0ff */
[----:B------:R-:W-:Y:S01]  /*5c30*/  VIADD R14, R14, 0x1 ;  /* 0x000000010e0e7836 */ /* 0x000fe20000000000 */
[----:B------:R-:W-:Y:S01]  /*5c40*/  @!UP0 UIADD3 UR8, UPT, UPT, UR21, 0xc400, URZ ;  /* 0x0000c40015088890 */ /* 0x000fe2000fffe0ff */
[----:B------:R-:W-:Y:S01]  /*5c50*/  R2UR UR16, R144 ;  /* 0x00000000901072ca */ /* 0x000fe200000e0000 */
[----:B------:R-:W-:Y:S01]  /*5c60*/  @!UP0 UIADD3 UR9, UPT, UPT, UR21, 0x58, URZ ;  /* 0x0000005815098890 */ /* 0x000fe2000fffe0ff */
[----:B------:R-:W-:Y:S01]  /*5c70*/  IMAD.U32 R8, RZ, RZ, UR6 ;  /* 0x00000006ff087e24 */ /* 0x000fe2000f8e00ff */
[----:B------:R-:W-:Y:S01]  /*5c80*/  VOTEU.ALL UP0, P1 ;  /* 0x0000000000ff7886 */ /* 0x000fe20000800000 */
[----:B-1----:R-:W-:Y:S01]  /*5c90*/  @!P1 IMAD.U32 R0, RZ, RZ, UR4 ;  /* 0x00000004ff009e24 */ /* 0x002fe2000f8e00ff */
[----:B------:R-:W-:Y:S01]  /*5ca0*/  R2UR UR20, R145 ;  /* 0x00000000911472ca */ /* 0x000fe200000e0000 */
[----:B------:R-:W-:Y:S01]  /*5cb0*/  IMAD.U32 R9, RZ, RZ, UR5 ;  /* 0x00000005ff097e24 */ /* 0x000fe2000f8e00ff */
[----:B------:R-:W-:Y:S01]  /*5cc0*/  @!P1 R2UR UR4, R8 ;  /* 0x00000000080492ca */ /* 0x000fe200000e0000 */
[----:B------:R-:W-:Y:S01]  /*5cd0*/  @!P0 IMAD R0, RZ, RZ, UR7 ;  /* 0x00000007ff008e24 */ /* 0x000fe2000f8e02ff */
[----:B------:R-:W-:Y:S01]  /*5ce0*/  PLOP3.LUT P0, PT, P1, PT, PT, 0x8, 0x80 ;  /* 0x000000000080781c */ /* 0x000fe20000f0e170 */
[----:B------:R-:W-:Y:S01]  /*5cf0*/  UIADD3 UR29, UPT, UPT, UR29, 0x1, URZ ;  /* 0x000000011d1d7890 */ /* 0x000fe2000fffe0ff */
[----:B------:R-:W-:Y:S01]  /*5d00*/  @!P1 R2UR UR5, R9 ;  /* 0x00000000090592ca */ /* 0x000fe200000e0000 */
[----:B------:R-:W-:Y:S10]  /*5d10*/  UPLOP3.LUT UP3, UPT, UPT, UPT, UPT, 0x80, 0x8 ;  /* 0x000000000008789c */ /* 0x000ff40003f6f070 */
[----:B------:R-:W-:Y:S01]  /*5d20*/  @P0 R2UR.BROADCAST UR10, R0 ;  /* 0x00000000000a02ca */ /* 0x000fe200008e0000 */
[----:B------:R-:W-:Y:S01]  /*5d30*/  UIADD3 UR16, UPT, UPT, UR13, UR16, URZ ;  /* 0x000000100d107290 */ /* 0x000fe2000fffe0ff */
[C---:B------:R-:W-:Y:S01]  /*5d40*/  ISETP.NE.AND P0, PT, R14.reuse, 0x2, PT ;  /* 0x000000020e00780c */ /* 0x040fe20003f05270 */
[----:B------:R-:W-:Y:S01]  /*5d50*/  UMOV UR44, UR30 ;  /* 0x0000001e002c7c82 */ /* 0x000fe20008000000 */
[----:B------:R-:W-:Y:S01]  /*5d60*/  LOP3.LUT R15, R15, 0x1, RZ, 0x3c, !PT ;  /* 0x000000010f0f7812 */ /* 0x000fe200078e3cff */
[----:B------:R-:W-:Y:S01]  /*5d70*/  UIADD3 UR20, UPT, UPT, UR14, UR20, URZ ;  /* 0x000000140e147290 */ /* 0x000fe2000fffe0ff */
[----:B------:R-:W-:Y:S02]  /*5d80*/  SEL R0, RZ, 0x1, P0 ;  /* 0x00000001ff007807 */ /* 0x000fe40000000000 */
[----:B------:R-:W-:Y:S02]  /*5d90*/  SEL R14, R14, RZ, P0 ;  /* 0x000000ff0e0e7207 */ /* 0x000fe40000000000 */
[----:B------:R-:W-:Y:S03]  /*5da0*/  LOP3.LUT R13, R13, R0, RZ, 0x3c, !PT ;  /* 0x000000000d0d7212 */ /* 0x000fe600078e3cff */
[----:B------:R1:W-:Y:S01]  /*5db0*/  @!UP0 UTMALDG.3D [UR8], [UR4], desc[UR18] ;  /* 0x00001208040085b4 */ /* 0x0003e20008011000 */
[----:B------:R1:W-:Y:S01]  /*5dc0*/  @!P1 SYNCS.ARRIVE.TRANS64.RED.A0TR RZ, [UR21+0x58], R7 ;  /* 0x00005807ffff99a7 */ /* 0x0003e20008300415 */
[----:B------:R-:W-:Y:S01]  /*5dd0*/  SYNCS.ARRIVE.TRANS64.RED.A1T0 RZ, [UR38], RZ ;  /* 0x000000ffffff79a7 */ /* 0x000fe20008100426 */
[----:B------:R-:W-:Y:S05]  /*5de0*/  BRA.U UP1, `(.L_x_97) ;  /* 0xfffffff1013c7547 */ /* 0x000fea000b83ffff */
[----:B------:R-:W-:-:S04]  /*5df0*/  SHF.L.U32 R2, R15, 0x1f, RZ ;  /* 0x0000001f0f027819 */ /* 0x000fc800000006ff */
[----:B------:R-:W2:Y:S02]  /*5e00*/  SYNCS.PHASECHK.TRANS64.TRYWAIT P0, [UR21+0x60], R2 ;  /* 0x00006002ff0075a7 */ /* 0x000ea40008001115 */
[----:B--2---:R-:W-:Y:S05]  /*5e10*/  @!P0 BRA `(.L_x_98) ;  /* 0x0000007000188947 */ /* 0x004fea0003800000 */
.L_x_187:
[----:B------:R-:W3:Y:S02]  /*5e20*/  SYNCS.PHASECHK.TRANS64.TRYWAIT P0, [UR21+0x68], R2 ;  /* 0x00006802ff0075a7 */ /* 0x000ee40008001115 */
[----:B---3--:R-:W-:Y:S05]  /*5e30*/  @!P0 BRA `(.L_x_99) ;  /* 0x0000007000288947 */ /* 0x008fea0003800000 */
.L_x_189:
[----:B------:R-:W3:Y:S02]  /*5e40*/  SYNCS.PHASECHK.TRANS64.TRYWAIT P0, [UR21+0x70], R2 ;  /* 0x00007002ff0075a7 */ /* 0x000ee40008001115 */
[----:B---3--:R-:W-:Y:S05]  /*5e50*/  @!P0 BRA `(.L_x_100) ;  /* 0x0000007000388947 */ /* 0x008fea0003800000 */
.L_x_191:
[----:B--2---:R-:W-:-:S07]  /*5e60*/  MOV R0, UR21 ;  /* 0x0000001500007c02 */ /* 0x004fce0008000f00 */
.L_x_101:
[----:B--2---:R-:W-:-:S04]  /*5e70*/  SHF.L.U32 R2, R15, 0x1f, RZ ;  /* 0x0000001f0f027819 */ /* 0x004fc800000006ff */
[----:B------:R2:W3:Y:S03]  /*5e80*/  SYNCS.PHASECHK.TRANS64.TRYWAIT P0, [R0+URZ+0x78], R2 ;  /* 0x00007802000075a7 */ /* 0x0004e600080011ff */
[----:B---3--:R-:W-:Y:S05]  /*5e90*/  @!P0 NANOSLEEP.SYNCS 0x989680 ;  /* 0x009896800000895d */ /* 0x008fea0003900000 */
[----:B------:R-:W3:Y:S02]  /*5ea0*/  @!P0 SYNCS.PHASECHK.TRANS64 P0, [R0+URZ+0x78], R2 ;  /* 0x00007802000085a7 */ /* 0x000ee400080010ff */
[----:B-1-3--:R-:W-:Y:S05]  /*5eb0*/  @P0 EXIT ;  /* 0x000000000000094d */ /* 0x00afea0003800000 */
[----:B------:R-:W-:Y:S05]  /*5ec0*/  BRA `(.L_x_101) ;  /* 0xfffffffc00e87947 */ /* 0x000fea000383ffff */
.L_x_86:
[----:B------:R-:W-:-:S06]  /*5ed0*/  UISETP.GE.AND UP0, UPT, UR17, 0x4, UPT ;  /* 0x000000041100788c */ /* 0x000fcc000bf06270 */
[----:B------:R-:W-:-:S13]  /*5ee0*/  PLOP3.LUT P0, PT, PT, PT, UP0, 0x80, 0x8 ;  /* 0x000000000008781c */ /* 0x000fda0003f0f008 */
[----:B------:R-:W-:Y:S05]  /*5ef0*/  @!P0 EXIT ;  /* 0x000000000000894d */ /* 0x000fea0003800000 */
[----:B------:R-:W1:Y:S08]  /*5f00*/  S2UR UR4, SR_CgaCtaId ;  /* 0x00000000000479c3 */ /* 0x000e700000008800 */
[----:B------:R-:W-:Y:S01]  /*5f10*/  BAR.SYNC.DEFER_BLOCKING 0x6, 0xa0 ;  /* 0x0182800000007b1d */ /* 0x000fe20000010000 */
[C---:B------:R-:W-:Y:S01]  /*5f20*/  IMAD.SHL.U32 R3, R154.reuse, 0x40, RZ ;  /* 0x000000409a037824 */ /* 0x040fe200078e00ff */
[C---:B------:R-:W-:Y:S01]  /*5f30*/  LOP3.LUT R141, R154.reuse, 0x1, RZ, 0xc0, !PT ;  /* 0x000000019a8d7812 */ /* 0x040fe200078ec0ff */
[----:B------:R-:W-:-:S02]  /*5f40*/  IMAD.SHL.U32 R140, R154, 0x8, RZ ;  /* 0x000000089a8c7824 */ /* 0x000fc400078e00ff */
[----:B------:R-:W-:Y:S01]  /*5f50*/  IMAD.U32 R2, R154, 0x10000, RZ ;  /* 0x000100009a027824 */ /* 0x000fe200078e00ff */
[----:B------:R-:W-:Y:S02]  /*5f60*/  UMOV UR46, 0x400 ;  /* 0x00000400002e7882 */ /* 0x000fe40000000000 */
[----:B------:R-:W2:Y:S01]  /*5f70*/  LDC.64 R136, c[0x0][0xc88] ;  /* 0x00032200ff887b82 */ /* 0x000ea20000000a00 */
[----:B------:R-:W-:Y:S01]  /*5f80*/  LOP3.LUT R6, R3, 0x1c0, RZ, 0xc0, !PT ;  /* 0x000001c003067812 */ /* 0x000fe200078ec0ff */
[----:B------:R-:W-:Y:S01]  /*5f90*/  IMAD.MOV.U32 R153, RZ, RZ, 0x2 ;  /* 0x00000002ff997424 */ /* 0x000fe200078e00ff */
[----:B------:R-:W-:Y:S01]  /*5fa0*/  ISETP.NE.U32.AND P0, PT, R141, 0x1, PT ;  /* 0x000000018d00780c */ /* 0x000fe20003f05070 */
[----:B------:R-:W-:Y:S01]  /*5fb0*/  IMAD.MOV.U32 R152, RZ, RZ, 0x4 ;  /* 0x00000004ff987424 */ /* 0x000fe200078e00ff */
[----:B------:R-:W-:Y:S01]  /*5fc0*/  LOP3.LUT R140, R6, 0x38, R140, 0xf8, !PT ;  /* 0x00000038068c7812 */ /* 0x000fe200078ef88c */
[----:B------:R-:W-:Y:S01]  /*5fd0*/  IMAD.MOV.U32 R151, RZ, RZ, 0x1 ;  /* 0x00000001ff977424 */ /* 0x000fe200078e00ff */
[----:B------:R-:W-:Y:S01]  /*5fe0*/  LOP3.LUT R2, R2, 0x600000, RZ, 0xc0, !PT ;  /* 0x0060000002027812 */ /* 0x000fe200078ec0ff */
[----:B------:R-:W3:Y:S01]  /*5ff0*/  LDC.64 R138, c[0x0][0xc90] ;  /* 0x00032400ff8a7b82 */ /* 0x000ee20000000a00 */
[----:B------:R-:W-:Y:S01]  /*6000*/  R2P PR, R154, 0x6 ;  /* 0x000000069a007804 */ /* 0x000fe20000000000 */
[----:B------:R-:W-:Y:S01]  /*6010*/  IMAD.MOV.U32 R148, RZ, RZ, RZ ;  /* 0x000000ffff947224 */ /* 0x000fe200078e00ff */
[----:B------:R-:W-:Y:S01]  /*6020*/  LOP3.LUT R140, R140, 0x1e00, R3, 0xf8, !PT ;  /* 0x00001e008c8c7812 */ /* 0x000fe200078ef803 */
[----:B------:R-:W-:Y:S01]  /*6030*/  IMAD.MOV.U32 R150, RZ, RZ, RZ ;  /* 0x000000ffff967224 */ /* 0x000fe200078e00ff */
[----:B------:R-:W-:Y:S01]  /*6040*/  P2R R3, PR, RZ, 0x1 ;  /* 0x00000001ff037803 */ /* 0x000fe20000000000 */
[----:B------:R-:W4:Y:S01]  /*6050*/  LDCU UR62, c[0x0][0x370] ;  /* 0x00006e00ff3e77ac */ /* 0x000f220008000800 */
[----:B------:R-:W-:Y:S01]  /*6060*/  LOP3.LUT R154, R154, 0x60, RZ, 0xc0, !PT ;  /* 0x000000609a9a7812 */ /* 0x000fe200078ec0ff */
[----:B------:R-:W2:Y:S01]  /*6070*/  LDC.64 R134, c[0x0][0xcb0] ;  /* 0x00032c00ff867b82 */ /* 0x000ea20000000a00 */
[----:B------:R-:W-:Y:S01]  /*6080*/  SEL R153, R153, 0xfffffffe, !P1 ;  /* 0xfffffffe99997807 */ /* 0x000fe20004800000 */
[----:B-1----:R-:W-:Y:S01]  /*6090*/  ULEA UR46, UR4, UR46, 0x18 ;  /* 0x0000002e042e7291 */ /* 0x002fe2000f8ec0ff */
[----:B------:R-:W-:Y:S01]  /*60a0*/  SEL R152, R152, 0xfffffffc, !P2 ;  /* 0xfffffffc98987807 */ /* 0x000fe20005000000 */
[----:B------:R-:W-:Y:S01]  /*60b0*/  UMOV UR38, URZ ;  /* 0x000000ff00267c82 */ /* 0x000fe20008000000 */
[----:B------:R-:W1:Y:S03]  /*60c0*/  LDCU UR41, c[0x0][0xf0c] ;  /* 0x0001e180ff2977ac */ /* 0x000e660008000800 */
[----:B------:R-:W1:Y:S01]  /*60d0*/  LDC.64 R132, c[0x0][0xca8] ;  /* 0x00032a00ff847b82 */ /* 0x000e620000000a00 */
[----:B------:R-:W-:-:S02]  /*60e0*/  UIADD3 UR5, UPT, UPT, UR46, 0xb8, URZ ;  /* 0x000000b82e057890 */ /* 0x000fc4000fffe0ff */
[----:B------:R-:W4:Y:S01]  /*60f0*/  LDS R0, [UR46+0x110] ;  /* 0x0001102eff007984 */ /* 0x000f220008000800 */
[----:B------:R-:W-:Y:S02]  /*6100*/  UIADD3 UR4, UPT, UPT, UR46, 0x400, URZ ;  /* 0x000004002e047890 */ /* 0x000fe4000fffe0ff */
[----:B------:R-:W-:Y:S01]  /*6110*/  ULOP3.LUT UR5, UR5, 0xfefffff8, URZ, 0xc0, !UPT ;  /* 0xfefffff805057892 */ /* 0x000fe2000f8ec0ff */
[----:B------:R-:W1:Y:S03]  /*6120*/  LDCU UR40, c[0x0][0xf30] ;  /* 0x0001e600ff2877ac */ /* 0x000e660008000800 */
[----:B------:R-:W-:Y:S02]  /*6130*/  IMAD.U32 R146, RZ, RZ, UR4 ;  /* 0x00000004ff927e24 */ /* 0x000fe4000f8e00ff */
[----:B------:R-:W-:Y:S01]  /*6140*/  IMAD.U32 R155, RZ, RZ, UR5 ;  /* 0x00000005ff9b7e24 */ /* 0x000fe2000f8e00ff */
[----:B------:R-:W1:Y:S01]  /*6150*/  LDCU.64 UR60, c[0x0][0xc88] ;  /* 0x00019100ff3c77ac */ /* 0x000e620008000a00 */
[----:B------:R-:W1:Y:S01]  /*6160*/  LDCU.64 UR42, c[0x0][0xf28] ;  /* 0x0001e500ff2a77ac */ /* 0x000e620008000a00 */
[----:B------:R-:W1:Y:S01]  /*6170*/  LDCU.128 UR56, c[0x0][0xf10] ;  /* 0x0001e200ff3877ac */ /* 0x000e620008000c00 */
[----:B------:R-:W1:Y:S01]  /*6180*/  LDCU UR55, c[0x0][0x374] ;  /* 0x00006e80ff3777ac */ /* 0x000e620008000800 */
[----:B------:R-:W-:Y:S01]  /*6190*/  UMOV UR54, URZ ;  /* 0x000000ff00367c82 */ /* 0x000fe20008000000 */
[----:B------:R-:W-:Y:S01]  /*61a0*/  UMOV UR52, URZ ;  /* 0x000000ff00347c82 */ /* 0x000fe20008000000 */
[----:B--234-:R-:W-:-:S07]  /*61b0*/  IMAD.IADD R2, R0, 0x1, R2 ;  /* 0x0000000100027824 */ /* 0x01cfce00078e0202 */
.L_x_146:
[----:B-1----:R-:W-:Y:S02]  /*61c0*/  LEA R8, R148, UR46, 0x3 ;  /* 0x0000002e94087c11 */ /* 0x002fe4000f8e18ff */
[----:B------:R-:W-:Y:S02]  /*61d0*/  SHF.L.U32 R0, R150, 0x1f, RZ ;  /* 0x0000001f96007819 */ /* 0x000fe400000006ff */
[----:B------:R-:W-:Y:S02]  /*61e0*/  LEA R4, R148, UR46, 0x4 ;  /* 0x0000002e94047c11 */ /* 0x000fe4000f8e20ff */
[----:B------:R-:W2:Y:S02]  /*61f0*/  SYNCS.PHASECHK.TRANS64.TRYWAIT P0, [R8+URZ+0x90], R0 ;  /* 0x00009000080075a7 */ /* 0x000ea400080011ff */
[----:B--2---:R-:W-:Y:S05]  /*6200*/  @!P0 BRA `(.L_x_102) ;  /* 0x0000006c00648947 */ /* 0x004fea0003800000 */
.L_x_192:
[----:B------:R-:W3:Y:S01]  /*6210*/  LDS.128 R4, [R4+0xf0] ;  /* 0x0000f00004047984 */ /* 0x000ee20000000c00 */
[----:B------:R-:W-:Y:S01]  /*6220*/  UISETP.GE.AND UP0, UPT, UR45, 0x1, UPT ;  /* 0x000000012d00788c */ /* 0x000fe2000bf06270 */
[----:B------:R-:W-:Y:S01]  /*6230*/  @!PT LDS RZ, [RZ] ;  /* 0x00000000fffff984 */ /* 0x000fe20000000800 */
[----:B------:R-:W-:Y:S01]  /*6240*/  @!PT LDS RZ, [RZ] ;  /* 0x00000000fffff984 */ /* 0x000fe20000000800 */
[----:B------:R-:W-:Y:S01]  /*6250*/  @!PT LDS RZ, [RZ] ;  /* 0x00000000fffff984 */ /* 0x000fe20000000800 */
[----:B------:R-:W-:Y:S01]  /*6260*/  @!PT LDS RZ, [RZ] ;  /* 0x00000000fffff984 */ /* 0x000fe20000000800 */
[----:B------:R4:W-:Y:S06]  /*6270*/  MEMBAR.ALL.CTA ;  /* 0x0000000000007992 */ /* 0x0009ec0000008000 */
[----:B----4-:R-:W4:Y:S01]  /*6280*/  FENCE.VIEW.ASYNC.S ;  /* 0x00000000000073c6 */ /* 0x010f220000000000 */
[----:B---3--:R-:W-:Y:S11]  /*6290*/  LOP3.LUT P0, RZ, R6, 0x1, RZ, 0xc0, !PT ;  /* 0x0000000106ff7812 */ /* 0x008ff6000780c0ff */
[----:B------:R-:W-:Y:S02]  /*62a0*/  @!UPT UIADD3 URZ, UPT, UPT, URZ, URZ, URZ ;  /* 0x000000fffffff290 */ /* 0x000fe4000fffe0ff */
[----:B----4-:R-:W-:Y:S01]  /*62b0*/  VOTEU.ANY UP1, P0 ;  /* 0x0000000000ff7886 */ /* 0x010fe20000020100 */
[----:B------:R-:W-:Y:S01]  /*62c0*/  PLOP3.LUT P0, PT, PT, PT, UP1, 0x80, 0x8 ;  /* 0x000000000008781c */ /* 0x000fe20003f0f018 */
[----:B------:R-:W-:Y:S06]  /*62d0*/  UP2UR UR4, UPR, URZ, 0x2 ;  /* 0x00000002ff047883 */ /* 0x000fec0008000000 */
[----:B------:R-:W-:Y:S06]  /*62e0*/  IMAD.U32 R156, RZ, RZ, UR4 ;  /* 0x00000004ff9c7e24 */ /* 0x000fec000f8e00ff */
[----:B--2---:R-:W-:Y:S02]  /*62f0*/  @P0 SHF.R.U32.HI R0, RZ, 0x10, R5 ;  /* 0x00000010ff000819 */ /* 0x004fe40000011605 */
        /* <DEDUP_REMOVED lines=12> */
[----:B------:R-:W3:Y:S01]  /*63c0*/  LDCU UR12, c[0x0][0xf20] ;  /* 0x0001e400ff0c77ac */ /* 0x000ee20008000800 */
[----:B-1----:R-:W-:Y:S02]  /*63d0*/  UIMAD.WIDE.U32 UR4, UR55, UR59, URZ ;  /* 0x0000003b370472a5 */ /* 0x002fe4000f8e00ff */
[----:B------:R-:W-:Y:S02]  /*63e0*/  UIMAD.WIDE.U32 UR6, UR62, UR56, URZ ;  /* 0x000000383e0672a5 */ /* 0x000fe4000f8e00ff */
[----:B------:R-:W-:Y:S02]  /*63f0*/  UISETP.NE.AND UP0, UPT, UR58, 0x1, UPT ;  /* 0x000000013a00788c */ /* 0x000fe4000bf05270 */
[----:B------:R-:W-:Y:S02]  /*6400*/  UIMAD.WIDE.U32 UR8, UR36, UR59, URZ ;  /* 0x0000003b240872a5 */ /* 0x000fe4000f8e00ff */
[----:B------:R-:W-:Y:S02]  /*6410*/  UISETP.NE.AND UP1, UPT, UR41, 0x1, UPT ;  /* 0x000000012900788c */ /* 0x000fe4000bf25270 */
[----:B------:R-:W-:Y:S02]  /*6420*/  UIMAD.WIDE.U32 UR10, UR37, UR56, URZ ;  /* 0x00000038250a72a5 */ /* 0x000fe4000f8e00ff */
[----:B------:R-:W-:Y:S01]  /*6430*/  UISETP.NE.AND UP2, UPT, UR45, 0x1, UPT ;  /* 0x000000012d00788c */ /* 0x000fe2000bf45270 */
[----:B------:R-:W-:Y:S02]  /*6440*/  UMOV UR4, UR5 ;  /* 0x0000000500047c82 */ /* 0x000fe40008000000 */
[----:B---3--:R-:W-:Y:S03]  /*6450*/  USHF.R.U32.HI UR5, URZ, UR12, UR4 ;  /* 0x0000000cff057299 */ /* 0x008fe60008011604 */
[----:B------:R-:W-:Y:S02]  /*6460*/  UMOV UR4, UR7 ;  /* 0x0000000700047c82 */ /* 0x000fe40008000000 */
[----:B------:R-:W-:Y:S02]  /*6470*/  USHF.R.U32.HI UR7, URZ, UR57, UR4 ;  /* 0x00000039ff077299 */ /* 0x000fe40008011604 */
[----:B------:R-:W-:Y:S02]  /*6480*/  USEL UR4, UR55, UR5, !UP0 ;  /* 0x0000000537047287 */ /* 0x000fe4000c000000 */
[----:B------:R-:W-:Y:S01]  /*6490*/  USEL UR7, UR62, UR7, !UP1 ;  /* 0x000000073e077287 */ /* 0x000fe2000c800000 */
[----:B------:R-:W-:Y:S01]  /*64a0*/  UMOV UR5, UR9 ;  /* 0x0000000900057c82 */ /* 0x000fe20008000000 */
[----:B------:R-:W-:Y:S02]  /*64b0*/  UIMAD.WIDE.U32 UR8, UR4, UR42, URZ ;  /* 0x0000002a040872a5 */ /* 0x000fe4000f8e00ff */
[----:B------:R-:W-:Y:S03]  /*64c0*/  USHF.R.U32.HI UR6, URZ, UR12, UR5 ;  /* 0x0000000cff067299 */ /* 0x000fe60008011605 */
[----:B------:R-:W-:Y:S01]  /*64d0*/  UMOV UR5, UR11 ;  /* 0x0000000b00057c82 */ /* 0x000fe20008000000 */
[----:B------:R-:W-:Y:S02]  /*64e0*/  UIMAD.WIDE.U32 UR10, UR7, UR42, URZ ;  /* 0x0000002a070a72a5 */ /* 0x000fe4000f8e00ff */
[----:B------:R-:W-:Y:S02]  /*64f0*/  USEL UR6, UR36, UR6, !UP0 ;  /* 0x0000000624067287 */ /* 0x000fe4000c000000 */
[----:B------:R-:W-:Y:S01]  /*6500*/  USHF.R.U32.HI UR5, URZ, UR57, UR5 ;  /* 0x00000039ff057299 */ /* 0x000fe20008011605 */
[----:B------:R-:W-:Y:S02]  /*6510*/  UMOV UR8, UR9 ;  /* 0x0000000900087c82 */ /* 0x000fe40008000000 */
[----:B------:R-:W-:Y:S01]  /*6520*/  UMOV UR10, UR11 ;  /* 0x0000000b000a7c82 */ /* 0x000fe20008000000 */
[----:B------:R-:W-:Y:S02]  /*6530*/  @UP2 USHF.R.U32.HI UR4, URZ, UR43, UR8 ;  /* 0x0000002bff042299 */ /* 0x000fe40008011608 */
[----:B------:R-:W-:Y:S02]  /*6540*/  @UP2 USHF.R.U32.HI UR7, URZ, UR43, UR10 ;  /* 0x0000002bff072299 */ /* 0x000fe4000801160a */
[----:B------:R-:W-:Y:S02]  /*6550*/  UIMAD UR4, UR45, UR4, URZ ;  /* 0x000000042d0472a4 */ /* 0x000fe4000f8e02ff */
        /* <DEDUP_REMOVED lines=8> */
[----:B------:R-:W-:Y:S02]  /*65e0*/  USEL UR11, UR6, UR4, !UP2 ;  /* 0x00000004060b7287 */ /* 0x000fe4000d000000 */
[----:B------:R-:W-:Y:S02]  /*65f0*/  UIADD3 UR8, UPT, UPT, -UR5, URZ, URZ ;  /* 0x000000ff05087290 */ /* 0x000fe4000fffe1ff */
[----:B------:R-:W-:Y:S01]  /*6600*/  UIADD3 UR10, UPT, UPT, -UR11, URZ, URZ ;  /* 0x000000ff0b0a7290 */ /* 0x000fe2000fffe1ff */
[----:B------:R-:W-:Y:S01]  /*6610*/  @!UP0 UMOV UR4, UR9 ;  /* 0x0000000900048c82 */ /* 0x000fe20008000000 */
[----:B------:R-:W-:Y:S02]  /*6620*/  UIADD3 UR9, UPT, UPT, -UR6, URZ, URZ ;  /* 0x000000ff06097290 */ /* 0x000fe4000fffe1ff */
[----:B------:R-:W-:Y:S02]  /*6630*/  @!UP0 USHF.R.U32.HI UR4, URZ, UR43, UR4 ;  /* 0x0000002bff048299 */ /* 0x000fe40008011604 */
[----:B------:R-:W-:Y:S02]  /*6640*/  UIMAD UR10, UR45, UR10, UR6 ;  /* 0x0000000a2d0a72a4 */ /* 0x000fe4000f8e0206 */
[----:B------:R-:W-:Y:S04]  /*6650*/  @!UP0 USEL UR4, UR5, UR4, !UP2 ;  /* 0x0000000405048287 */ /* 0x000fe8000d000000 */
[----:B------:R-:W-:Y:S02]  /*6660*/  @!UP0 UIMAD UR10, UR7, UR10, UR4 ;  /* 0x0000000a070a82a4 */ /* 0x000fe4000f8e0204 */
[----:B------:R-:W-:Y:S02]  /*6670*/  @!UP0 UIADD3 UR11, UPT, UPT, UR11, -UR4, URZ ;  /* 0x800000040b0b8290 */ /* 0x000fe4000fffe0ff */
[----:B------:R-:W-:Y:S02]  /*6680*/  UIMAD UR7, UR41, UR8, UR37 ;  /* 0x00000008290772a4 */ /* 0x000fe4000f8e0225 */
[----:B------:R-:W-:Y:S02]  /*6690*/  @!UP0 UIMAD UR6, UR11, UR45, UR5 ;  /* 0x0000002d0b0682a4 */ /* 0x000fe4000f8e0205 */
[----:B------:R-:W-:Y:S01]  /*66a0*/  UIMAD UR4, UR58, UR9, UR36 ;  /* 0x000000093a0472a4 */ /* 0x000fe2000f8e0224 */
[----:B------:R-:W-:Y:S02]  /*66b0*/  @!UP0 UMOV UR5, UR10 ;  /* 0x0000000a00058c82 */ /* 0x000fe40008000000 */
[----:B------:R-:W-:Y:S02]  /*66c0*/  UIMAD UR37, UR5, UR41, UR7 ;  /* 0x00000029052572a4 */ /* 0x000fe4000f8e0207 */
[----:B------:R-:W-:Y:S11]  /*66d0*/  UIMAD UR36, UR6, UR58, UR4 ;  /* 0x0000003a062472a4 */ /* 0x000ff6000f8e0204 */
[----:B------:R-:W-:Y:S01]  /*66e0*/  @!UPT UIADD3 URZ, UPT, UPT, URZ, URZ, URZ ;  /* 0x000000fffffff290 */ /* 0x000fe2000fffe0ff */
.L_x_103:
[----:B-1----:R-:W-:Y:S01]  /*66f0*/  UISETP.NE.AND UP0, UPT, UR40, 0x1, UPT ;  /* 0x000000012800788c */ /* 0x002fe2000bf05270 */
[----:B------:R-:W-:Y:S01]  /*6700*/  LOP3.LUT P0, RZ, R146, 0x3f0, RZ, 0xc0, !PT ;  /* 0x000003f092ff7812 */ /* 0x000fe2000780c0ff */
[----:B------:R-:W-:Y:S01]  /*6710*/  USHF.L.U32 UR53, UR16, 0x8, URZ ;  /* 0x0000000810357899 */ /* 0x000fe200080006ff */
[----:B------:R-:W-:Y:S01]  /*6720*/  BSSY.RECONVERGENT B6, `(.L_x_104) ;  /* 0x0000034000067945 */ /* 0x000fe20003800200 */
[----:B------:R-:W-:Y:S01]  /*6730*/  USHF.L.U32 UR50, UR20, 0x7, URZ ;  /* 0x0000000714327899 */ /* 0x000fe200080006ff */
[----:B------:R-:W-:Y:S06]  /*6740*/  IADD3 R148, PT, PT, R148, 0x1, RZ ;  /* 0x0000000194947810 */ /* 0x000fec0007ffe0ff */
[----:B------:R-:W1:Y:S01]  /*6750*/  @!UP0 LDCU.128 UR12, c[0x0][0xf10] ;  /* 0x0001e200ff0c87ac */ /* 0x000e620008000c00 */
[----:B------:R-:W3:Y:S01]  /*6760*/  @!UP0 LDCU UR5, c[0x0][0xf0c] ;  /* 0x0001e180ff0587ac */ /* 0x000ee20008000800 */
[----:B------:R-:W4:Y:S01]  /*6770*/  @!UP0 LDCU UR10, c[0x0][0xf20] ;  /* 0x0001e400ff0a87ac */ /* 0x000f220008000800 */
[----:B-1----:R-:W-:Y:S02]  /*6780*/  UIMAD.WIDE.U32 UR8, UR37, UR12, URZ ;  /* 0x0000000c250872a5 */ /* 0x002fe4000f8e00ff */
[----:B------:R-:W-:Y:S02]  /*6790*/  UIMAD.WIDE.U32 UR6, UR36, UR15, URZ ;  /* 0x0000000f240672a5 */ /* 0x000fe4000f8e00ff */
[----:B------:R-:W-:Y:S03]  /*67a0*/  @!UP0 UISETP.NE.AND UP1, UPT, UR14, 0x1, UPT ;  /* 0x000000010e00888c */ /* 0x000fe6000bf25270 */
[----:B------:R-:W-:Y:S01]  /*67b0*/  @!UP0 UMOV UR4, UR9 ;  /* 0x0000000900048c82 */ /* 0x000fe20008000000 */
[----:B---3--:R-:W-:Y:S02]  /*67c0*/  @!UP0 UISETP.NE.AND UP2, UPT, UR5, 0x1, UPT ;  /* 0x000000010500888c */ /* 0x008fe4000bf45270 */
[----:B------:R-:W-:Y:S01]  /*67d0*/  @!UP0 USHF.R.U32.HI UR4, URZ, UR13, UR4 ;  /* 0x0000000dff048299 */ /* 0x000fe20008011604 */
[----:B------:R-:W-:Y:S02]  /*67e0*/  @!UP0 UMOV UR6, UR7 ;  /* 0x0000000700068c82 */ /* 0x000fe40008000000 */
[----:B----4-:R-:W-:Y:S02]  /*67f0*/  @!UP0 USHF.R.U32.HI UR6, URZ, UR10, UR6 ;  /* 0x0000000aff068299 */ /* 0x010fe40008011606 */
[----:B------:R-:W-:Y:S02]  /*6800*/  @!UP0 USEL UR7, UR37, UR4, !UP2 ;  /* 0x0000000425078287 */ /* 0x000fe4000d000000 */
[----:B------:R-:W-:Y:S04]  /*6810*/  @!UP0 USEL UR6, UR36, UR6, !UP1 ;  /* 0x0000000624068287 */ /* 0x000fe8000c800000 */
[----:B------:R-:W-:Y:S02]  /*6820*/  @!UP0 UIADD3 UR4, UPT, UPT, -UR7, UR6, URZ ;  /* 0x0000000607048290 */ /* 0x000fe4000fffe1ff */
[----:B------:R-:W-:Y:S02]  /*6830*/  @!UP0 UIADD3 UR6, UPT, UPT, UR7, -UR6, URZ ;  /* 0x8000000607068290 */ /* 0x000fe4000fffe0ff */
[----:B------:R-:W-:Y:S02]  /*6840*/  @!UP0 UIMAD UR37, UR4, UR5, UR37 ;  /* 0x00000005042582a4 */ /* 0x000fe4000f8e0225 */
[----:B------:R-:W-:Y:S01]  /*6850*/  @!UP0 UIMAD UR36, UR6, UR14, UR36 ;  /* 0x0000000e062482a4 */ /* 0x000fe2000f8e0224 */
[----:B------:R-:W-:Y:S11]  /*6860*/  @!P0 BRA `(.L_x_105) ;  /* 0x00000000007c8947 */ /* 0x000ff60003800000 */
[----:B------:R-:W1:Y:S01]  /*6870*/  LDCU.64 UR8, c[0x4][0x80] ;  /* 0x01001000ff0877ac */ /* 0x000e620008000a00 */
[----:B------:R-:W-:Y:S01]  /*6880*/  MOV R16, 0x0 ;  /* 0x0000000000107802 */ /* 0x000fe20000000f00 */
[----:B------:R-:W-:Y:S02]  /*6890*/  HFMA2 R12, -RZ, RZ, 0, 5.9604644775390625e-08 ;  /* 0x00000001ff0c7431 */ /* 0x000fe400000001ff */
[----:B------:R-:W-:Y:S01]  /*68a0*/  IMAD.MOV.U32 R8, RZ, RZ, 0x70 ;  /* 0x00000070ff087424 */ /* 0x000fe200078e00ff */
[----:B------:R3:W4:Y:S01]  /*68b0*/  LDC.64 R14, c[0x4][R16] ;  /* 0x01000000100e7b82 */ /* 0x0007220000000a00 */
[----:B------:R-:W2:Y:S01]  /*68c0*/  LDCU.64 UR6, c[0x4][0x88] ;  /* 0x01001100ff0677ac */ /* 0x000ea20008000a00 */
[----:B------:R-:W-:Y:S01]  /*68d0*/  IMAD.MOV.U32 R13, RZ, RZ, RZ ;  /* 0x000000ffff0d7224 */ /* 0x000fe200078e00ff */
[----:B------:R-:W2:Y:S01]  /*68e0*/  LDCU.64 UR4, c[0x4][0x8] ;  /* 0x01000100ff0477ac */ /* 0x000ea20008000a00 */
[----:B-1----:R-:W-:Y:S01]  /*68f0*/  MOV R5, UR9 ;  /* 0x0000000900057c02 */ /* 0x002fe20008000f00 */
[----:B------:R-:W-:Y:S01]  /*6900*/  IMAD.U32 R4, RZ, RZ, UR8 ;  /* 0x00000008ff047e24 */ /* 0x000fe2000f8e00ff */
[----:B--2---:R-:W-:Y:S01]  /*6910*/  MOV R7, UR7 ;  /* 0x0000000700077c02 */ /* 0x004fe20008000f00 */
[----:B------:R-:W-:Y:S01]  /*6920*/  IMAD.U32 R6, RZ, RZ, UR6 ;  /* 0x00000006ff067e24 */ /* 0x000fe2000f8e00ff */
[----:B------:R-:W-:Y:S01]  /*6930*/  MOV R11, UR5 ;  /* 0x00000005000b7c02 */ /* 0x000fe20008000f00 */
[----:B------:R-:W-:Y:S02]  /*6940*/  IMAD.U32 R10, RZ, RZ, UR4 ;  /* 0x00000004ff0a7e24 */ /* 0x000fe4000f8e00ff */
[----:B------:R-:W-:Y:S07]  /*6950*/  LEPC R20, `(.L_x_106) ;  /* 0x000000001014794e */ /* 0x000fee0000000000 */
[----:B---345:R-:W-:Y:S05]  /*6960*/  CALL.ABS.NOINC R14 ;  /* 0x000000000e007343 */ /* 0x038fea0003c00000 */
.L_x_106:
[----:B------:R-:W1:Y:S01]  /*6970*/  LDCU.64 UR8, c[0x4][0x80] ;  /* 0x01001000ff0877ac */ /* 0x000e620008000a00 */
[----:B------:R-:W2:Y:S01]  /*6980*/  LDC.64 R16, c[0x4][R16] ;  /* 0x0100000010107b82 */ /* 0x000ea20000000a00 */
[----:B------:R-:W-:Y:S02]  /*6990*/  HFMA2 R12, -RZ, RZ, 0, 5.9604644775390625e-08 ;  /* 0x00000001ff0c7431 */ /* 0x000fe400000001ff */
[----:B------:R-:W-:Y:S02]  /*69a0*/  IMAD.MOV.U32 R8, RZ, RZ, 0x70 ;  /* 0x00000070ff087424 */ /* 0x000fe400078e00ff */
[----:B------:R-:W-:Y:S01]  /*69b0*/  IMAD.MOV.U32 R13, RZ, RZ, RZ ;  /* 0x000000ffff0d7224 */ /* 0x000fe200078e00ff */
[----:B------:R-:W3:Y:S01]  /*69c0*/  LDCU.64 UR6, c[0x4][0x88] ;  /* 0x01001100ff0677ac */ /* 0x000ee20008000a00 */
[----:B------:R-:W4:Y:S01]  /*69d0*/  LDCU.64 UR4, c[0x4][0x8] ;  /* 0x01000100ff0477ac */ /* 0x000f220008000a00 */
[----:B-1----:R-:W-:Y:S02]  /*69e0*/  MOV R4, UR8 ;  /* 0x0000000800047c02 */ /* 0x002fe40008000f00 */
[----:B------:R-:W-:Y:S02]  /*69f0*/  MOV R5, UR9 ;  /* 0x0000000900057c02 */ /* 0x000fe40008000f00 */
[----:B---3--:R-:W-:Y:S01]  /*6a00*/  MOV R7, UR7 ;  /* 0x0000000700077c02 */ /* 0x008fe20008000f00 */
[----:B------:R-:W-:Y:S01]  /*6a10*/  IMAD.U32 R6, RZ, RZ, UR6 ;  /* 0x00000006ff067e24 */ /* 0x000fe2000f8e00ff */
[----:B----4-:R-:W-:Y:S01]  /*6a20*/  MOV R11, UR5 ;  /* 0x00000005000b7c02 */ /* 0x010fe20008000f00 */
[----:B------:R-:W-:Y:S02]  /*6a30*/  IMAD.U32 R10, RZ, RZ, UR4 ;  /* 0x00000004ff0a7e24 */ /* 0x000fe4000f8e00ff */
[----:B------:R-:W-:Y:S07]  /*6a40*/  LEPC R20, `(.L_x_105) ;  /* 0x000000001014794e */ /* 0x000fee0000000000 */
[----:B--2---:R-:W-:Y:S05]  /*6a50*/  CALL.ABS.NOINC R16 ;  /* 0x0000000010007343 */ /* 0x004fea0003c00000 */
.L_x_105:
[----:B------:R-:W-:Y:S05]  /*6a60*/  BSYNC.RECONVERGENT B6 ;  /* 0x0000000000067941 */ /* 0x000fea0003800200 */
.L_x_104:
[----:B------:R-:W-:Y:S02]  /*6a70*/  ISETP.NE.U32.AND P0, PT, RZ, UR60, PT ;  /* 0x0000003cff007c0c */ /* 0x000fe4000bf05070 */
[C---:B------:R-:W-:Y:S02]  /*6a80*/  ISETP.NE.U32.AND P3, PT, R138.reuse, RZ, PT ;  /* 0x000000ff8a00720c */ /* 0x040fe40003f65070 */
[----:B------:R-:W-:Y:S02]  /*6a90*/  ISETP.NE.U32.AND P4, PT, R138, RZ, PT ;  /* 0x000000ff8a00720c */ /* 0x000fe40003f85070 */
[----:B------:R-:W-:Y:S02]  /*6aa0*/  ISETP.NE.AND.EX P0, PT, RZ, UR61, PT, P0 ;  /* 0x0000003dff007c0c */ /* 0x000fe4000bf05300 */
[C---:B------:R-:W-:Y:S02]  /*6ab0*/  ISETP.NE.AND.EX P3, PT, R139.reuse, RZ, PT, P3 ;  /* 0x000000ff8b00720c */ /* 0x040fe40003f65330 */
[----:B------:R-:W-:Y:S02]  /*6ac0*/  ISETP.NE.AND.EX P4, PT, R139, RZ, P0, P4 ;  /* 0x000000ff8b00720c */ /* 0x000fe40000785340 */
[----:B------:R-:W-:Y:S02]  /*6ad0*/  ISETP.NE.U32.AND P5, PT, R134, RZ, PT ;  /* 0x000000ff8600720c */ /* 0x000fe40003fa5070 */
[----:B------:R-:W-:Y:S02]  /*6ae0*/  ISETP.NE.U32.AND P2, PT, RZ, UR60, PT ;  /* 0x0000003cff007c0c */ /* 0x000fe4000bf45070 */
[----:B------:R-:W-:Y:S02]  /*6af0*/  PLOP3.LUT P1, PT, PT, PT, PT, 0x8, 0x80 ;  /* 0x000000000080781c */ /* 0x000fe40003f2e170 */
[----:B------:R-:W-:Y:S02]  /*6b00*/  ISETP.NE.AND.EX P5, PT, R135, RZ, PT, P5 ;  /* 0x000000ff8700720c */ /* 0x000fe40003fa5350 */
[----:B------:R-:W-:Y:S03]  /*6b10*/  ISETP.NE.AND.EX P2, PT, RZ, UR61, PT, P2 ;  /* 0x0000003dff007c0c */ /* 0x000fe6000bf45320 */
[----:B------:R-:W-:Y:S01]  /*6b20*/  @!P4 PLOP3.LUT P1, PT, P3, PT, PT, 0x80, 0x8 ;  /* 0x000000000008c81c */ /* 0x000fe20001f2f070 */
[----:B------:R-:W-:Y:S01]  /*6b30*/  @!UPT UIADD3 URZ, UPT, UPT, URZ, URZ, URZ ;  /* 0x000000fffffff290 */ /* 0x000fe2000fffe0ff */
[----:B------:R-:W-:Y:S11]  /*6b40*/  @!P3 BRA `(.L_x_107) ;  /* 0x000000000030b947 */ /* 0x000ff60003800000 */
[----:B------:R-:W-:Y:S01]  /*6b50*/  ISETP.NE.U32.AND P0, PT, R136, RZ, PT ;  /* 0x000000ff8800720c */ /* 0x000fe20003f05070 */
[----:B------:R-:W1:Y:S01]  /*6b60*/  LDCU.64 UR4, c[0x0][0x358] ;  /* 0x00006b00ff0477ac */ /* 0x000e620008000a00 */
[----:B------:R-:W-:Y:S02]  /*6b70*/  IMAD.MOV.U32 R142, RZ, RZ, 0x1 ;  /* 0x00000001ff8e7424 */ /* 0x000fe400078e00ff */
[----:B------:R-:W-:Y:S11]  /*6b80*/  ISETP.NE.AND.EX P0, PT, R137, RZ, PT, P0 ;  /* 0x000000ff8900720c */ /* 0x000ff60003f05300 */
[----:B------:R-:W-:Y:S02]  /*6b90*/  @!UPT UIADD3 URZ, UPT, UPT, URZ, URZ, URZ ;  /* 0x000000fffffff290 */ /* 0x000fe4000fffe0ff */
[----:B------:R-:W3:Y:S01]  /*6ba0*/  @P0 LDC.64 R4, c[0x0][0xc88] ;  /* 0x00032200ff040b82 */ /* 0x000ee20000000a00 */
[----:B--2---:R-:W-:Y:S04]  /*6bb0*/  @P0 IMAD R0, R138, UR44, RZ ;  /* 0x0000002c8a000c24 */ /* 0x004fe8000f8e02ff */
[----:B---3--:R-:W-:Y:S04]  /*6bc0*/  @P0 IMAD.WIDE R4, R0, 0x4, R4 ;  /* 0x0000000400040825 */ /* 0x008fe800078e0204 */
[----:B------:R-:W-:Y:S01]  /*6bd0*/  HFMA2 R0, -RZ, RZ, 0, 5.9604644775390625e-08 ;  /* 0x00000001ff007431 */ /* 0x000fe200000001ff */
[----:B-1---5:R1:W5:Y:S04]  /*6be0*/  @P0 LDG.E R71, desc[UR4][R4.64] ;  /* 0x0000000404470981 */ /* 0x022368000c1e1900 */
[----:B------:R-:W-:Y:S01]  /*6bf0*/  @!P0 PRMT R142, R0, 0x7610, R142 ;  /* 0x00007610008e8816 */ /* 0x000fe2000000008e */
[----:B-1----:R-:W3:Y:S06]  /*6c00*/  @!P0 LDC R71, c[0x0][0xc80] ;  /* 0x00032000ff478b82 */ /* 0x002eec0000000800 */
.L_x_107:
[----:B------:R-:W-:Y:S05]  /*6c10*/  @!P5 BRA `(.L_x_108) ;  /* 0x000000000024d947 */ /* 0x000fea0003800000 */
[----:B------:R-:W-:Y:S01]  /*6c20*/  ISETP.NE.U32.AND P0, PT, R132, RZ, PT ;  /* 0x000000ff8400720c */ /* 0x000fe20003f05070 */
[----:B------:R-:W1:Y:S03]  /*6c30*/  LDCU.64 UR4, c[0x0][0x358] ;  /* 0x00006b00ff0477ac */ /* 0x000e660008000a00 */
[----:B------:R-:W-:Y:S11]  /*6c40*/  ISETP.NE.AND.EX P0, PT, R133, RZ, PT, P0 ;  /* 0x000000ff8500720c */ /* 0x000ff60003f05300 */
[----:B------:R-:W-:Y:S02]  /*6c50*/  @!UPT UIADD3 URZ, UPT, UPT, URZ, URZ, URZ ;  /* 0x000000fffffff290 */ /* 0x000fe4000fffe0ff */
[----:B------:R-:W4:Y:S01]  /*6c60*/  @P0 LDC.64 R4, c[0x0][0xca8] ;  /* 0x00032a00ff040b82 */ /* 0x000f220000000a00 */
[----:B--2---:R-:W-:Y:S04]  /*6c70*/  @P0 IMAD R0, R134, UR44, RZ ;  /* 0x0000002c86000c24 */ /* 0x004fe8000f8e02ff */
[----:B----4-:R-:W-:Y:S05]  /*6c80*/  @P0 IMAD.WIDE R4, R0, 0x4, R4 ;  /* 0x0000000400040825 */ /* 0x010fea00078e0204 */
[----:B-1---5:R1:W5:Y:S02]  /*6c90*/  @P0 LDG.E R68, desc[UR4][R4.64] ;  /* 0x0000000404440981 */ /* 0x022364000c1e1900 */
[----:B-1----:R-:W4:Y:S02]  /*6ca0*/  @!P0 LDC R68, c[0x0][0xca0] ;  /* 0x00032800ff448b82 */ /* 0x002f240000000800 */
.L_x_108:
[----:B---3-5:R-:W-:Y:S01]  /*6cb0*/  FSETP.NEU.AND P0, PT, R71, RZ, PT ;  /* 0x000000ff4700720b */ /* 0x028fe20003f0d000 */
[----:B------:R-:W-:Y:S01]  /*6cc0*/  IMAD.U32 R3, RZ, RZ, UR38 ;  /* 0x00000026ff037e24 */ /* 0x000fe2000f8e00ff */
[----:B------:R-:W-:Y:S01]  /*6cd0*/  SEL R4, RZ, 0xffffffff, P2 ;  /* 0xffffffffff047807 */ /* 0x000fe20001000000 */
[----:B------:R-:W-:Y:S01]  /*6ce0*/  IMAD.SHL.U32 R164, R140, 0x2, RZ ;  /* 0x000000028ca47824 */ /* 0x000fe200078e00ff */
[----:B------:R-:W-:Y:S01]  /*6cf0*/  @!P4 LOP3.LUT P2, RZ, R142, 0xff, RZ, 0xc0, !PT ;  /* 0x000000ff8effc812 */ /* 0x000fe2000784c0ff */
[----:B------:R-:W-:Y:S01]  /*6d00*/  IMAD.SHL.U32 R75, R152, 0x10, RZ ;  /* 0x00000010984b7824 */ /* 0x000fe200078e00ff */
[----:B--2---:R-:W-:Y:S01]  /*6d10*/  @!P4 SEL R0, RZ, 0xffffffff, P0 ;  /* 0xffffffffff00c807 */ /* 0x004fe20000000000 */
[----:B------:R-:W-:Y:S01]  /*6d20*/  VIADD R163, R164, UR46 ;  /* 0x0000002ea4a37c36 */ /* 0x000fe20008000000 */
[----:B------:R-:W-:Y:S01]  /*6d30*/  LOP3.LUT R151, R151, 0x1, RZ, 0x3c, !PT ;  /* 0x0000000197977812 */ /* 0x000fe200078e3cff */
[----:B------:R-:W-:Y:S01]  /*6d40*/  IMAD.MOV.U32 R85, RZ, RZ, -0x10 ;  /* 0xfffffff0ff557424 */ /* 0x000fe200078e00ff */
[----:B------:R-:W-:Y:S01]  /*6d50*/  @P1 SEL R0, R4, R0, !P2 ;  /* 0x0000000004001207 */ /* 0x000fe20005000000 */
[----:B------:R-:W-:Y:S01]  /*6d60*/  IMAD.SHL.U32 R84, R153, 0x10, RZ ;  /* 0x0000001099547824 */ /* 0x000fe200078e00ff */
[----:B------:R-:W-:Y:S01]  /*6d70*/  SHF.L.U32 R3, R3, 0x1f, RZ ;  /* 0x0000001f03037819 */ /* 0x000fe200000006ff */
[C---:B------:R-:W-:Y:S01]  /*6d80*/  IMAD.IADD R149, R163.reuse, 0x1, R75 ;  /* 0x00000001a3957824 */ /* 0x040fe200078e024b */
[----:B------:R-:W-:Y:S01]  /*6d90*/  @!P4 LOP3.LUT R0, R0, 0x1, RZ, 0xc0, !PT ;  /* 0x000000010000c812 */ /* 0x000fe200078ec0ff */
[----:B------:R-:W-:Y:S01]  /*6da0*/  IMAD.IADD R162, R163, 0x1, R84 ;  /* 0x00000001a3a27824 */ /* 0x000fe200078e0254 */
[----:B------:R-:W-:Y:S01]  /*6db0*/  BSSY B1, `(.L_x_109) ;  /* 0x000004d000017945 */ /* 0x000fe20003800000 */
[----:B------:R-:W-:Y:S01]  /*6dc0*/  IMAD.IADD R159, R84, 0x1, R149 ;  /* 0x00000001549f7824 */ /* 0x000fe200078e0295 */
[----:B------:R-:W-:Y:S01]  /*6dd0*/  ISETP.NE.U32.OR P5, PT, R0, 0x1, P4 ;  /* 0x000000010000780c */ /* 0x000fe200027a5470 */
[----:B------:R-:W-:Y:S01]  /*6de0*/  IMAD.MOV.U32 R86, RZ, RZ, 0x1 ;  /* 0x00000001ff567424 */ /* 0x000fe200078e00ff */
[----:B------:R-:W-:Y:S01]  /*6df0*/  LOP3.LUT P4, R147, R142, 0xff, RZ, 0xc0, !PT ;  /* 0x000000ff8e937812 */ /* 0x000fe2000788c0ff */
[----:B------:R-:W-:Y:S01]  /*6e00*/  IMAD.MOV.U32 R74, RZ, RZ, RZ ;  /* 0x000000ffff4a7224 */ /* 0x000fe200078e00ff */
[----:B------:R-:W-:Y:S02]  /*6e10*/  P2R R157, PR, RZ, 0x20 ;  /* 0x00000020ff9d7803 */ /* 0x000fe40000000000 */
[----:B------:R-:W-:Y:S02]  /*6e20*/  CS2R R130, SRZ ;  /* 0x0000000000827805 */ /* 0x000fe4000001ff00 */
[----:B------:R-:W-:Y:S02]  /*6e30*/  CS2R R128, SRZ ;  /* 0x0000000000807805 */ /* 0x000fe4000001ff00 */
[----:B------:R-:W-:Y:S02]  /*6e40*/  CS2R R122, SRZ ;  /* 0x00000000007a7805 */ /* 0x000fe4000001ff00 */
[----:B------:R-:W-:Y:S02]  /*6e50*/  CS2R R120, SRZ ;  /* 0x0000000000787805 */ /* 0x000fe4000001ff00 */
[----:B------:R-:W-:Y:S02]  /*6e60*/  CS2R R114, SRZ ;  /* 0x0000000000727805 */ /* 0x000fe4000001ff00 */
[----:B------:R-:W-:Y:S02]  /*6e70*/  CS2R R112, SRZ ;  /* 0x0000000000707805 */ /* 0x000fe4000001ff00 */
[----:B------:R-:W-:Y:S02]  /*6e80*/  CS2R R106, SRZ ;  /* 0x00000000006a7805 */ /* 0x000fe4000001ff00 */
[----:B------:R-:W-:Y:S02]  /*6e90*/  CS2R R104, SRZ ;  /* 0x0000000000687805 */ /* 0x000fe4000001ff00 */
[----:B------:R-:W-:Y:S02]  /*6ea0*/  @P5 SHF.L.U32 R0, R151, 0x1f, RZ ;  /* 0x0000001f97005819 */ /* 0x000fe400000006ff */
[----:B------:R-:W-:Y:S02]  /*6eb0*/  CS2R R98, SRZ ;  /* 0x0000000000627805 */ /* 0x000fe4000001ff00 */
[----:B------:R-:W-:Y:S02]  /*6ec0*/  CS2R R96, SRZ ;  /* 0x0000000000607805 */ /* 0x000fe4000001ff00 */
[----:B------:R-:W-:Y:S01]  /*6ed0*/  CS2R R90, SRZ ;  /* 0x00000000005a7805 */ /* 0x000fe2000001ff00 */
[----:B------:R1:W2:Y:S01]  /*6ee0*/  @P5 SYNCS.PHASECHK.TRANS64.TRYWAIT P2, [UR46+0x40], R0 ;  /* 0x00004000ff0055a7 */ /* 0x0002a2000804112e */
[----:B------:R-:W-:Y:S02]  /*6ef0*/  CS2R R88, SRZ ;  /* 0x0000000000587805 */ /* 0x000fe4000001ff00 */
[----:B------:R-:W-:Y:S02]  /*6f00*/  CS2R R82, SRZ ;  /* 0x0000000000527805 */ /* 0x000fe4000001ff00 */
[----:B------:R-:W-:Y:S02]  /*6f10*/  CS2R R80, SRZ ;  /* 0x0000000000507805 */ /* 0x000fe4000001ff00 */
[----:B------:R-:W-:Y:S02]  /*6f20*/  CS2R R78, SRZ ;  /* 0x00000000004e7805 */ /* 0x000fe4000001ff00 */
[----:B------:R-:W-:Y:S01]  /*6f30*/  CS2R R76, SRZ ;  /* 0x00000000004c7805 */ /* 0x000fe2000001ff00 */
[----:B------:R3:W3:Y:S01]  /*6f40*/  SYNCS.PHASECHK.TRANS64.TRYWAIT P1, [UR46+0xb0], R3 ;  /* 0x0000b003ff0075a7 */ /* 0x0006e2000802112e */
[----:B-1----:R-:W-:Y:S02]  /*6f50*/  SEL R0, RZ, 0xffffffff, P0 ;  /* 0xffffffffff007807 */ /* 0x002fe40000000000 */
[----:B------:R-:W-:Y:S02]  /*6f60*/  ISETP.NE.AND P0, PT, RZ, UR38, PT ;  /* 0x00000026ff007c0c */ /* 0x000fe4000bf05270 */
[----:B------:R-:W-:Y:S02]  /*6f70*/  @P3 SEL R0, R4, R0, !P4 ;  /* 0x0000000004003207 */ /* 0x000fe40006000000 */
[----:B------:R-:W-:Y:S02]  /*6f80*/  SEL R70, RZ, 0xc0, P0 ;  /* 0x000000c0ff467807 */ /* 0x000fe40000000000 */
[----:B------:R-:W-:Y:S04]  /*6f90*/  LOP3.LUT R0, R0, 0x1, RZ, 0xc0, !PT ;  /* 0x0000000100007812 */ /* 0x000fe800078ec0ff */
[----:B------:R-:W-:Y:S01]  /*6fa0*/  ISETP.NE.U32.AND P3, PT, R0, 0x1, PT ;  /* 0x000000010000780c */ /* 0x000fe20003f65070 */
[----:B------:R-:W-:Y:S03]  /*6fb0*/  IMAD.U32 R0, RZ, RZ, UR38 ;  /* 0x00000026ff007e24 */ /* 0x000fe6000f8e00ff */
[----:B------:R-:W-:Y:S01]  /*6fc0*/  P2R R87, PR, RZ, 0x8 ;  /* 0x00000008ff577803 */ /* 0x000fe20000000000 */
[----:B------:R-:W-:Y:S01]  /*6fd0*/  IMAD R69, R0, 0xc0, R2 ;  /* 0x000000c000457824 */ /* 0x000fe200078e0202 */
[----:B------:R-:W-:Y:S04]  /*6fe0*/  ISETP.NE.U32.AND P3, PT, R141, 0x1, PT ;  /* 0x000000018d00780c */ /* 0x000fe80003f65070 */
[----:B------:R-:W-:Y:S05]  /*6ff0*/  SEL R85, R85, 0x10, !P3 ;  /* 0x0000001055557807 */ /* 0x000fea0005800000 */
[----:B------:R-:W-:Y:S02]  /*7000*/  IMAD.IADD R163, R163, 0x1, R85 ;  /* 0x00000001a3a37824 */ /* 0x000fe400078e0255 */
[C---:B------:R-:W-:Y:S02]  /*7010*/  IMAD.IADD R161, R85.reuse, 0x1, R162 ;  /* 0x0000000155a17824 */ /* 0x040fe400078e02a2 */
[C---:B------:R-:W-:Y:S02]  /*7020*/  IMAD.IADD R160, R85.reuse, 0x1, R149 ;  /* 0x0000000155a07824 */ /* 0x040fe400078e0295 */
[----:B------:R-:W-:Y:S01]  /*7030*/  IMAD.IADD R158, R85, 0x1, R159 ;  /* 0x00000001559e7824 */ /* 0x000fe200078e029f */
[----:B--2---:R-:W-:Y:S01]  /*7040*/  @P5 SEL R86, RZ, 0x1, !P2 ;  /* 0x00000001ff565807 */ /* 0x004fe20005000000 */
[----:B------:R-:W-:Y:S06]  /*7050*/  @!P5 BRA `(.L_x_110) ;  /* 0x000000000088d947 */ /* 0x000fec0003800000 */
[----:B------:R-:W-:Y:S01]  /*7060*/  IMAD.MOV.U32 R131, RZ, RZ, RZ ;  /* 0x000000ffff837224 */ /* 0x000fe200078e00ff */
[----:B------:R-:W-:Y:S01]  /*7070*/  ISETP.NE.AND P0, PT, R86, RZ, PT ;  /* 0x000000ff5600720c */ /* 0x000fe20003f05270 */
[----:B------:R-:W-:Y:S01]  /*7080*/  BSSY B0, `(.L_x_111) ;  /* 0x0000014000007945 */ /* 0x000fe20003800000 */
        /* <DEDUP_REMOVED lines=14> */
[----:B------:R-:W-:Y:S01]  /*7170*/  CS2R R128, SRZ ;  /* 0x0000000000807805 */ /* 0x000fe2000001ff00 */
[----:B------:R-:W-:Y:S06]  /*7180*/  @P0 BRA `(.L_x_112) ;  /* 0x00000000000c0947 */ /* 0x000fec0003800000 */
[----:B------:R-:W-:Y:S04]  /*7190*/  SHF.L.U32 R4, R151, 0x1f, RZ ;  /* 0x0000001f97047819 */ /* 0x000fe800000006ff */
[----:B------:R-:W1:Y:S02]  /*71a0*/  SYNCS.PHASECHK.TRANS64.TRYWAIT P0, [UR46+0x40], R4 ;  /* 0x00004004ff0075a7 */ /* 0x000e64000800112e */
[----:B-1----:R-:W-:Y:S05]  /*71b0*/  @!P0 BRA `(.L_x_113) ;  /* 0x0000005c008c8947 */ /* 0x002fea0003800000 */
.L_x_112:
[----:B------:R-:W-:Y:S05]  /*71c0*/  BSYNC B0 ;  /* 0x0000000000007941 */ /* 0x000fea0003800000 */
.L_x_111:
[----:B------:R-:W-:Y:S01]  /*71d0*/  ISETP.NE.AND P0, PT, R87, RZ, PT ;  /* 0x000000ff5700720c */ /* 0x000fe20003f05270 */
[----:B------:R-:W-:Y:S11]  /*71e0*/  HFMA2 R74, -RZ, RZ, 0, 5.9604644775390625e-08 ;  /* 0x00000001ff4a7431 */ /* 0x000ff600000001ff */
[----:B------:R-:W-:Y:S01]  /*71f0*/  @!UPT UIADD3 URZ, UPT, UPT, URZ, URZ, URZ ;  /* 0x000000fffffff290 */ /* 0x000fe2000fffe0ff */
[----:B------:R2:W1:Y:S04]  /*7200*/  @P0 LDS.128 R76, [R164+UR46+0x400] ;  /* 0x0004002ea44c0984 */ /* 0x0004680008000c00 */
[----:B------:R2:W1:Y:S04]  /*7210*/  @P0 LDS.128 R80, [R163+0x400] ;  /* 0x00040000a3500984 */ /* 0x0004680000000c00 */
[----:B------:R2:W1:Y:S04]  /*7220*/  @P0 LDS.128 R88, [R162+0x400] ;  /* 0x00040000a2580984 */ /* 0x0004680000000c00 */
[----:B------:R2:W1:Y:S04]  /*7230*/  @P0 LDS.128 R96, [R161+0x400] ;  /* 0x00040000a1600984 */ /* 0x0004680000000c00 */
[----:B------:R2:W1:Y:S04]  /*7240*/  @P0 LDS.128 R104, [R149+0x400] ;  /* 0x0004000095680984 */ /* 0x0004680000000c00 */
[----:B------:R2:W1:Y:S04]  /*7250*/  @P0 LDS.128 R112, [R160+0x400] ;  /* 0x00040000a0700984 */ /* 0x0004680000000c00 */
[----:B------:R2:W1:Y:S04]  /*7260*/  @P0 LDS.128 R120, [R159+0x400] ;  /* 0x000400009f780984 */ /* 0x0004680000000c00 */
[----:B------:R2:W1:Y:S02]  /*7270*/  @P0 LDS.128 R128, [R158+0x400] ;  /* 0x000400009e800984 */ /* 0x0004640000000c00 */
.L_x_110:
[----:B------:R-:W-:Y:S05]  /*7280*/  BSYNC B1 ;  /* 0x0000000000017941 */ /* 0x000fea0003800000 */
.L_x_109:
[----:B------:R-:W-:Y:S05]  /*7290*/  IMAD.IADD R16, R69, 0x1, R70 ;  /* 0x0000000145107824 */ /* 0x000fea00078e0246 */
[----:B-1----:R-:W-:Y:S04]  /*72a0*/  SHF.R.U32.HI R0, RZ, 0x15, R16 ;  /* 0x00000015ff007819 */ /* 0x002fe80000011610 */
[----:B------:R-:W-:Y:S01]  /*72b0*/  LOP3.LUT P0, RZ, R0, 0x3, R143, 0x48, !PT ;  /* 0x0000000300ff7812 */ /* 0x000fe2000780488f */
[----:B------:R-:W-:Y:S01]  /*72c0*/  @!UPT UIADD3 URZ, UPT, UPT, URZ, URZ, URZ ;  /* 0x000000fffffff290 */ /* 0x000fe2000fffe0ff */
[----:B---3--:R-:W-:Y:S11]  /*72d0*/  @P1 BRA `(.L_x_114) ;  /* 0x0000000000081947 */ /* 0x008ff60003800000 */
[----:B------:R-:W1:Y:S02]  /*72e0*/  SYNCS.PHASECHK.TRANS64.TRYWAIT P1, [UR46+0xb0], R3 ;  /* 0x0000b003ff0075a7 */ /* 0x000e64000802112e */
[----:B-1----:R-:W-:Y:S05]  /*72f0*/  @!P1 BRA `(.L_x_115) ;  /* 0x0000005c00549947 */ /* 0x002fea0003800000 */
.L_x_114:
[----:B------:R-:W-:Y:S05]  /*7300*/  @!P0 BRA `(.L_x_116) ;  /* 0x0000000000408947 */ /* 0x000fea0003800000 */
[----:B------:R-:W3:Y:S01]  /*7310*/  LDCU.64 UR8, c[0x4][0x70] ;  /* 0x01000e00ff0877ac */ /* 0x000ee20008000a00 */
[----:B------:R-:W-:Y:S01]  /*7320*/  MOV R15, 0x0 ;  /* 0x00000000000f7802 */ /* 0x000fe20000000f00 */
[----:B------:R-:W-:Y:S02]  /*7330*/  HFMA2 R12, -RZ, RZ, 0, 5.9604644775390625e-08 ;  /* 0x00000001ff0c7431 */ /* 0x000fe400000001ff */
[----:B------:R-:W-:Y:S02]  /*7340*/  IMAD.MOV.U32 R8, RZ, RZ, 0x192 ;  /* 0x00000192ff087424 */ /* 0x000fe400078e00ff */
[----:B------:R-:W-:Y:S01]  /*7350*/  IMAD.MOV.U32 R13, RZ, RZ, RZ ;  /* 0x000000ffff0d7224 */ /* 0x000fe200078e00ff */
[----:B------:R-:W5:Y:S01]  /*7360*/  LDCU.64 UR6, c[0x4][0x78] ;  /* 0x01000f00ff0677ac */ /* 0x000f620008000a00 */
[----:B------:R-:W1:Y:S01]  /*7370*/  LDC.64 R14, c[0x4][R15] ;  /* 0x010000000f0e7b82 */ /* 0x000e620000000a00 */
[----:B------:R-:W2:Y:S01]  /*7380*/  LDCU.64 UR4, c[0x4][0x10] ;  /* 0x01000200ff0477ac */ /* 0x000ea20008000a00 */
[----:B---3--:R-:W-:Y:S01]  /*7390*/  MOV R5, UR9 ;  /* 0x0000000900057c02 */ /* 0x008fe20008000f00 */
[----:B------:R-:W-:Y:S01]  /*73a0*/  IMAD.U32 R4, RZ, RZ, UR8 ;  /* 0x00000008ff047e24 */ /* 0x000fe2000f8e00ff */
[----:B-----5:R-:W-:Y:S01]  /*73b0*/  MOV R7, UR7 ;  /* 0x0000000700077c02 */ /* 0x020fe20008000f00 */
[----:B------:R-:W-:Y:S01]  /*73c0*/  IMAD.U32 R6, RZ, RZ, UR6 ;  /* 0x00000006ff067e24 */ /* 0x000fe2000f8e00ff */
[----:B--2---:R-:W-:Y:S01]  /*73d0*/  MOV R11, UR5 ;  /* 0x00000005000b7c02 */ /* 0x004fe20008000f00 */
[----:B------:R-:W-:Y:S02]  /*73e0*/  IMAD.U32 R10, RZ, RZ, UR4 ;  /* 0x00000004ff0a7e24 */ /* 0x000fe4000f8e00ff */
[----:B------:R-:W-:Y:S07]  /*73f0*/  LEPC R20, `(.L_x_116) ;  /* 0x000000001014794e */ /* 0x000fee0000000000 */
[----:B-1--4-:R-:W-:Y:S05]  /*7400*/  CALL.ABS.NOINC R14 ;  /* 0x000000000e007343 */ /* 0x012fea0003c00000 */
.L_x_116:
[----:B------:R-:W-:Y:S01]  /*7410*/  SHF.L.U32 R72, R76, 0x10, RZ ;  /* 0x000000104c487819 */ /* 0x000fe200000006ff */
[----:B------:R-:W-:Y:S05]  /*7420*/  WARPSYNC.ALL ;  /* 0x0000000000007948 */ /* 0x000fea0003800000 */
[----:B------:R-:W-:Y:S01]  /*7430*/  R2UR UR4, R16 ;  /* 0x00000000100472ca */ /* 0x000fe200000e0000 */
[----:B------:R-:W-:Y:S01]  /*7440*/  BSSY.RECONVERGENT B0, `(.L_x_117) ;  /* 0x0000101000007945 */ /* 0x000fe20003800200 */
[----:B------:R-:W-:Y:S02]  /*7450*/  LOP3.LUT R73, R77, 0xffff0000, RZ, 0xc0, !PT ;  /* 0xffff00004d497812 */ /* 0x000fe400078ec0ff */
[----:B------:R-:W-:Y:S02]  /*7460*/  R2UR UR5, R155 ;  /* 0x000000009b0572ca */ /* 0x000fe400000e0000 */
[----:B------:R-:W-:Y:S07]  /*7470*/  ISETP.NE.AND P0, PT, R154, RZ, PT ;  /* 0x000000ff9a00720c */ /* 0x000fee0003f05270 */
[----:B------:R-:W3:Y:S01]  /*7480*/  LDTM.x64 R4, tmem[UR4] ;  /* 0x00000004000479ee */ /* 0x000ee20008340000 */
[----:B------:R-:W-:Y:S03]  /*7490*/  NOP ;  /* 0x0000000000007918 */ /* 0x000fe60000000000 */
[----:B---3--:R-:W-:Y:S01]  /*74a0*/  SYNCS.ARRIVE.TRANS64.RED.A1T0 RZ, [UR5], RZ ;  /* 0x000000ffffff79a7 */ /* 0x008fe20008100405 */
[----:B-1--4-:R-:W-:Y:S01]  /*74b0*/  FMUL R0, R68, R4 ;  /* 0x0000000444007220 */ /* 0x012fe20000400000 */
[----:B------:R-:W-:Y:S01]  /*74c0*/  LOP3.LUT R4, R76, 0xffff0000, RZ, 0xc0, !PT ;  /* 0xffff00004c047812 */ /* 0x000fe200078ec0ff */
[C---:B------:R-:W-:Y:S01]  /*74d0*/  FMUL R3, R68.reuse, R5 ;  /* 0x0000000544037220 */ /* 0x040fe20000400000 */
[C---:B------:R-:W-:Y:S01]  /*74e0*/  FMUL R5, R68.reuse, R9 ;  /* 0x0000000944057220 */ /* 0x040fe20000400000 */
[----:B------:R-:W-:Y:S01]  /*74f0*/  FFMA R0, R71, R72, R0 ;  /* 0x0000004847007223 */ /* 0x000fe20000000000 */
[----:B------:R-:W-:Y:S01]  /*7500*/  SHF.L.U32 R72, R77, 0x10, RZ ;  /* 0x000000104d487819 */ /* 0x000fe200000006ff */
[----:B------:R-:W-:Y:S01]  /*7510*/  FFMA R3, R71, R4, R3 ;  /* 0x0000000447037223 */ /* 0x000fe20000000003 */
[C---:B------:R-:W-:Y:S01]  /*7520*/  FMUL R4, R68.reuse, R8 ;  /* 0x0000000844047220 */ /* 0x040fe20000400000 */
[C---:B------:R-:W-:Y:S01]  /*7530*/  FMUL R8, R68.reuse, R12 ;  /* 0x0000000c44087220 */ /* 0x040fe20000400000 */
[C---:B------:R-:W-:Y:S01]  /*7540*/  FMUL R12, R68.reuse, R16 ;  /* 0x00000010440c7220 */ /* 0x040fe20000400000 */
[C---:B------:R-:W-:Y:S01]  /*7550*/  FMUL R16, R68.reuse, R20 ;  /* 0x0000001444107220 */ /* 0x040fe20000400000 */
[----:B------:R-:W-:Y:S01]  /*7560*/  F2FP.BF16.F32.PACK_AB R92, R3, R0 ;  /* 0x00000000035c723e */ /* 0x000fe200000010ff */
[----:B------:R-:W-:Y:S01]  /*7570*/  FMUL R20, R68, R24 ;  /* 0x0000001844147220 */ /* 0x000fe20000400000 */
[----:B------:R-:W-:Y:S01]  /*7580*/  LOP3.LUT R0, R78, 0xffff0000, RZ, 0xc0, !PT ;  /* 0xffff00004e007812 */ /* 0x000fe200078ec0ff */
[C---:B------:R-:W-:Y:S01]  /*7590*/  FMUL R24, R68.reuse, R28 ;  /* 0x0000001c44187220 */ /* 0x040fe20000400000 */
[----:B------:R-:W-:Y:S01]  /*75a0*/  SHF.L.U32 R3, R79, 0x10, RZ ;  /* 0x000000104f037819 */ /* 0x000fe200000006ff */
[C---:B------:R-:W-:Y:S01]  /*75b0*/  FMUL R28, R68.reuse, R32 ;  /* 0x00000020441c7220 */ /* 0x040fe20000400000 */
        /* <DEDUP_REMOVED lines=15> */
[----:B------:R-:W-:Y:S01]  /*76b0*/  FMUL R60, R68, R64 ;  /* 0x00000040443c7220 */ /* 0x000fe20000400000 */
[----:B------:R-:W-:Y:S01]  /*76c0*/  SHF.L.U32 R64, R78, 0x10, RZ ;  /* 0x000000104e407819 */ /* 0x000fe200000006ff */
[C---:B------:R-:W-:Y:S01]  /*76d0*/  FMUL R7, R68.reuse, R7 ;  /* 0x0000000744077220 */ /* 0x040fe20000400000 */
[C---:B------:R-:W-:Y:S01]  /*76e0*/  FMUL R37, R68.reuse, R41 ;  /* 0x0000002944257220 */ /* 0x040fe20000400000 */
[C---:B------:R-:W-:Y:S01]  /*76f0*/  FMUL R41, R68.reuse, R45 ;  /* 0x0000002d44297220 */ /* 0x040fe20000400000 */
[C---:B------:R-:W-:Y:S01]  /*7700*/  FMUL R45, R68.reuse, R49 ;  /* 0x00000031442d7220 */ /* 0x040fe20000400000 */
[C---:B------:R-:W-:Y:S01]  /*7710*/  FFMA R6, R71.reuse, R72, R6 ;  /* 0x0000004847067223 */ /* 0x040fe20000000006 */
[C---:B------:R-:W-:Y:S01]  /*7720*/  FMUL R49, R68.reuse, R53 ;  /* 0x0000003544317220 */ /* 0x040fe20000400000 */
[C---:B------:R-:W-:Y:S01]  /*7730*/  FFMA R7, R71.reuse, R73, R7 ;  /* 0x0000004947077223 */ /* 0x040fe20000000007 */
[C---:B------:R-:W-:Y:S01]  /*7740*/  FMUL R53, R68.reuse, R57 ;  /* 0x0000003944357220 */ /* 0x040fe20000400000 */
[----:B------:R-:W-:Y:S01]  /*7750*/  FFMA R4, R71, R64, R4 ;  /* 0x0000004047047223 */ /* 0x000fe20000000004 */
[----:B------:R-:W-:Y:S01]  /*7760*/  LOP3.LUT R64, R79, 0xffff0000, RZ, 0xc0, !PT ;  /* 0xffff00004f407812 */ /* 0x000fe200078ec0ff */
[C---:B------:R-:W-:Y:S01]  /*7770*/  FMUL R10, R68.reuse, R10 ;  /* 0x0000000a440a7220 */ /* 0x040fe20000400000 */
[----:B------:R-:W-:Y:S01]  /*7780*/  F2FP.BF16.F32.PACK_AB R93, R7, R6 ;  /* 0x00000006075d723e */ /* 0x000fe200000010ff */
[C---:B------:R-:W-:Y:S01]  /*7790*/  FMUL R57, R68.reuse, R61 ;  /* 0x0000003d44397220 */ /* 0x040fe20000400000 */
[----:B------:R-:W-:Y:S01]  /*77a0*/  LOP3.LUT R6, R83, 0xffff0000, RZ, 0xc0, !PT ;  /* 0xffff000053067812 */ /* 0x000fe200078ec0ff */
[----:B------:R-:W-:Y:S01]  /*77b0*/  FMUL R61, R68, R65 ;  /* 0x00000041443d7220 */ /* 0x000fe20000400000 */
[C---:B------:R-:W-:Y:S01]  /*77c0*/  SHF.L.U32 R65, R80.reuse, 0x10, RZ ;  /* 0x0000001050417819 */ /* 0x040fe200000006ff */
[C---:B------:R-:W-:Y:S01]  /*77d0*/  FFMA R5, R71.reuse, R0, R5 ;  /* 0x0000000047057223 */ /* 0x040fe20000000005 */
[----:B------:R-:W-:Y:S01]  /*77e0*/  LOP3.LUT R0, R80, 0xffff0000, RZ, 0xc0, !PT ;  /* 0xffff000050007812 */ /* 0x000fe200078ec0ff */
[C---:B------:R-:W-:Y:S01]  /*77f0*/  FMUL R11, R68.reuse, R11 ;  /* 0x0000000b440b7220 */ /* 0x040fe20000400000 */
[----:B------:R-:W-:Y:S01]  /*7800*/  FFMA R10, R71, R3, R10 ;  /* 0x00000003470a7223 */ /* 0x000fe2000000000a */
[----:B------:R-:W-:Y:S01]  /*7810*/  SHF.L.U32 R3, R81, 0x10, RZ ;  /* 0x0000001051037819 */ /* 0x000fe200000006ff */
[----:B------:R-:W-:Y:S01]  /*7820*/  FMUL R14, R68, R14 ;  /* 0x0000000e440e7220 */ /* 0x000fe20000400000 */
[----:B------:R-:W-:Y:S01]  /*7830*/  F2FP.BF16.F32.PACK_AB R94, R5, R4 ;  /* 0x00000004055e723e */ /* 0x000fe200000010ff */
[C---:B------:R-:W-:Y:S01]  /*7840*/  FFMA R11, R71.reuse, R64, R11 ;  /* 0x00000040470b7223 */ /* 0x040fe2000000000b */
[C---:B------:R-:W-:Y:S01]  /*7850*/  LOP3.LUT R4, R82.reuse, 0xffff0000, RZ, 0xc0, !PT ;  /* 0xffff000052047812 */ /* 0x040fe200078ec0ff */
[----:B------:R-:W-:Y:S01]  /*7860*/  FFMA R8, R71, R65, R8 ;  /* 0x0000004147087223 */ /* 0x000fe20000000008 */
[----:B------:R-:W-:Y:S01]  /*7870*/  SHF.L.U32 R5, R83, 0x10, RZ ;  /* 0x0000001053057819 */ /* 0x000fe200000006ff */
[----:B------:R-:W-:Y:S01]  /*7880*/  FFMA R9, R71, R0, R9 ;  /* 0x0000000047097223 */ /* 0x000fe20000000009 */
[----:B------:R-:W-:Y:S01]  /*7890*/  LOP3.LUT R0, R81, 0xffff0000, RZ, 0xc0, !PT ;  /* 0xffff000051007812 */ /* 0x000fe200078ec0ff */
[----:B------:R-:W-:Y:S01]  /*78a0*/  FFMA R14, R71, R3, R14 ;  /* 0x00000003470e7223 */ /* 0x000fe2000000000e */
[----:B------:R-:W-:Y:S01]  /*78b0*/  SHF.L.U32 R3, R82, 0x10, RZ ;  /* 0x0000001052037819 */ /* 0x000fe200000006ff */
[C---:B------:R-:W-:Y:S01]  /*78c0*/  FMUL R15, R68.reuse, R15 ;  /* 0x0000000f440f7220 */ /* 0x040fe20000400000 */
[----:B------:R-:W-:Y:S01]  /*78d0*/  F2FP.BF16.F32.PACK_AB R95, R11, R10 ;  /* 0x0000000a0b5f723e */ /* 0x000fe200000010ff */
[----:B------:R-:W-:Y:S01]  /*78e0*/  FMUL R18, R68, R18 ;  /* 0x0000001244127220 */ /* 0x000fe20000400000 */
[----:B------:R-:W-:Y:S01]  /*78f0*/  F2FP.BF16.F32.PACK_AB R8, R9, R8 ;  /* 0x000000080908723e */ /* 0x000fe200000010ff */
[C---:B------:R-:W-:Y:S01]  /*7900*/  FFMA R15, R71.reuse, R0, R15 ;  /* 0x00000000470f7223 */ /* 0x040fe2000000000f */
[----:B------:R-:W-:Y:S01]  /*7910*/  SHF.L.U32 R0, R88, 0x10, RZ ;  /* 0x0000001058007819 */ /* 0x000fe200000006ff */
[----:B------:R-:W-:Y:S01]  /*7920*/  FMUL R19, R68, R19 ;  /* 0x0000001344137220 */ /* 0x000fe20000400000 */
[C---:B------:R-:W-:Y:S01]  /*7930*/  FFMA R12, R71.reuse, R3, R12 ;  /* 0x00000003470c7223 */ /* 0x040fe2000000000c */
[----:B------:R-:W-:Y:S01]  /*7940*/  LOP3.LUT R3, R88, 0xffff0000, RZ, 0xc0, !PT ;  /* 0xffff000058037812 */ /* 0x000fe200078ec0ff */
[C---:B------:R-:W-:Y:S01]  /*7950*/  FFMA R13, R71.reuse, R4, R13 ;  /* 0x00000004470d7223 */ /* 0x040fe2000000000d */
[----:B------:R-:W-:Y:S01]  /*7960*/  LOP3.LUT R4, R90, 0xffff0000, RZ, 0xc0, !PT ;  /* 0xffff00005a047812 */ /* 0x000fe200078ec0ff */
[----:B------:R-:W-:Y:S01]  /*7970*/  FFMA R18, R71, R5, R18 ;  /* 0x0000000547127223 */ /* 0x000fe20000000012 */
[----:B------:R-:W-:Y:S01]  /*7980*/  SHF.L.U32 R5, R91, 0x10, RZ ;  /* 0x000000105b057819 */ /* 0x000fe200000006ff */
[----:B------:R-:W-:Y:S01]  /*7990*/  FFMA R19, R71, R6, R19 ;  /* 0x0000000647137223 */ /* 0x000fe20000000013 */
[----:B------:R-:W-:Y:S01]  /*79a0*/  LOP3.LUT R6, R91, 0xffff0000, RZ, 0xc0, !PT ;  /* 0xffff00005b067812 */ /* 0x000fe200078ec0ff */
[----:B------:R-:W-:Y:S01]  /*79b0*/  FFMA R16, R71, R0, R16 ;  /* 0x0000000047107223 */ /* 0x000fe20000000010 */
[----:B------:R-:W-:Y:S01]  /*79c0*/  SHF.L.U32 R0, R89, 0x10, RZ ;  /* 0x0000001059007819 */ /* 0x000fe200000006ff */
[----:B------:R-:W-:Y:S01]  /*79d0*/  FMUL R22, R68, R22 ;  /* 0x0000001644167220 */ /* 0x000fe20000400000 */
[----:B------:R-:W-:Y:S01]  /*79e0*/  F2FP.BF16.F32.PACK_AB R9, R15, R14 ;  /* 0x0000000e0f09723e */ /* 0x000fe200000010ff */
[C---:B------:R-:W-:Y:S01]  /*79f0*/  FFMA R17, R71.reuse, R3, R17 ;  /* 0x0000000347117223 */ /* 0x040fe20000000011 */
[----:B------:R-:W-:Y:S01]  /*7a00*/  SHF.L.U32 R3, R90, 0x10, RZ ;  /* 0x000000105a037819 */ /* 0x000fe200000006ff */
[----:B------:R-:W-:Y:S01]  /*7a10*/  FFMA R22, R71, R0, R22 ;  /* 0x0000000047167223 */ /* 0x000fe20000000016 */
[----:B------:R-:W-:Y:S01]  /*7a20*/  LOP3.LUT R0, R89, 0xffff0000, RZ, 0xc0, !PT ;  /* 0xffff000059007812 */ /* 0x000fe200078ec0ff */
[C---:B------:R-:W-:Y:S01]  /*7a30*/  FMUL R23, R68.reuse, R23 ;  /* 0x0000001744177220 */ /* 0x040fe20000400000 */
[----:B------:R-:W-:Y:S01]  /*7a40*/  F2FP.BF16.F32.PACK_AB R10, R13, R12 ;  /* 0x0000000c0d0a723e */ /* 0x000fe200000010ff */
[----:B------:R-:W-:Y:S01]  /*7a50*/  FMUL R26, R68, R26 ;  /* 0x0000001a441a7220 */ /* 0x000fe20000400000 */
[----:B------:R-:W-:Y:S01]  /*7a60*/  F2FP.BF16.F32.PACK_AB R11, R19, R18 ;  /* 0x00000012130b723e */ /* 0x000fe200000010ff */
[----:B------:R-:W-:Y:S01]  /*7a70*/  FFMA R23, R71, R0, R23 ;  /* 0x0000000047177223 */ /* 0x000fe20000000017 */
[----:B------:R-:W-:Y:S01]  /*7a80*/  SHF.L.U32 R0, R96, 0x10, RZ ;  /* 0x0000001060007819 */ /* 0x000fe200000006ff */
[----:B------:R-:W-:Y:S01]  /*7a90*/  FMUL R27, R68, R27 ;  /* 0x0000001b441b7220 */ /* 0x000fe20000400000 */
[----:B------:R-:W-:Y:S01]  /*7aa0*/  F2FP.BF16.F32.PACK_AB R16, R17, R16 ;  /* 0x000000101110723e */ /* 0x000fe200000010ff */
[C---:B------:R-:W-:Y:S01]  /*7ab0*/  FFMA R20, R71.reuse, R3, R20 ;  /* 0x0000000347147223 */ /* 0x040fe20000000014 */
[----:B------:R-:W-:Y:S01]  /*7ac0*/  LOP3.LUT R3, R96, 0xffff0000, RZ, 0xc0, !PT ;  /* 0xffff000060037812 */ /* 0x000fe200078ec0ff */
[----:B------:R-:W-:Y:S01]  /*7ad0*/  FFMA R21, R71, R4, R21 ;  /* 0x0000000447157223 */ /* 0x000fe20000000015 */
[----:B------:R-:W-:Y:S01]  /*7ae0*/  SHF.L.U32 R4, R97, 0x10, RZ ;  /* 0x0000001061047819 */ /* 0x000fe200000006ff */
[----:B------:R-:W-:Y:S01]  /*7af0*/  FFMA R26, R71, R5, R26 ;  /* 0x00000005471a7223 */ /* 0x000fe2000000001a */
[----:B------:R-:W-:Y:S01]  /*7b00*/  F2FP.BF16.F32.PACK_AB R17, R23, R22 ;  /* 0x000000161711723e */ /* 0x000fe200000010ff */
[----:B------:R-:W-:Y:S01]  /*7b10*/  FFMA R27, R71, R6, R27 ;  /* 0x00000006471b7223 */ /* 0x000fe2000000001b */
[----:B------:R-:W-:Y:S01]  /*7b20*/  F2FP.BF16.F32.PACK_AB R18, R21, R20 ;  /* 0x000000141512723e */ /* 0x000fe200000010ff */
[----:B------:R-:W-:Y:S01]  /*7b30*/  FFMA R24, R71, R0, R24 ;  /* 0x0000000047187223 */ /* 0x000fe20000000018 */
[----:B------:R-:W-:Y:S01]  /*7b40*/  LOP3.LUT R0, R97, 0xffff0000, RZ, 0xc0, !PT ;  /* 0xffff000061007812 */ /* 0x000fe200078ec0ff */
[C---:B------:R-:W-:Y:S01]  /*7b50*/  FMUL R30, R68.reuse, R30 ;  /* 0x0000001e441e7220 */ /* 0x040fe20000400000 */
[----:B------:R-:W-:Y:S01]  /*7b60*/  F2FP.BF16.F32.PACK_AB R19, R27, R26 ;  /* 0x0000001a1b13723e */ /* 0x000fe200000010ff */
[----:B------:R-:W-:Y:S01]  /*7b70*/  FMUL R31, R68, R31 ;  /* 0x0000001f441f7220 */ /* 0x000fe20000400000 */
[----:B------:R-:W-:Y:S01]  /*7b80*/  SHF.L.U32 R5, R131, 0x10, RZ ;  /* 0x0000001083057819 */ /* 0x000fe200000006ff */
[C---:B------:R-:W-:Y:S01]  /*7b90*/  FFMA R25, R71.reuse, R3, R25 ;  /* 0x0000000347197223 */ /* 0x040fe20000000019 */
[C---:B------:R-:W-:Y:S01]  /*7ba0*/  SHF.L.U32 R3, R98.reuse, 0x10, RZ ;  /* 0x0000001062037819 */ /* 0x040fe200000006ff */
[----:B------:R-:W-:Y:S01]  /*7bb0*/  FFMA R30, R71, R4, R30 ;  /* 0x00000004471e7223 */ /* 0x000fe2000000001e */
[----:B------:R-:W-:Y:S01]  /*7bc0*/  SHF.L.U32 R4, R99, 0x10, RZ ;  /* 0x0000001063047819 */ /* 0x000fe200000006ff */
[C---:B------:R-:W-:Y:S01]  /*7bd0*/  FFMA R31, R71.reuse, R0, R31 ;  /* 0x00000000471f7223 */ /* 0x040fe2000000001f */
[----:B------:R-:W-:Y:S01]  /*7be0*/  LOP3.LUT R0, R98, 0xffff0000, RZ, 0xc0, !PT ;  /* 0xffff000062007812 */ /* 0x000fe200078ec0ff */
[----:B------:R-:W-:Y:S01]  /*7bf0*/  FFMA R28, R71, R3, R28 ;  /* 0x00000003471c7223 */ /* 0x000fe2000000001c */
[----:B------:R-:W-:Y:S01]  /*7c00*/  LOP3.LUT R3, R99, 0xffff0000, RZ, 0xc0, !PT ;  /* 0xffff000063037812 */ /* 0x000fe200078ec0ff */
[----:B------:R-:W-:Y:S01]  /*7c10*/  FMUL R34, R68, R34 ;  /* 0x0000002244227220 */ /* 0x000fe20000400000 */
[----:B------:R-:W-:Y:S01]  /*7c20*/  F2FP.BF16.F32.PACK_AB R24, R25, R24 ;  /* 0x000000181918723e */ /* 0x000fe200000010ff */
[----:B------:R-:W-:Y:S01]  /*7c30*/  FFMA R29, R71, R0, R29 ;  /* 0x00000000471d7223 */ /* 0x000fe2000000001d */
[----:B------:R-:W-:Y:S01]  /*7c40*/  SHF.L.U32 R0, R104, 0x10, RZ ;  /* 0x0000001068007819 */ /* 0x000fe200000006ff */
[----:B------:R-:W-:Y:S01]  /*7c50*/  FMUL R35, R68, R35 ;  /* 0x0000002344237220 */ /* 0x000fe20000400000 */
[----:B------:R-:W-:Y:S01]  /*7c60*/  F2FP.BF16.F32.PACK_AB R25, R31, R30 ;  /* 0x0000001e1f19723e */ /* 0x000fe200000010ff */
[----:B------:R-:W-:Y:S01]  /*7c70*/  FFMA R34, R71, R4, R34 ;  /* 0x0000000447227223 */ /* 0x000fe20000000022 */
[----:B------:R-:W-:Y:S01]  /*7c80*/  SHF.L.U32 R4, R105, 0x10, RZ ;  /* 0x0000001069047819 */ /* 0x000fe200000006ff */
[C---:B------:R-:W-:Y:S01]  /*7c90*/  FFMA R35, R71.reuse, R3, R35 ;  /* 0x0000000347237223 */ /* 0x040fe20000000023 */
[----:B------:R-:W-:Y:S01]  /*7ca0*/  LOP3.LUT R3, R104, 0xffff0000, RZ, 0xc0, !PT ;  /* 0xffff000068037812 */ /* 0x000fe200078ec0ff */
[----:B------:R-:W-:Y:S01]  /*7cb0*/  FFMA R32, R71, R0, R32 ;  /* 0x0000000047207223 */ /* 0x000fe20000000020 */
[----:B------:R-:W-:Y:S01]  /*7cc0*/  LOP3.LUT R0, R105, 0xffff0000, RZ, 0xc0, !PT ;  /* 0xffff000069007812 */ /* 0x000fe200078ec0ff */
[C---:B------:R-:W-:Y:S01]  /*7cd0*/  FMUL R38, R68.reuse, R38 ;  /* 0x0000002644267220 */ /* 0x040fe20000400000 */
[----:B------:R-:W-:Y:S01]  /*7ce0*/  F2FP.BF16.F32.PACK_AB R26, R29, R28 ;  /* 0x0000001c1d1a723e */ /* 0x000fe200000010ff */
[----:B------:R-:W-:Y:S01]  /*7cf0*/  FMUL R39, R68, R39 ;  /* 0x0000002744277220 */ /* 0x000fe20000400000 */
[----:B------:R-:W-:Y:S01]  /*7d00*/  F2FP.BF16.F32.PACK_AB R27, R35, R34 ;  /* 0x00000022231b723e */ /* 0x000fe200000010ff */
[C---:B------:R-:W-:Y:S01]  /*7d10*/  FFMA R33, R71.reuse, R3, R33 ;  /* 0x0000000347217223 */ /* 0x040fe20000000021 */
[C---:B------:R-:W-:Y:S01]  /*7d20*/  SHF.L.U32 R3, R106.reuse, 0x10, RZ ;  /* 0x000000106a037819 */ /* 0x040fe200000006ff */
[C---:B------:R-:W-:Y:S01]  /*7d30*/  FFMA R38, R71.reuse, R4, R38 ;  /* 0x0000000447267223 */ /* 0x040fe20000000026 */
[----:B------:R-:W-:Y:S01]  /*7d40*/  LOP3.LUT R4, R106, 0xffff0000, RZ, 0xc0, !PT ;  /* 0xffff00006a047812 */ /* 0x000fe200078ec0ff */
[----:B------:R-:W-:Y:S01]  /*7d50*/  FFMA R39, R71, R0, R39 ;  /* 0x0000000047277223 */ /* 0x000fe20000000027 */
[----:B------:R-:W-:Y:S01]  /*7d60*/  SHF.L.U32 R0, R107, 0x10, RZ ;  /* 0x000000106b007819 */ /* 0x000fe200000006ff */
[----:B------:R-:W-:Y:S01]  /*7d70*/  FMUL R42, R68, R42 ;  /* 0x0000002a442a7220 */ /* 0x000fe20000400000 */
[----:B------:R-:W-:Y:S01]  /*7d80*/  F2FP.BF16.F32.PACK_AB R32, R33, R32 ;  /* 0x000000202120723e */ /* 0x000fe200000010ff */
[----:B------:R-:W-:Y:S01]  /*7d90*/  FFMA R36, R71, R3, R36 ;  /* 0x0000000347247223 */ /* 0x000fe20000000024 */
[----:B------:R-:W-:Y:S01]  /*7da0*/  LOP3.LUT R3, R107, 0xffff0000, RZ, 0xc0, !PT ;  /* 0xffff00006b037812 */ /* 0x000fe200078ec0ff */
[----:B------:R1:W-:Y:S01]  /*7db0*/  STS.128 [R164+UR46+0x400], R92 ;  /* 0x0004005ca4007988 */ /* 0x0003e20008000c2e */
[----:B------:R-:W-:Y:S01]  /*7dc0*/  F2FP.BF16.F32.PACK_AB R33, R39, R38 ;  /* 0x000000262721723e */ /* 0x000fe200000010ff */
[----:B------:R-:W-:Y:S01]  /*7dd0*/  FFMA R37, R71, R4, R37 ;  /* 0x0000000447257223 */ /* 0x000fe20000000025 */
[----:B------:R-:W-:Y:S01]  /*7de0*/  SHF.L.U32 R4, R113, 0x10, RZ ;  /* 0x0000001071047819 */ /* 0x000fe200000006ff */
[----:B------:R-:W-:Y:S01]  /*7df0*/  FFMA R42, R71, R0, R42 ;  /* 0x00000000472a7223 */ /* 0x000fe2000000002a */
[----:B------:R-:W-:Y:S01]  /*7e00*/  SHF.L.U32 R0, R112, 0x10, RZ ;  /* 0x0000001070007819 */ /* 0x000fe200000006ff */
[----:B------:R-:W-:Y:S01]  /*7e10*/  FMUL R43, R68, R43 ;  /* 0x0000002b442b7220 */ /* 0x000fe20000400000 */
[----:B------:R-:W-:Y:S01]  /*7e20*/  F2FP.BF16.F32.PACK_AB R34, R37, R36 ;  /* 0x000000242522723e */ /* 0x000fe200000010ff */
[----:B------:R1:W-:Y:S01]  /*7e30*/  STS.128 [R163+0x400], R8 ;  /* 0x00040008a3007388 */ /* 0x0003e20000000c00 */
[----:B------:R-:W-:Y:S01]  /*7e40*/  LOP3.LUT R6, R131, 0xffff0000, RZ, 0xc0, !PT ;  /* 0xffff000083067812 */ /* 0x000fe200078ec0ff */
[C---:B------:R-:W-:Y:S01]  /*7e50*/  FFMA R43, R71.reuse, R3, R43 ;  /* 0x00000003472b7223 */ /* 0x040fe2000000002b */
[----:B------:R-:W-:Y:S01]  /*7e60*/  LOP3.LUT R3, R112, 0xffff0000, RZ, 0xc0, !PT ;  /* 0xffff000070037812 */ /* 0x000fe200078ec0ff */
[----:B------:R-:W-:Y:S01]  /*7e70*/  FFMA R40, R71, R0, R40 ;  /* 0x0000000047287223 */ /* 0x000fe20000000028 */
[----:B------:R-:W-:Y:S01]  /*7e80*/  LOP3.LUT R0, R113, 0xffff0000, RZ, 0xc0, !PT ;  /* 0xffff000071007812 */ /* 0x000fe200078ec0ff */
[C---:B------:R-:W-:Y:S01]  /*7e90*/  FMUL R46, R68.reuse, R46 ;  /* 0x0000002e442e7220 */ /* 0x040fe20000400000 */
[----:B------:R-:W-:Y:S01]  /*7ea0*/  F2FP.BF16.F32.PACK_AB R35, R43, R42 ;  /* 0x0000002a2b23723e */ /* 0x000fe200000010ff */
[----:B------:R1:W-:Y:S01]  /*7eb0*/  STS.128 [R162+0x400], R16 ;  /* 0x00040010a2007388 */ /* 0x0003e20000000c00 */
[----:B------:R-:W-:Y:S01]  /*7ec0*/  FMUL R47, R68, R47 ;  /* 0x0000002f442f7220 */ /* 0x000fe20000400000 */
[C---:B------:R-:W-:Y:S01]  /*7ed0*/  FFMA R41, R71.reuse, R3, R41 ;  /* 0x0000000347297223 */ /* 0x040fe20000000029 */
[C---:B------:R-:W-:Y:S01]  /*7ee0*/  SHF.L.U32 R3, R114.reuse, 0x10, RZ ;  /* 0x0000001072037819 */ /* 0x040fe200000006ff */
[----:B------:R-:W-:Y:S01]  /*7ef0*/  FFMA R46, R71, R4, R46 ;  /* 0x00000004472e7223 */ /* 0x000fe2000000002e */
[----:B------:R-:W-:Y:S01]  /*7f00*/  SHF.L.U32 R4, R115, 0x10, RZ ;  /* 0x0000001073047819 */ /* 0x000fe200000006ff */
[C---:B------:R-:W-:Y:S01]  /*7f10*/  FFMA R47, R71.reuse, R0, R47 ;  /* 0x00000000472f7223 */ /* 0x040fe2000000002f */
[----:B------:R-:W-:Y:S01]  /*7f20*/  LOP3.LUT R0, R114, 0xffff0000, RZ, 0xc0, !PT ;  /* 0xffff000072007812 */ /* 0x000fe200078ec0ff */
[----:B------:R-:W-:Y:S01]  /*7f30*/  FFMA R44, R71, R3, R44 ;  /* 0x00000003472c7223 */ /* 0x000fe2000000002c */
[----:B------:R-:W-:Y:S01]  /*7f40*/  SHF.L.U32 R3, R120, 0x10, RZ ;  /* 0x0000001078037819 */ /* 0x000fe200000006ff */
[----:B------:R1:W-:Y:S01]  /*7f50*/  STS.128 [R161+0x400], R24 ;  /* 0x00040018a1007388 */ /* 0x0003e20000000c00 */
[----:B------:R-:W-:Y:S01]  /*7f60*/  F2FP.BF16.F32.PACK_AB R40, R41, R40 ;  /* 0x000000282928723e */ /* 0x000fe200000010ff */
[----:B------:R-:W-:Y:S01]  /*7f70*/  FFMA R45, R71, R0, R45 ;  /* 0x00000000472d7223 */ /* 0x000fe2000000002d */
[----:B------:R-:W-:Y:S01]  /*7f80*/  LOP3.LUT R0, R115, 0xffff0000, RZ, 0xc0, !PT ;  /* 0xffff000073007812 */ /* 0x000fe200078ec0ff */
[C---:B------:R-:W-:Y:S01]  /*7f90*/  FMUL R50, R68.reuse, R50 ;  /* 0x0000003244327220 */ /* 0x040fe20000400000 */
[----:B------:R-:W-:Y:S01]  /*7fa0*/  F2FP.BF16.F32.PACK_AB R41, R47, R46 ;  /* 0x0000002e2f29723e */ /* 0x000fe200000010ff */
[----:B------:R-:W-:Y:S01]  /*7fb0*/  FMUL R51, R68, R51 ;  /* 0x0000003344337220 */ /* 0x000fe20000400000 */
[----:B------:R-:W-:Y:S01]  /*7fc0*/  F2FP.BF16.F32.PACK_AB R42, R45, R44 ;  /* 0x0000002c2d2a723e */ /* 0x000fe200000010ff */
[----:B------:R1:W-:Y:S01]  /*7fd0*/  STS.128 [R149+0x400], R32 ;  /* 0x0004002095007388 */ /* 0x0003e20000000c00 */
[C---:B------:R-:W-:Y:S01]  /*7fe0*/  FFMA R50, R71.reuse, R4, R50 ;  /* 0x0000000447327223 */ /* 0x040fe20000000032 */
[----:B------:R-:W-:Y:S01]  /*7ff0*/  LOP3.LUT R4, R120, 0xffff0000, RZ, 0xc0, !PT ;  /* 0xffff000078047812 */ /* 0x000fe200078ec0ff */
[----:B------:R-:W-:Y:S01]  /*8000*/  FFMA R51, R71, R0, R51 ;  /* 0x0000000047337223 */ /* 0x000fe20000000033 */
[----:B------:R-:W-:Y:S01]  /*8010*/  SHF.L.U32 R0, R121, 0x10, RZ ;  /* 0x0000001079007819 */ /* 0x000fe200000006ff */
[C---:B------:R-:W-:Y:S01]  /*8020*/  FMUL R54, R68.reuse, R54 ;  /* 0x0000003644367220 */ /* 0x040fe20000400000 */
[----:B------:R-:W-:Y:S01]  /*8030*/  FFMA R48, R71, R3, R48 ;  /* 0x0000000347307223 */ /* 0x000fe20000000030 */
[----:B------:R-:W-:Y:S01]  /*8040*/  LOP3.LUT R3, R121, 0xffff0000, RZ, 0xc0, !PT ;  /* 0xffff000079037812 */ /* 0x000fe200078ec0ff */
[----:B------:R-:W-:Y:S01]  /*8050*/  FFMA R49, R71, R4, R49 ;  /* 0x0000000447317223 */ /* 0x000fe20000000031 */
[----:B------:R-:W-:Y:S01]  /*8060*/  SHF.L.U32 R4, R123, 0x10, RZ ;  /* 0x000000107b047819 */ /* 0x000fe200000006ff */
[C---:B------:R-:W-:Y:S01]  /*8070*/  FFMA R54, R71.reuse, R0, R54 ;  /* 0x0000000047367223 */ /* 0x040fe20000000036 */
[----:B------:R-:W-:Y:S01]  /*8080*/  FMUL R55, R68, R55 ;  /* 0x0000003744377220 */ /* 0x000fe20000400000 */
[----:B------:R-:W-:Y:S01]  /*8090*/  SHF.L.U32 R0, R122, 0x10, RZ ;  /* 0x000000107a007819 */ /* 0x000fe200000006ff */
[C---:B------:R-:W-:Y:S01]  /*80a0*/  FMUL R58, R68.reuse, R58 ;  /* 0x0000003a443a7220 */ /* 0x040fe20000400000 */
[----:B------:R-:W-:Y:S01]  /*80b0*/  FMUL R59, R68, R59 ;  /* 0x0000003b443b7220 */ /* 0x000fe20000400000 */
[C---:B------:R-:W-:Y:S01]  /*80c0*/  FFMA R55, R71.reuse, R3, R55 ;  /* 0x0000000347377223 */ /* 0x040fe20000000037 */
[----:B------:R-:W-:Y:S01]  /*80d0*/  LOP3.LUT R3, R122, 0xffff0000, RZ, 0xc0, !PT ;  /* 0xffff00007a037812 */ /* 0x000fe200078ec0ff */
[----:B------:R-:W-:Y:S01]  /*80e0*/  FFMA R52, R71, R0, R52 ;  /* 0x0000000047347223 */ /* 0x000fe20000000034 */
[----:B------:R-:W-:Y:S01]  /*80f0*/  LOP3.LUT R0, R123, 0xffff0000, RZ, 0xc0, !PT ;  /* 0xffff00007b007812 */ /* 0x000fe200078ec0ff */
[----:B------:R-:W-:Y:S01]  /*8100*/  FMUL R62, R68, R62 ;  /* 0x0000003e443e7220 */ /* 0x000fe20000400000 */
[----:B------:R-:W-:Y:S01]  /*8110*/  F2FP.BF16.F32.PACK_AB R43, R51, R50 ;  /* 0x00000032332b723e */ /* 0x000fe200000010ff */
[C---:B------:R-:W-:Y:S01]  /*8120*/  FFMA R53, R71.reuse, R3, R53 ;  /* 0x0000000347357223 */ /* 0x040fe20000000035 */
[C---:B------:R-:W-:Y:S01]  /*8130*/  FFMA R58, R71.reuse, R4, R58 ;  /* 0x00000004473a7223 */ /* 0x040fe2000000003a */
[----:B------:R-:W-:Y:S01]  /*8140*/  FFMA R59, R71, R0, R59 ;  /* 0x00000000473b7223 */ /* 0x000fe2000000003b */
[C---:B------:R-:W-:Y:S01]  /*8150*/  SHF.L.U32 R3, R128.reuse, 0x10, RZ ;  /* 0x0000001080037819 */ /* 0x040fe200000006ff */
[----:B------:R1:W-:Y:S01]  /*8160*/  STS.128 [R160+0x400], R40 ;  /* 0x00040028a0007388 */ /* 0x0003e20000000c00 */
[----:B------:R-:W-:Y:S01]  /*8170*/  LOP3.LUT R0, R128, 0xffff0000, RZ, 0xc0, !PT ;  /* 0xffff000080007812 */ /* 0x000fe200078ec0ff */
[----:B------:R-:W-:Y:S01]  /*8180*/  FMUL R63, R68, R63 ;  /* 0x0000003f443f7220 */ /* 0x000fe20000400000 */
[----:B------:R-:W-:Y:S01]  /*8190*/  SHF.L.U32 R4, R129, 0x10, RZ ;  /* 0x0000001081047819 */ /* 0x000fe200000006ff */
[C---:B------:R-:W-:Y:S01]  /*81a0*/  FFMA R56, R71.reuse, R3, R56 ;  /* 0x0000000347387223 */ /* 0x040fe20000000038 */
[C---:B------:R-:W-:Y:S01]  /*81b0*/  SHF.L.U32 R3, R130.reuse, 0x10, RZ ;  /* 0x0000001082037819 */ /* 0x040fe200000006ff */
[----:B------:R-:W-:Y:S01]  /*81c0*/  FFMA R57, R71, R0, R57 ;  /* 0x0000000047397223 */ /* 0x000fe20000000039 */
[----:B------:R-:W-:Y:S01]  /*81d0*/  LOP3.LUT R0, R129, 0xffff0000, RZ, 0xc0, !PT ;  /* 0xffff000081007812 */ /* 0x000fe200078ec0ff */
[----:B------:R-:W-:Y:S01]  /*81e0*/  FFMA R62, R71, R4, R62 ;  /* 0x00000004473e7223 */ /* 0x000fe2000000003e */
[----:B------:R-:W-:Y:S01]  /*81f0*/  LOP3.LUT R4, R130, 0xffff0000, RZ, 0xc0, !PT ;  /* 0xffff000082047812 */ /* 0x000fe200078ec0ff */
[C---:B------:R-:W-:Y:S01]  /*8200*/  FMUL R66, R68.reuse, R66 ;  /* 0x0000004244427220 */ /* 0x040fe20000400000 */
[----:B------:R-:W-:Y:S01]  /*8210*/  F2FP.BF16.F32.PACK_AB R48, R49, R48 ;  /* 0x000000303130723e */ /* 0x000fe200000010ff */
[----:B------:R-:W-:Y:S01]  /*8220*/  FFMA R63, R71, R0, R63 ;  /* 0x00000000473f7223 */ /* 0x000fe2000000003f */
[----:B------:R-:W-:Y:S01]  /*8230*/  FMUL R67, R68, R67 ;  /* 0x0000004344437220 */ /* 0x000fe20000400000 */
[----:B------:R-:W-:Y:S01]  /*8240*/  F2FP.BF16.F32.PACK_AB R49, R55, R54 ;  /* 0x000000363731723e */ /* 0x000fe200000010ff */
[----:B------:R-:W-:Y:S01]  /*8250*/  FFMA R60, R71, R3, R60 ;  /* 0x00000003473c7223 */ /* 0x000fe2000000003c */
[----:B------:R-:W-:Y:S01]  /*8260*/  F2FP.BF16.F32.PACK_AB R50, R53, R52 ;  /* 0x000000343532723e */ /* 0x000fe200000010ff */
[----:B------:R-:W-:Y:S01]  /*8270*/  FFMA R61, R71, R4, R61 ;  /* 0x00000004473d7223 */ /* 0x000fe2000000003d */
[----:B------:R-:W-:Y:S01]  /*8280*/  F2FP.BF16.F32.PACK_AB R51, R59, R58 ;  /* 0x0000003a3b33723e */ /* 0x000fe200000010ff */
[C---:B------:R-:W-:Y:S01]  /*8290*/  FFMA R66, R71.reuse, R5, R66 ;  /* 0x0000000547427223 */ /* 0x040fe20000000042 */
[----:B------:R-:W-:Y:S01]  /*82a0*/  FFMA R67, R71, R6, R67 ;  /* 0x0000000647437223 */ /* 0x000fe20000000043 */
[----:B------:R-:W-:Y:S02]  /*82b0*/  F2FP.BF16.F32.PACK_AB R56, R57, R56 ;  /* 0x000000383938723e */ /* 0x000fe400000010ff */
[----:B------:R1:W-:Y:S01]  /*82c0*/  STS.128 [R159+0x400], R48 ;  /* 0x000400309f007388 */ /* 0x0003e20000000c00 */
[----:B------:R-:W-:Y:S02]  /*82d0*/  F2FP.BF16.F32.PACK_AB R57, R63, R62 ;  /* 0x0000003e3f39723e */ /* 0x000fe400000010ff */
[----:B------:R-:W-:Y:S02]  /*82e0*/  F2FP.BF16.F32.PACK_AB R58, R61, R60 ;  /* 0x0000003c3d3a723e */ /* 0x000fe400000010ff */
[----:B------:R-:W-:Y:S05]  /*82f0*/  F2FP.BF16.F32.PACK_AB R59, R67, R66 ;  /* 0x00000042433b723e */ /* 0x000fea00000010ff */
[----:B------:R1:W-:Y:S01]  /*8300*/  STS.128 [R158+0x400], R56 ;  /* 0x000400389e007388 */ /* 0x0003e20000000c00 */
[----:B------:R-:W-:Y:S01]  /*8310*/  @!PT LDS RZ, [RZ] ;  /* 0x00000000fffff984 */ /* 0x000fe20000000800 */
[----:B------:R-:W-:Y:S01]  /*8320*/  @!PT LDS RZ, [RZ] ;  /* 0x00000000fffff984 */ /* 0x000fe20000000800 */
[----:B------:R-:W-:Y:S01]  /*8330*/  @!PT LDS RZ, [RZ] ;  /* 0x00000000fffff984 */ /* 0x000fe20000000800 */
[----:B------:R-:W-:Y:S01]  /*8340*/  @!PT LDS RZ, [RZ] ;  /* 0x00000000fffff984 */ /* 0x000fe20000000800 */
[----:B------:R3:W-:Y:S07]  /*8350*/  MEMBAR.ALL.CTA ;  /* 0x0000000000007992 */ /* 0x0007ee0000008000 */
[----:B---3--:R-:W3:Y:S02]  /*8360*/  FENCE.VIEW.ASYNC.S ;  /* 0x00000000000073c6 */ /* 0x008ee40000000000 */
[----:B---3--:R-:W-:Y:S06]  /*8370*/  BAR.SYNC.DEFER_BLOCKING 0x1, 0x80 ;  /* 0x0042000000007b1d */ /* 0x008fec0000010000 */
[----:B------:R-:W-:Y:S05]  /*8380*/  @P0 BRA `(.L_x_118) ;  /* 0x0000000000300947 */ /* 0x000fea0003800000 */
[----:B------:R-:W3:Y:S01]  /*8390*/  LDCU.64 UR6, c[0x0][0x348] ;  /* 0x00006900ff0677ac */ /* 0x000ee20008000a00 */
[----:B------:R-:W-:Y:S01]  /*83a0*/  R2UR UR5, R70 ;  /* 0x00000000460572ca */ /* 0x000fe200000e0000 */
[----:B------:R-:W-:Y:S01]  /*83b0*/  UIADD3 UR4, UPT, UPT, UR46, 0x400, URZ ;  /* 0x000004002e047890 */ /* 0x000fe2000fffe0ff */
[----:B------:R-:W-:Y:S05]  /*83c0*/  UMOV UR51, UR44 ;  /* 0x0000002c00337c82 */ /* 0x000fea0008000000 */
[----:B------:R-:W-:Y:S06]  /*83d0*/  IMAD.U32 R146, RZ, RZ, UR4 ;  /* 0x00000004ff927e24 */ /* 0x000fec000f8e00ff */
[----:B------:R-:W-:Y:S01]  /*83e0*/  UIADD3 UR49, UPT, UPT, UR53, UR5, URZ ;  /* 0x0000000535317290 */ /* 0x000fe2000fffe0ff */
[----:B------:R-:W-:Y:S01]  /*83f0*/  R2UR UR48, R146 ;  /* 0x00000000923072ca */ /* 0x000fe200000e0000 */
[----:B---3--:R-:W-:Y:S04]  /*8400*/  UIADD3 UR4, UP0, UPT, UR6, 0xa80, URZ ;  /* 0x00000a8006047890 */ /* 0x008fe8000ff1e0ff */
[----:B------:R-:W-:Y:S09]  /*8410*/  UIADD3.X UR5, UPT, UPT, URZ, UR7, URZ, UP0, !UPT ;  /* 0x00000007ff057290 */ /* 0x000ff200087fe4ff */
[----:B------:R3:W-:Y:S01]  /*8420*/  UTMASTG.3D [UR48], [UR4] ;  /* 0x00000030040073b5 */ /* 0x0007e20008010000 */
[----:B------:R0:W-:Y:S01]  /*8430*/  UTMACMDFLUSH ;  /* 0x00000000000079b7 */ /* 0x0001e20000000000 */
[----:B---3--:R-:W-:Y:S04]  /*8440*/  DEPBAR.LE SB0, 0x1 ;  /* 0x000080400000791a */ /* 0x008fe80000000000 */
.L_x_118:
[----:B------:R-:W-:Y:S05]  /*8450*/  BSYNC.RECONVERGENT B0 ;  /* 0x0000000000007941 */ /* 0x000fea0003800200 */
.L_x_117:
[----:B------:R-:W-:Y:S01]  /*8460*/  BAR.SYNC.DEFER_BLOCKING 0x1, 0x80 ;  /* 0x0042000000007b1d */ /* 0x000fe20000010000 */
[----:B------:R-:W-:Y:S01]  /*8470*/  ISETP.NE.AND P1, PT, R157, RZ, PT ;  /* 0x000000ff9d00720c */ /* 0x000fe20003f25270 */
[----:B------:R-:W-:Y:S01]  /*8480*/  UISETP.NE.AND UP0, UPT, UR54, URZ, UPT ;  /* 0x000000ff3600728c */ /* 0x000fe2000bf05270 */
[----:B------:R-:W-:Y:S11]  /*8490*/  LEA R3, R74, UR46, 0x3 ;  /* 0x0000002e4a037c11 */ /* 0x000ff6000f8e18ff */
[----:B------:R-:W-:Y:S01]  /*84a0*/  @P1 SHF.L.U32 R5, R151, 0x1f, RZ ;  /* 0x0000001f97051819 */ /* 0x000fe200000006ff */
[----:B------:R-:W-:Y:S06]  /*84b0*/  BRA.U !UP0, `(.L_x_119) ;  /* 0x0000000108247547 */ /* 0x000fec000b800000 */
[----:B------:R-:W3:Y:S01]  /*84c0*/  S2R R0, SR_CgaCtaId ;  /* 0x0000000000007919 */ /* 0x000ee20000008800 */
[----:B------:R-:W-:Y:S01]  /*84d0*/  IMAD.U32 R4, RZ, RZ, UR52 ;  /* 0x00000034ff047e24 */ /* 0x000fe2000f8e00ff */
[----:B------:R-:W-:Y:S04]  /*84e0*/  UIADD3 UR4, UPT, UPT, UR52, 0x1, URZ ;  /* 0x0000000134047890 */ /* 0x000fe8000fffe0ff */
[----:B------:R-:W-:Y:S01]  /*84f0*/  @P1 LEA R4, R4, UR46, 0x3 ;  /* 0x0000002e04041c11 */ /* 0x000fe2000f8e18ff */
[----:B------:R-:W-:Y:S04]  /*8500*/  UISETP.NE.AND UP0, UPT, UR4, 0x4, UPT ;  /* 0x000000040400788c */ /* 0x000fe8000bf05270 */
[----:B------:R-:W-:Y:S01]  /*8510*/  @P1 VIADD R4, R4, 0x60 ;  /* 0x0000006004041836 */ /* 0x000fe20000000000 */
[----:B------:R-:W-:Y:S04]  /*8520*/  USEL UR52, UR4, URZ, UP0 ;  /* 0x000000ff04347287 */ /* 0x000fe80008000000 */
[----:B---3--:R-:W-:Y:S04]  /*8530*/  @P1 PRMT R0, R0, 0x654, R4 ;  /* 0x0000065400001816 */ /* 0x008fe80000000004 */
[----:B------:R3:W-:Y:S04]  /*8540*/  @P1 SYNCS.ARRIVE.TRANS64.RED.A1T0 RZ, [R0+URZ], RZ ;  /* 0x000000ff00ff19a7 */ /* 0x0007e800081004ff */
.L_x_119:
[----:B------:R-:W4:Y:S01]  /*8550*/  @P1 SYNCS.PHASECHK.TRANS64.TRYWAIT P0, [R3+URZ+0x40], R5 ;  /* 0x00004005030015a7 */ /* 0x000f2200080011ff */
[----:B------:R-:W-:Y:S01]  /*8560*/  UISETP.NE.AND UP0, UPT, UR38, URZ, UPT ;  /* 0x000000ff2600728c */ /* 0x000fe2000bf05270 */
[----:B------:R-:W-:Y:S01]  /*8570*/  BSSY B1, `(.L_x_120) ;  /* 0x0000021000017945 */ /* 0x000fe20003800000 */
[----:B------:R-:W-:Y:S02]  /*8580*/  UMOV UR4, 0x80 ;  /* 0x0000008000047882 */ /* 0x000fe40000000000 */
[----:B------:R-:W-:Y:S01]  /*8590*/  USEL UR39, UR4, 0x40, !UP0 ;  /* 0x0000004004277887 */ /* 0x000fe2000c000000 */
[----:B----4-:R-:W-:Y:S01]  /*85a0*/  @P1 SEL R86, RZ, 0x1, !P0 ;  /* 0x00000001ff561807 */ /* 0x010fe20004000000 */
[----:B------:R-:W-:Y:S10]  /*85b0*/  @!P1 BRA `(.L_x_121) ;  /* 0x0000000000709947 */ /* 0x000ff40003800000 */
[----:B------:R-:W-:Y:S01]  /*85c0*/  ISETP.NE.AND P1, PT, R87, RZ, PT ;  /* 0x000000ff5700720c */ /* 0x000fe20003f25270 */
[----:B------:R-:W-:Y:S01]  /*85d0*/  BSSY B0, `(.L_x_122) ;  /* 0x000000b000007945 */ /* 0x000fe20003800000 */
[----:B------:R-:W-:Y:S11]  /*85e0*/  ISETP.NE.AND P0, PT, R86, RZ, PT ;  /* 0x000000ff5600720c */ /* 0x000ff60003f05270 */
[----:B------:R-:W-:Y:S05]  /*85f0*/  @P1 IMAD R7, R74, 0x4000, R164 ;  /* 0x000040004a071824 */ /* 0x000fea00078e02a4 */
[----:B------:R-:W-:Y:S04]  /*8600*/  @P1 IADD3 R6, PT, PT, R7, UR46, RZ ;  /* 0x0000002e07061c10 */ /* 0x000fe8000fffe0ff */
[----:B------:R-:W-:Y:S01]  /*8610*/  @P1 IADD3 R5, PT, PT, R84, R6, RZ ;  /* 0x0000000654051210 */ /* 0x000fe20007ffe0ff */
[--C-:B------:R-:W-:Y:S02]  /*8620*/  @P1 IMAD.IADD R4, R75, 0x1, R6.reuse ;  /* 0x000000014b041824 */ /* 0x100fe400078e0206 */
[----:B------:R-:W-:Y:S01]  /*8630*/  @P1 IMAD.IADD R6, R85, 0x1, R6 ;  /* 0x0000000155061824 */ /* 0x000fe200078e0206 */
[----:B------:R-:W-:Y:S06]  /*8640*/  @P0 BRA `(.L_x_123) ;  /* 0x00000000000c0947 */ /* 0x000fec0003800000 */
[----:B---3--:R-:W-:Y:S04]  /*8650*/  SHF.L.U32 R0, R151, 0x1f, RZ ;  /* 0x0000001f97007819 */ /* 0x008fe800000006ff */
[----:B------:R-:W3:Y:S02]  /*8660*/  SYNCS.PHASECHK.TRANS64.TRYWAIT P0, [R3+URZ+0x40], R0 ;  /* 0x00004000030075a7 */ /* 0x000ee400080011ff */
[----:B---3--:R-:W-:Y:S05]  /*8670*/  @!P0 BRA `(.L_x_124) ;  /* 0x00000048008c8947 */ /* 0x008fea0003800000 */
.L_x_123:
[----:B------:R-:W-:Y:S05]  /*8680*/  BSYNC B0 ;  /* 0x0000000000007941 */ /* 0x000fea0003800000 */
.L_x_122:
[----:B------:R-:W-:Y:S01]  /*8690*/  ISETP.NE.AND P0, PT, R87, RZ, PT ;  /* 0x000000ff5700720c */ /* 0x000fe20003f05270 */
[----:B------:R-:W-:Y:S11]  /*86a0*/  VIADD R74, R74, 0x1 ;  /* 0x000000014a4a7836 */ /* 0x000ff60000000000 */
[----:B------:R-:W-:Y:S01]  /*86b0*/  @!UPT UIADD3 URZ, UPT, UPT, URZ, URZ, URZ ;  /* 0x000000fffffff290 */ /* 0x000fe2000fffe0ff */
[----:B------:R4:W1:Y:S01]  /*86c0*/  @P0 LDS.128 R80, [R6+0x400] ;  /* 0x0004000006500984 */ /* 0x0008620000000c00 */
[--C-:B---3--:R-:W-:Y:S01]  /*86d0*/  @P0 IMAD.IADD R0, R84, 0x1, R4.reuse ;  /* 0x0000000154000824 */ /* 0x108fe200078e0204 */
[C---:B------:R-:W-:Y:S02]  /*86e0*/  @P0 IADD3 R3, PT, PT, R85.reuse, R5, RZ ;  /* 0x0000000555030210 */ /* 0x040fe40007ffe0ff */
[----:B------:R3:W1:Y:S04]  /*86f0*/  @P0 LDS.128 R88, [R5+0x400] ;  /* 0x0004000005580984 */ /* 0x0006680000000c00 */
[----:B------:R1:W1:Y:S04]  /*8700*/  @P0 LDS.128 R76, [R7+UR46+0x400] ;  /* 0x0004002e074c0984 */ /* 0x0002680008000c00 */
[----:B------:R1:W1:Y:S04]  /*8710*/  @P0 LDS.128 R96, [R3+0x400] ;  /* 0x0004000003600984 */ /* 0x0002680000000c00 */
[----:B------:R1:W1:Y:S04]  /*8720*/  @P0 LDS.128 R104, [R4+0x400] ;  /* 0x0004000004680984 */ /* 0x0002680000000c00 */
[----:B------:R1:W1:Y:S01]  /*8730*/  @P0 LDS.128 R120, [R0+0x400] ;  /* 0x0004000000780984 */ /* 0x0002620000000c00 */
[C---:B----4-:R-:W-:Y:S01]  /*8740*/  @P0 IMAD.IADD R6, R85.reuse, 0x1, R4 ;  /* 0x0000000155060824 */ /* 0x050fe200078e0204 */
[----:B---3--:R-:W-:Y:S04]  /*8750*/  @P0 IADD3 R5, PT, PT, R85, R0, RZ ;  /* 0x0000000055050210 */ /* 0x008fe80007ffe0ff */
[----:B------:R4:W3:Y:S04]  /*8760*/  @P0 LDS.128 R112, [R6+0x400] ;  /* 0x0004000006700984 */ /* 0x0008e80000000c00 */
[----:B------:R4:W1:Y:S02]  /*8770*/  @P0 LDS.128 R128, [R5+0x400] ;  /* 0x0004000005800984 */ /* 0x0008640000000c00 */
.L_x_121:
[----:B------:R-:W-:Y:S05]  /*8780*/  BSYNC B1 ;  /* 0x0000000000017941 */ /* 0x000fea0003800000 */
.L_x_120:
[----:B-1----:R-:W-:Y:S05]  /*8790*/  VIADD R16, R69, UR39 ;  /* 0x0000002745107c36 */ /* 0x002fea0008000000 */
[----:B---3--:R-:W-:Y:S04]  /*87a0*/  SHF.R.U32.HI R0, RZ, 0x15, R16 ;  /* 0x00000015ff007819 */ /* 0x008fe80000011610 */
[----:B------:R-:W-:Y:S11]  /*87b0*/  LOP3.LUT P0, RZ, R0, 0x3, R143, 0x48, !PT ;  /* 0x0000000300ff7812 */ /* 0x000ff6000780488f */
[----:B------:R-:W-:Y:S02]  /*87c0*/  @!UPT UIADD3 URZ, UPT, UPT, URZ, URZ, URZ ;  /* 0x000000fffffff290 */ /* 0x000fe4000fffe0ff */
[----:B------:R-:W-:Y:S05]  /*87d0*/  @!P0 BRA `(.L_x_125) ;  /* 0x0000000000408947 */ /* 0x000fea0003800000 */
[----:B------:R-:W4:Y:S01]  /*87e0*/  LDCU.64 UR8, c[0x4][0x70] ;  /* 0x01000e00ff0877ac */ /* 0x000f220008000a00 */
[----:B------:R-:W-:Y:S01]  /*87f0*/  MOV R15, 0x0 ;  /* 0x00000000000f7802 */ /* 0x000fe20000000f00 */
[----:B------:R-:W-:Y:S02]  /*8800*/  HFMA2 R12, -RZ, RZ, 0, 5.9604644775390625e-08 ;  /* 0x00000001ff0c7431 */ /* 0x000fe400000001ff */
[----:B------:R-:W-:Y:S02]  /*8810*/  IMAD.MOV.U32 R8, RZ, RZ, 0x192 ;  /* 0x00000192ff087424 */ /* 0x000fe400078e00ff */
[----:B------:R-:W-:Y:S01]  /*8820*/  IMAD.MOV.U32 R13, RZ, RZ, RZ ;  /* 0x000000ffff0d7224 */ /* 0x000fe200078e00ff */
[----:B------:R-:W1:Y:S01]  /*8830*/  LDCU.64 UR6, c[0x4][0x78] ;  /* 0x01000f00ff0677ac */ /* 0x000e620008000a00 */
[----:B------:R-:W3:Y:S01]  /*8840*/  LDC.64 R14, c[0x4][R15] ;  /* 0x010000000f0e7b82 */ /* 0x000ee20000000a00 */
[----:B------:R-:W5:Y:S01]  /*8850*/  LDCU.64 UR4, c[0x4][0x10] ;  /* 0x01000200ff0477ac */ /* 0x000f620008000a00 */
[----:B----4-:R-:W-:Y:S01]  /*8860*/  MOV R5, UR9 ;  /* 0x0000000900057c02 */ /* 0x010fe20008000f00 */
[----:B------:R-:W-:Y:S01]  /*8870*/  IMAD.U32 R4, RZ, RZ, UR8 ;  /* 0x00000008ff047e24 */ /* 0x000fe2000f8e00ff */
[----:B-1----:R-:W-:Y:S01]  /*8880*/  MOV R7, UR7 ;  /* 0x0000000700077c02 */ /* 0x002fe20008000f00 */
[----:B------:R-:W-:Y:S01]  /*8890*/  IMAD.U32 R6, RZ, RZ, UR6 ;  /* 0x00000006ff067e24 */ /* 0x000fe2000f8e00ff */
[----:B-----5:R-:W-:Y:S01]  /*88a0*/  MOV R11, UR5 ;  /* 0x00000005000b7c02 */ /* 0x020fe20008000f00 */
[----:B------:R-:W-:Y:S02]  /*88b0*/  IMAD.U32 R10, RZ, RZ, UR4 ;  /* 0x00000004ff0a7e24 */ /* 0x000fe4000f8e00ff */
[----:B------:R-:W-:Y:S07]  /*88c0*/  LEPC R20, `(.L_x_125) ;  /* 0x000000001014794e */ /* 0x000fee0000000000 */
[----:B--23--:R-:W-:Y:S05]  /*88d0*/  CALL.ABS.NOINC R14 ;  /* 0x000000000e007343 */ /* 0x00cfea0003c00000 */
.L_x_125:
[----:B------:R-:W-:Y:S01]  /*88e0*/  SHF.L.U32 R70, R76, 0x10, RZ ;  /* 0x000000104c467819 */ /* 0x000fe200000006ff */
[----:B------:R-:W-:Y:S05]  /*88f0*/  WARPSYNC.ALL ;  /* 0x0000000000007948 */ /* 0x000fea0003800000 */
[----:B------:R-:W-:Y:S01]  /*8900*/  R2UR UR4, R16 ;  /* 0x00000000100472ca */ /* 0x000fe200000e0000 */
[----:B------:R-:W1:Y:S01]  /*8910*/  S2R R165, SR_CgaCtaId ;  /* 0x0000000000a57919 */ /* 0x000e620000008800 */
[----:B------:R-:W-:Y:S01]  /*8920*/  LOP3.LUT R72, R79, 0xffff0000, RZ, 0xc0, !PT ;  /* 0xffff00004f487812 */ /* 0x000fe200078ec0ff */
[----:B------:R-:W-:Y:S01]  /*8930*/  BSSY.RECONVERGENT B0, `(.L_x_126) ;  /* 0x0000102000007945 */ /* 0x000fe20003800200 */
[----:B------:R-:W-:Y:S02]  /*8940*/  ISETP.NE.AND P6, PT, R157, RZ, PT ;  /* 0x000000ff9d00720c */ /* 0x000fe40003fc5270 */
[----:B------:R-:W-:Y:S07]  /*8950*/  ISETP.NE.AND P0, PT, R154, RZ, PT ;  /* 0x000000ff9a00720c */ /* 0x000fee0003f05270 */
[----:B----4-:R-:W3:Y:S02]  /*8960*/  LDTM.x64 R4, tmem[UR4] ;  /* 0x00000004000479ee */ /* 0x010ee40008340000 */
[----:B---3--:R-:W-:Y:S01]  /*8970*/  FMUL R0, R68, R4 ;  /* 0x0000000444007220 */ /* 0x008fe20000400000 */
[----:B------:R-:W-:Y:S01]  /*8980*/  LOP3.LUT R4, R76, 0xffff0000, RZ, 0xc0, !PT ;  /* 0xffff00004c047812 */ /* 0x000fe200078ec0ff */
[C---:B------:R-:W-:Y:S01]  /*8990*/  FMUL R3, R68.reuse, R5 ;  /* 0x0000000544037220 */ /* 0x040fe20000400000 */
[----:B------:R-:W-:Y:S01]  /*89a0*/  SHF.L.U32 R5, R77, 0x10, RZ ;  /* 0x000000104d057819 */ /* 0x000fe200000006ff */
[----:B------:R-:W-:Y:S01]  /*89b0*/  FMUL R6, R68, R6 ;  /* 0x0000000644067220 */ /* 0x000fe20000400000 */
[----:B------:R-:W-:Y:S01]  /*89c0*/  FFMA R0, R71, R70, R0 ;  /* 0x0000004647007223 */ /* 0x000fe20000000000 */
[----:B------:R-:W-:Y:S01]  /*89d0*/  LOP3.LUT R70, R77, 0xffff0000, RZ, 0xc0, !PT ;  /* 0xffff00004d467812 */ /* 0x000fe200078ec0ff */
[C---:B------:R-:W-:Y:S01]  /*89e0*/  FFMA R3, R71.reuse, R4, R3 ;  /* 0x0000000447037223 */ /* 0x040fe20000000003 */
[----:B------:R-:W-:Y:S01]  /*89f0*/  FFMA R6, R71, R5, R6 ;  /* 0x0000000547067223 */ /* 0x000fe20000000006 */
[----:B------:R-:W-:Y:S01]  /*8a00*/  SHF.L.U32 R5, R78, 0x10, RZ ;  /* 0x000000104e057819 */ /* 0x000fe200000006ff */
[C---:B------:R-:W-:Y:S01]  /*8a10*/  FMUL R7, R68.reuse, R7 ;  /* 0x0000000744077220 */ /* 0x040fe20000400000 */
[C---:B------:R-:W-:Y:S01]  /*8a20*/  FMUL R4, R68.reuse, R8 ;  /* 0x0000000844047220 */ /* 0x040fe20000400000 */
[----:B------:R-:W-:Y:S01]  /*8a30*/  F2FP.BF16.F32.PACK_AB R92, R3, R0 ;  /* 0x00000000035c723e */ /* 0x000fe200000010ff */
[----:B------:R-:W-:Y:S01]  /*8a40*/  FMUL R0, R68, R9 ;  /* 0x0000000944007220 */ /* 0x000fe20000400000 */
[----:B------:R-:W-:Y:S01]  /*8a50*/  LOP3.LUT R8, R78, 0xffff0000, RZ, 0xc0, !PT ;  /* 0xffff00004e087812 */ /* 0x000fe200078ec0ff */
[----:B------:R-:W-:Y:S01]  /*8a60*/  FFMA R7, R71, R70, R7 ;  /* 0x0000004647077223 */ /* 0x000fe20000000007 */
[----:B------:R-:W-:Y:S01]  /*8a70*/  SHF.L.U32 R70, R79, 0x10, RZ ;  /* 0x000000104f467819 */ /* 0x000fe200000006ff */
[----:B------:R-:W-:Y:S01]  /*8a80*/  FFMA R4, R71, R5, R4 ;  /* 0x0000000547047223 */ /* 0x000fe20000000004 */
[----:B------:R-:W-:Y:S01]  /*8a90*/  LOP3.LUT R9, R80, 0xffff0000, RZ, 0xc0, !PT ;  /* 0xffff000050097812 */ /* 0x000fe200078ec0ff */
[C---:B------:R-:W-:Y:S01]  /*8aa0*/  FMUL R3, R68.reuse, R10 ;  /* 0x0000000a44037220 */ /* 0x040fe20000400000 */
[----:B------:R-:W-:Y:S01]  /*8ab0*/  F2FP.BF16.F32.PACK_AB R93, R7, R6 ;  /* 0x00000006075d723e */ /* 0x000fe200000010ff */
[----:B------:R-:W-:Y:S01]  /*8ac0*/  FMUL R5, R68, R11 ;  /* 0x0000000b44057220 */ /* 0x000fe20000400000 */
[----:B------:R-:W-:Y:S01]  /*8ad0*/  LOP3.LUT R10, R83, 0xffff0000, RZ, 0xc0, !PT ;  /* 0xffff0000530a7812 */ /* 0x000fe200078ec0ff */
[C---:B------:R-:W-:Y:S01]  /*8ae0*/  FFMA R0, R71.reuse, R8, R0 ;  /* 0x0000000847007223 */ /* 0x040fe20000000000 */
[----:B------:R-:W-:Y:S01]  /*8af0*/  SHF.L.U32 R8, R80, 0x10, RZ ;  /* 0x0000001050087819 */ /* 0x000fe200000006ff */
[----:B------:R-:W-:Y:S01]  /*8b00*/  FFMA R3, R71, R70, R3 ;  /* 0x0000004647037223 */ /* 0x000fe20000000003 */
[----:B------:R-:W-:Y:S01]  /*8b10*/  SHF.L.U32 R70, R89, 0x10, RZ ;  /* 0x0000001059467819 */ /* 0x000fe200000006ff */
[----:B------:R-:W-:Y:S01]  /*8b20*/  FFMA R5, R71, R72, R5 ;  /* 0x0000004847057223 */ /* 0x000fe20000000005 */
[----:B------:R-:W-:Y:S01]  /*8b30*/  F2FP.BF16.F32.PACK_AB R94, R0, R4 ;  /* 0x00000004005e723e */ /* 0x000fe200000010ff */
[C---:B------:R-:W-:Y:S01]  /*8b40*/  FMUL R6, R68.reuse, R12 ;  /* 0x0000000c44067220 */ /* 0x040fe20000400000 */
[C---:B------:R-:W-:Y:S01]  /*8b50*/  FMUL R7, R68.reuse, R13 ;  /* 0x0000000d44077220 */ /* 0x040fe20000400000 */
[----:B------:R-:W-:Y:S01]  /*8b60*/  FMUL R0, R68, R14 ;  /* 0x0000000e44007220 */ /* 0x000fe20000400000 */
[----:B------:R-:W-:Y:S01]  /*8b70*/  F2FP.BF16.F32.PACK_AB R95, R5, R3 ;  /* 0x00000003055f723e */ /* 0x000fe200000010ff */
[----:B------:R-:W-:Y:S01]  /*8b80*/  FFMA R6, R71, R8, R6 ;  /* 0x0000000847067223 */ /* 0x000fe20000000006 */
[----:B------:R-:W-:Y:S01]  /*8b90*/  SHF.L.U32 R5, R81, 0x10, RZ ;  /* 0x0000001051057819 */ /* 0x000fe200000006ff */
[----:B------:R-:W-:Y:S01]  /*8ba0*/  FFMA R7, R71, R9, R7 ;  /* 0x0000000947077223 */ /* 0x000fe20000000007 */
[----:B------:R-:W-:Y:S01]  /*8bb0*/  LOP3.LUT R8, R81, 0xffff0000, RZ, 0xc0, !PT ;  /* 0xffff000051087812 */ /* 0x000fe200078ec0ff */
[----:B------:R-:W-:Y:S01]  /*8bc0*/  STS.128 [R164+UR46+0x4400], R92 ;  /* 0x0044005ca4007988 */ /* 0x000fe20008000c2e */
[----:B------:R-:W-:Y:S01]  /*8bd0*/  SHF.L.U32 R9, R82, 0x10, RZ ;  /* 0x0000001052097819 */ /* 0x000fe200000006ff */
[C---:B------:R-:W-:Y:S01]  /*8be0*/  FMUL R3, R68.reuse, R15 ;  /* 0x0000000f44037220 */ /* 0x040fe20000400000 */
[----:B------:R-:W-:Y:S01]  /*8bf0*/  F2FP.BF16.F32.PACK_AB R100, R7, R6 ;  /* 0x000000060764723e */ /* 0x000fe200000010ff */
[----:B------:R-:W-:Y:S01]  /*8c00*/  FMUL R4, R68, R16 ;  /* 0x0000001044047220 */ /* 0x000fe20000400000 */
[C---:B------:R-:W-:Y:S01]  /*8c10*/  FFMA R0, R71.reuse, R5, R0 ;  /* 0x0000000547007223 */ /* 0x040fe20000000000 */
[C---:B------:R-:W-:Y:S01]  /*8c20*/  FFMA R3, R71.reuse, R8, R3 ;  /* 0x0000000847037223 */ /* 0x040fe20000000003 */
[----:B------:R-:W-:Y:S01]  /*8c30*/  LOP3.LUT R8, R82, 0xffff0000, RZ, 0xc0, !PT ;  /* 0xffff000052087812 */ /* 0x000fe200078ec0ff */
[----:B------:R-:W-:Y:S01]  /*8c40*/  FFMA R4, R71, R9, R4 ;  /* 0x0000000947047223 */ /* 0x000fe20000000004 */
[----:B------:R-:W-:Y:S01]  /*8c50*/  SHF.L.U32 R9, R83, 0x10, RZ ;  /* 0x0000001053097819 */ /* 0x000fe200000006ff */
[C---:B------:R-:W-:Y:S01]  /*8c60*/  FMUL R5, R68.reuse, R17 ;  /* 0x0000001144057220 */ /* 0x040fe20000400000 */
[----:B------:R-:W-:Y:S01]  /*8c70*/  F2FP.BF16.F32.PACK_AB R101, R3, R0 ;  /* 0x000000000365723e */ /* 0x000fe200000010ff */
[C---:B------:R-:W-:Y:S01]  /*8c80*/  FMUL R6, R68.reuse, R18 ;  /* 0x0000001244067220 */ /* 0x040fe20000400000 */
[----:B------:R-:W-:Y:S01]  /*8c90*/  FMUL R7, R68, R19 ;  /* 0x0000001344077220 */ /* 0x000fe20000400000 */
[C---:B------:R-:W-:Y:S01]  /*8ca0*/  FFMA R5, R71.reuse, R8, R5 ;  /* 0x0000000847057223 */ /* 0x040fe20000000005 */
[C---:B------:R-:W-:Y:S01]  /*8cb0*/  SHF.L.U32 R8, R88.reuse, 0x10, RZ ;  /* 0x0000001058087819 */ /* 0x040fe200000006ff */
[----:B------:R-:W-:Y:S01]  /*8cc0*/  FFMA R6, R71, R9, R6 ;  /* 0x0000000947067223 */ /* 0x000fe20000000006 */
[----:B------:R-:W-:Y:S01]  /*8cd0*/  LOP3.LUT R9, R88, 0xffff0000, RZ, 0xc0, !PT ;  /* 0xffff000058097812 */ /* 0x000fe200078ec0ff */
[C---:B------:R-:W-:Y:S01]  /*8ce0*/  FMUL R0, R68.reuse, R20 ;  /* 0x0000001444007220 */ /* 0x040fe20000400000 */
[----:B------:R-:W-:Y:S01]  /*8cf0*/  F2FP.BF16.F32.PACK_AB R102, R5, R4 ;  /* 0x000000040566723e */ /* 0x000fe200000010ff */
[C---:B------:R-:W-:Y:S01]  /*8d00*/  FMUL R3, R68.reuse, R21 ;  /* 0x0000001544037220 */ /* 0x040fe20000400000 */
[C---:B------:R-:W-:Y:S01]  /*8d10*/  FFMA R7, R71.reuse, R10, R7 ;  /* 0x0000000a47077223 */ /* 0x040fe20000000007 */
[C---:B------:R-:W-:Y:S01]  /*8d20*/  FFMA R0, R71.reuse, R8, R0 ;  /* 0x0000000847007223 */ /* 0x040fe20000000000 */
[C---:B------:R-:W-:Y:S01]  /*8d30*/  FMUL R20, R68.reuse, R38 ;  /* 0x0000002644147220 */ /* 0x040fe20000400000 */
[----:B------:R-:W-:Y:S01]  /*8d40*/  FFMA R3, R71, R9, R3 ;  /* 0x0000000947037223 */ /* 0x000fe20000000003 */
[C---:B------:R-:W-:Y:S01]  /*8d50*/  FMUL R38, R68.reuse, R56 ;  /* 0x0000003844267220 */ /* 0x040fe20000400000 */
[----:B------:R-:W-:Y:S01]  /*8d60*/  F2FP.BF16.F32.PACK_AB R103, R7, R6 ;  /* 0x000000060767723e */ /* 0x000fe200000010ff */
[C---:B------:R-:W-:Y:S01]  /*8d70*/  FMUL R4, R68.reuse, R22 ;  /* 0x0000001644047220 */ /* 0x040fe20000400000 */
[C---:B------:R-:W-:Y:S01]  /*8d80*/  FMUL R5, R68.reuse, R23 ;  /* 0x0000001744057220 */ /* 0x040fe20000400000 */
[----:B------:R-:W-:Y:S01]  /*8d90*/  F2FP.BF16.F32.PACK_AB R56, R3, R0 ;  /* 0x000000000338723e */ /* 0x000fe200000010ff */
[----:B------:R-:W-:Y:S01]  /*8da0*/  FMUL R14, R68, R32 ;  /* 0x00000020440e7220 */ /* 0x000fe20000400000 */
[----:B------:R-:W-:Y:S01]  /*8db0*/  LOP3.LUT R0, R89, 0xffff0000, RZ, 0xc0, !PT ;  /* 0xffff000059007812 */ /* 0x000fe200078ec0ff */
[----:B------:R-:W-:Y:S01]  /*8dc0*/  STS.128 [R163+0x4400], R100 ;  /* 0x00440064a3007388 */ /* 0x000fe20000000c00 */
[----:B------:R-:W-:Y:S01]  /*8dd0*/  SHF.L.U32 R3, R90, 0x10, RZ ;  /* 0x000000105a037819 */ /* 0x000fe200000006ff */
[C---:B------:R-:W-:Y:S01]  /*8de0*/  FMUL R15, R68.reuse, R33 ;  /* 0x00000021440f7220 */ /* 0x040fe20000400000 */
[----:B------:R-:W-:Y:S01]  /*8df0*/  FMUL R32, R68, R50 ;  /* 0x0000003244207220 */ /* 0x000fe20000400000 */
[----:B------:R-:W-:Y:S01]  /*8e00*/  LOP3.LUT R50, R90, 0xffff0000, RZ, 0xc0, !PT ;  /* 0xffff00005a327812 */ /* 0x000fe200078ec0ff */
[C---:B------:R-:W-:Y:S01]  /*8e10*/  FMUL R6, R68.reuse, R24 ;  /* 0x0000001844067220 */ /* 0x040fe20000400000 */
[C---:B------:R-:W-:Y:S01]  /*8e20*/  FMUL R16, R68.reuse, R34 ;  /* 0x0000002244107220 */ /* 0x040fe20000400000 */
[C---:B------:R-:W-:Y:S01]  /*8e30*/  FMUL R33, R68.reuse, R51 ;  /* 0x0000003344217220 */ /* 0x040fe20000400000 */
[----:B------:R-:W-:Y:S01]  /*8e40*/  SHF.L.U32 R51, R91, 0x10, RZ ;  /* 0x000000105b337819 */ /* 0x000fe200000006ff */
[----:B------:R-:W-:Y:S01]  /*8e50*/  FFMA R4, R71, R70, R4 ;  /* 0x0000004647047223 */ /* 0x000fe20000000004 */
[C---:B------:R-:W-:Y:S01]  /*8e60*/  FMUL R7, R68.reuse, R25 ;  /* 0x0000001944077220 */ /* 0x040fe20000400000 */
[----:B------:R-:W-:Y:S01]  /*8e70*/  FMUL R34, R68, R52 ;  /* 0x0000003444227220 */ /* 0x000fe20000400000 */
[----:B------:R-:W-:Y:S01]  /*8e80*/  LOP3.LUT R52, R91, 0xffff0000, RZ, 0xc0, !PT ;  /* 0xffff00005b347812 */ /* 0x000fe200078ec0ff */
[C---:B------:R-:W-:Y:S01]  /*8e90*/  FFMA R5, R71.reuse, R0, R5 ;  /* 0x0000000047057223 */ /* 0x040fe20000000005 */
[----:B------:R-:W-:Y:S01]  /*8ea0*/  SHF.L.U32 R0, R96, 0x10, RZ ;  /* 0x0000001060007819 */ /* 0x000fe200000006ff */
[C---:B------:R-:W-:Y:S01]  /*8eb0*/  FMUL R8, R68.reuse, R26 ;  /* 0x0000001a44087220 */ /* 0x040fe20000400000 */
[----:B------:R-:W-:Y:S01]  /*8ec0*/  FMUL R9, R68, R27 ;  /* 0x0000001b44097220 */ /* 0x000fe20000400000 */
[C---:B------:R-:W-:Y:S01]  /*8ed0*/  FFMA R6, R71.reuse, R3, R6 ;  /* 0x0000000347067223 */ /* 0x040fe20000000006 */
[----:B------:R-:W-:Y:S01]  /*8ee0*/  LOP3.LUT R3, R96, 0xffff0000, RZ, 0xc0, !PT ;  /* 0xffff000060037812 */ /* 0x000fe200078ec0ff */
[C---:B------:R-:W-:Y:S01]  /*8ef0*/  FMUL R10, R68.reuse, R28 ;  /* 0x0000001c440a7220 */ /* 0x040fe20000400000 */
[----:B------:R-:W-:Y:S01]  /*8f00*/  FFMA R7, R71, R50, R7 ;  /* 0x0000003247077223 */ /* 0x000fe20000000007 */
[C---:B------:R-:W-:Y:S01]  /*8f10*/  FMUL R21, R68.reuse, R39 ;  /* 0x0000002744157220 */ /* 0x040fe20000400000 */
[C---:B------:R-:W-:Y:S01]  /*8f20*/  FMUL R39, R68.reuse, R57 ;  /* 0x0000003944277220 */ /* 0x040fe20000400000 */
[----:B------:R-:W-:Y:S01]  /*8f30*/  F2FP.BF16.F32.PACK_AB R57, R5, R4 ;  /* 0x000000040539723e */ /* 0x000fe200000010ff */
[----:B------:R-:W-:Y:S01]  /*8f40*/  FFMA R8, R71, R51, R8 ;  /* 0x0000003347087223 */ /* 0x000fe20000000008 */
[----:B------:R-:W-:Y:S01]  /*8f50*/  SHF.L.U32 R4, R97, 0x10, RZ ;  /* 0x0000001061047819 */ /* 0x000fe200000006ff */
[C---:B------:R-:W-:Y:S01]  /*8f60*/  FMUL R11, R68.reuse, R29 ;  /* 0x0000001d440b7220 */ /* 0x040fe20000400000 */
[----:B------:R-:W-:Y:S01]  /*8f70*/  SHF.L.U32 R5, R107, 0x10, RZ ;  /* 0x000000106b057819 */ /* 0x000fe200000006ff */
[C---:B------:R-:W-:Y:S01]  /*8f80*/  FFMA R9, R71.reuse, R52, R9 ;  /* 0x0000003447097223 */ /* 0x040fe20000000009 */
[----:B------:R-:W-:Y:S01]  /*8f90*/  FFMA R10, R71, R0, R10 ;  /* 0x00000000470a7223 */ /* 0x000fe2000000000a */
[----:B------:R-:W-:Y:S01]  /*8fa0*/  LOP3.LUT R0, R97, 0xffff0000, RZ, 0xc0, !PT ;  /* 0xffff000061007812 */ /* 0x000fe200078ec0ff */
[----:B------:R-:W-:Y:S01]  /*8fb0*/  FMUL R12, R68, R30 ;  /* 0x0000001e440c7220 */ /* 0x000fe20000400000 */
[C---:B------:R-:W-:Y:S01]  /*8fc0*/  FFMA R11, R71.reuse, R3, R11 ;  /* 0x00000003470b7223 */ /* 0x040fe2000000000b */
[----:B------:R-:W-:Y:S01]  /*8fd0*/  SHF.L.U32 R3, R98, 0x10, RZ ;  /* 0x0000001062037819 */ /* 0x000fe200000006ff */
[C---:B------:R-:W-:Y:S01]  /*8fe0*/  FMUL R13, R68.reuse, R31 ;  /* 0x0000001f440d7220 */ /* 0x040fe20000400000 */
[----:B------:R-:W-:Y:S01]  /*8ff0*/  FFMA R12, R71, R4, R12 ;  /* 0x00000004470c7223 */ /* 0x000fe2000000000c */
[----:B------:R-:W-:Y:S01]  /*9000*/  SHF.L.U32 R4, R99, 0x10, RZ ;  /* 0x0000001063047819 */ /* 0x000fe200000006ff */
[----:B------:R-:W-:Y:S01]  /*9010*/  FMUL R17, R68, R35 ;  /* 0x0000002344117220 */ /* 0x000fe20000400000 */
[C---:B------:R-:W-:Y:S01]  /*9020*/  FFMA R13, R71.reuse, R0, R13 ;  /* 0x00000000470d7223 */ /* 0x040fe2000000000d */
[----:B------:R-:W-:Y:S01]  /*9030*/  LOP3.LUT R0, R98, 0xffff0000, RZ, 0xc0, !PT ;  /* 0xffff000062007812 */ /* 0x000fe200078ec0ff */
[----:B------:R-:W-:Y:S01]  /*9040*/  FFMA R14, R71, R3, R14 ;  /* 0x00000003470e7223 */ /* 0x000fe2000000000e */
[----:B------:R-:W-:Y:S01]  /*9050*/  LOP3.LUT R3, R99, 0xffff0000, RZ, 0xc0, !PT ;  /* 0xffff000063037812 */ /* 0x000fe200078ec0ff */
[C---:B------:R-:W-:Y:S01]  /*9060*/  FMUL R18, R68.reuse, R36 ;  /* 0x0000002444127220 */ /* 0x040fe20000400000 */
        /* <DEDUP_REMOVED lines=9> */
[C---:B------:R-:W-:Y:S01]  /*9100*/  FMUL R22, R68.reuse, R40 ;  /* 0x0000002844167220 */ /* 0x040fe20000400000 */
[----:B------:R-:W-:Y:S01]  /*9110*/  FMUL R23, R68, R41 ;  /* 0x0000002944177220 */ /* 0x000fe20000400000 */
[----:B------:R-:W-:Y:S01]  /*9120*/  FFMA R19, R71, R3, R19 ;  /* 0x0000000347137223 */ /* 0x000fe20000000013 */
[----:B------:R-:W-:Y:S01]  /*9130*/  SHF.L.U32 R3, R106, 0x10, RZ ;  /* 0x000000106a037819 */ /* 0x000fe200000006ff */
[C---:B------:R-:W-:Y:S01]  /*9140*/  FMUL R40, R68.reuse, R58 ;  /* 0x0000003a44287220 */ /* 0x040fe20000400000 */
[----:B------:R-:W-:Y:S01]  /*9150*/  F2FP.BF16.F32.PACK_AB R58, R7, R6 ;  /* 0x00000006073a723e */ /* 0x000fe200000010ff */
[----:B------:R-:W-:Y:S01]  /*9160*/  FMUL R41, R68, R59 ;  /* 0x0000003b44297220 */ /* 0x000fe20000400000 */
[----:B------:R-:W-:Y:S01]  /*9170*/  F2FP.BF16.F32.PACK_AB R59, R9, R8 ;  /* 0x00000008093b723e */ /* 0x000fe200000010ff */
[C---:B------:R-:W-:Y:S01]  /*9180*/  FFMA R20, R71.reuse, R4, R20 ;  /* 0x0000000447147223 */ /* 0x040fe20000000014 */
[----:B------:R-:W-:Y:S01]  /*9190*/  LOP3.LUT R4, R106, 0xffff0000, RZ, 0xc0, !PT ;  /* 0xffff00006a047812 */ /* 0x000fe200078ec0ff */
[----:B------:R-:W-:Y:S01]  /*91a0*/  FFMA R21, R71, R0, R21 ;  /* 0x0000000047157223 */ /* 0x000fe20000000015 */
[----:B------:R-:W-:Y:S01]  /*91b0*/  LOP3.LUT R6, R107, 0xffff0000, RZ, 0xc0, !PT ;  /* 0xffff00006b067812 */ /* 0x000fe200078ec0ff */
[----:B------:R-:W-:Y:S01]  /*91c0*/  FMUL R24, R68, R42 ;  /* 0x0000002a44187220 */ /* 0x000fe20000400000 */
[----:B------:R-:W-:Y:S01]  /*91d0*/  SHF.L.U32 R0, R112, 0x10, RZ ;  /* 0x0000001070007819 */ /* 0x000fe200000006ff */
[----:B------:R-:W-:Y:S01]  /*91e0*/  FMUL R25, R68, R43 ;  /* 0x0000002b44197220 */ /* 0x000fe20000400000 */
[----:B------:R-:W-:Y:S01]  /*91f0*/  F2FP.BF16.F32.PACK_AB R8, R11, R10 ;  /* 0x0000000a0b08723e */ /* 0x000fe200000010ff */
[----:B------:R-:W-:Y:S01]  /*9200*/  FFMA R22, R71, R3, R22 ;  /* 0x0000000347167223 */ /* 0x000fe20000000016 */
[----:B------:R-:W-:Y:S01]  /*9210*/  LOP3.LUT R3, R112, 0xffff0000, RZ, 0xc0, !PT ;  /* 0xffff000070037812 */ /* 0x000fe200078ec0ff */
[C---:B------:R-:W-:Y:S01]  /*9220*/  FMUL R26, R68.reuse, R44 ;  /* 0x0000002c441a7220 */ /* 0x040fe20000400000 */
[----:B------:R-:W-:Y:S01]  /*9230*/  F2FP.BF16.F32.PACK_AB R9, R13, R12 ;  /* 0x0000000c0d09723e */ /* 0x000fe200000010ff */
[----:B------:R-:W-:Y:S01]  /*9240*/  STS.128 [R162+0x4400], R56 ;  /* 0x00440038a2007388 */ /* 0x000fe20000000c00 */
[----:B------:R-:W-:Y:S01]  /*9250*/  F2FP.BF16.F32.PACK_AB R10, R15, R14 ;  /* 0x0000000e0f0a723e */ /* 0x000fe200000010ff */
[----:B------:R-:W-:Y:S01]  /*9260*/  FFMA R23, R71, R4, R23 ;  /* 0x0000000447177223 */ /* 0x000fe20000000017 */
[----:B------:R-:W-:Y:S01]  /*9270*/  F2FP.BF16.F32.PACK_AB R11, R17, R16 ;  /* 0x00000010110b723e */ /* 0x000fe200000010ff */
[----:B------:R-:W-:Y:S01]  /*9280*/  FFMA R24, R71, R5, R24 ;  /* 0x0000000547187223 */ /* 0x000fe20000000018 */
[----:B------:R-:W-:Y:S01]  /*9290*/  SHF.L.U32 R4, R113, 0x10, RZ ;  /* 0x0000001071047819 */ /* 0x000fe200000006ff */
[C---:B------:R-:W-:Y:S01]  /*92a0*/  FMUL R27, R68.reuse, R45 ;  /* 0x0000002d441b7220 */ /* 0x040fe20000400000 */
[----:B------:R-:W-:Y:S01]  /*92b0*/  F2FP.BF16.F32.PACK_AB R12, R19, R18 ;  /* 0x00000012130c723e */ /* 0x000fe200000010ff */
[----:B------:R-:W-:Y:S01]  /*92c0*/  FFMA R25, R71, R6, R25 ;  /* 0x0000000647197223 */ /* 0x000fe20000000019 */
[----:B------:R-:W-:Y:S01]  /*92d0*/  F2FP.BF16.F32.PACK_AB R13, R21, R20 ;  /* 0x00000014150d723e */ /* 0x000fe200000010ff */
[----:B------:R-:W-:Y:S01]  /*92e0*/  FFMA R26, R71, R0, R26 ;  /* 0x00000000471a7223 */ /* 0x000fe2000000001a */
[----:B------:R-:W-:Y:S01]  /*92f0*/  LOP3.LUT R0, R113, 0xffff0000, RZ, 0xc0, !PT ;  /* 0xffff000071007812 */ /* 0x000fe200078ec0ff */
[----:B------:R-:W-:Y:S01]  /*9300*/  FMUL R28, R68, R46 ;  /* 0x0000002e441c7220 */ /* 0x000fe20000400000 */
[----:B------:R-:W-:Y:S01]  /*9310*/  F2FP.BF16.F32.PACK_AB R14, R23, R22 ;  /* 0x00000016170e723e */ /* 0x000fe200000010ff */
[----:B------:R-:W-:Y:S01]  /*9320*/  FFMA R27, R71, R3, R27 ;  /* 0x00000003471b7223 */ /* 0x000fe2000000001b */
[----:B------:R-:W-:Y:S01]  /*9330*/  SHF.L.U32 R3, R114, 0x10, RZ ;  /* 0x0000001072037819 */ /* 0x000fe200000006ff */
[C---:B------:R-:W-:Y:S01]  /*9340*/  FMUL R29, R68.reuse, R47 ;  /* 0x0000002f441d7220 */ /* 0x040fe20000400000 */
[----:B------:R-:W-:Y:S01]  /*9350*/  F2FP.BF16.F32.PACK_AB R15, R25, R24 ;  /* 0x00000018190f723e */ /* 0x000fe200000010ff */
[----:B------:R-:W-:Y:S01]  /*9360*/  FMUL R30, R68, R48 ;  /* 0x00000030441e7220 */ /* 0x000fe20000400000 */
[C---:B------:R-:W-:Y:S01]  /*9370*/  SHF.L.U32 R5, R131.reuse, 0x10, RZ ;  /* 0x0000001083057819 */ /* 0x040fe200000006ff */
[----:B------:R3:W-:Y:S01]  /*9380*/  STS.128 [R161+0x4400], R8 ;  /* 0x00440008a1007388 */ /* 0x0007e20000000c00 */
[----:B------:R-:W-:Y:S01]  /*9390*/  LOP3.LUT R6, R131, 0xffff0000, RZ, 0xc0, !PT ;  /* 0xffff000083067812 */ /* 0x000fe200078ec0ff */
[C---:B------:R-:W-:Y:S01]  /*93a0*/  FFMA R28, R71.reuse, R4, R28 ;  /* 0x00000004471c7223 */ /* 0x040fe2000000001c */
[----:B------:R-:W-:Y:S01]  /*93b0*/  LOP3.LUT R4, R114, 0xffff0000, RZ, 0xc0, !PT ;  /* 0xffff000072047812 */ /* 0x000fe200078ec0ff */
[----:B------:R-:W-:Y:S01]  /*93c0*/  FFMA R29, R71, R0, R29 ;  /* 0x00000000471d7223 */ /* 0x000fe2000000001d */
[----:B------:R-:W-:Y:S01]  /*93d0*/  SHF.L.U32 R0, R115, 0x10, RZ ;  /* 0x0000001073007819 */ /* 0x000fe200000006ff */
[----:B------:R-:W-:Y:S01]  /*93e0*/  FMUL R31, R68, R49 ;  /* 0x00000031441f7220 */ /* 0x000fe20000400000 */
[----:B------:R-:W-:Y:S01]  /*93f0*/  FFMA R30, R71, R3, R30 ;  /* 0x00000003471e7223 */ /* 0x000fe2000000001e */
[----:B------:R-:W-:Y:S01]  /*9400*/  LOP3.LUT R3, R115, 0xffff0000, RZ, 0xc0, !PT ;  /* 0xffff000073037812 */ /* 0x000fe200078ec0ff */
[----:B------:R4:W-:Y:S01]  /*9410*/  STS.128 [R149+0x4400], R12 ;  /* 0x0044000c95007388 */ /* 0x0009e20000000c00 */
[C---:B------:R-:W-:Y:S01]  /*9420*/  FFMA R31, R71.reuse, R4, R31 ;  /* 0x00000004471f7223 */ /* 0x040fe2000000001f */
[C---:B------:R-:W-:Y:S01]  /*9430*/  LOP3.LUT R4, R120.reuse, 0xffff0000, RZ, 0xc0, !PT ;  /* 0xffff000078047812 */ /* 0x040fe200078ec0ff */
[C---:B------:R-:W-:Y:S01]  /*9440*/  FFMA R32, R71.reuse, R0, R32 ;  /* 0x0000000047207223 */ /* 0x040fe20000000020 */
[----:B------:R-:W-:Y:S01]  /*9450*/  SHF.L.U32 R0, R120, 0x10, RZ ;  /* 0x0000001078007819 */ /* 0x000fe200000006ff */
[----:B------:R-:W-:Y:S01]  /*9460*/  FFMA R33, R71, R3, R33 ;  /* 0x0000000347217223 */ /* 0x000fe20000000021 */
[----:B------:R-:W-:Y:S01]  /*9470*/  SHF.L.U32 R3, R121, 0x10, RZ ;  /* 0x0000001079037819 */ /* 0x000fe200000006ff */
[C---:B------:R-:W-:Y:S01]  /*9480*/  FMUL R35, R68.reuse, R53 ;  /* 0x0000003544237220 */ /* 0x040fe20000400000 */
[----:B------:R-:W-:Y:S01]  /*9490*/  FMUL R36, R68, R54 ;  /* 0x0000003644247220 */ /* 0x000fe20000400000 */
[----:B------:R-:W-:Y:S01]  /*94a0*/  FFMA R34, R71, R0, R34 ;  /* 0x0000000047227223 */ /* 0x000fe20000000022 */
[----:B------:R-:W-:Y:S01]  /*94b0*/  LOP3.LUT R0, R121, 0xffff0000, RZ, 0xc0, !PT ;  /* 0xffff000079007812 */ /* 0x000fe200078ec0ff */
[----:B------:R-:W-:Y:S01]  /*94c0*/  FFMA R35, R71, R4, R35 ;  /* 0x0000000447237223 */ /* 0x000fe20000000023 */
[----:B------:R-:W-:Y:S01]  /*94d0*/  SHF.L.U32 R4, R123, 0x10, RZ ;  /* 0x000000107b047819 */ /* 0x000fe200000006ff */
[C---:B------:R-:W-:Y:S01]  /*94e0*/  FFMA R36, R71.reuse, R3, R36 ;  /* 0x0000000347247223 */ /* 0x040fe20000000024 */
[----:B------:R-:W-:Y:S01]  /*94f0*/  SHF.L.U32 R3, R122, 0x10, RZ ;  /* 0x000000107a037819 */ /* 0x000fe200000006ff */
[C---:B------:R-:W-:Y:S01]  /*9500*/  FMUL R37, R68.reuse, R55 ;  /* 0x0000003744257220 */ /* 0x040fe20000400000 */
[C---:B------:R-:W-:Y:S01]  /*9510*/  FMUL R42, R68.reuse, R60 ;  /* 0x0000003c442a7220 */ /* 0x040fe20000400000 */
[C---:B------:R-:W-:Y:S01]  /*9520*/  FMUL R43, R68.reuse, R61 ;  /* 0x0000003d442b7220 */ /* 0x040fe20000400000 */
[----:B------:R-:W-:Y:S01]  /*9530*/  FMUL R44, R68, R62 ;  /* 0x0000003e442c7220 */ /* 0x000fe20000400000 */
[C---:B------:R-:W-:Y:S01]  /*9540*/  FFMA R37, R71.reuse, R0, R37 ;  /* 0x0000000047257223 */ /* 0x040fe20000000025 */
[----:B------:R-:W-:Y:S01]  /*9550*/  LOP3.LUT R0, R122, 0xffff0000, RZ, 0xc0, !PT ;  /* 0xffff00007a007812 */ /* 0x000fe200078ec0ff */
[----:B------:R-:W-:Y:S01]  /*9560*/  FFMA R38, R71, R3, R38 ;  /* 0x0000000347267223 */ /* 0x000fe20000000026 */
[----:B------:R-:W-:Y:S01]  /*9570*/  LOP3.LUT R3, R123, 0xffff0000, RZ, 0xc0, !PT ;  /* 0xffff00007b037812 */ /* 0x000fe200078ec0ff */
[----:B------:R-:W-:Y:S01]  /*9580*/  FMUL R45, R68, R63 ;  /* 0x0000003f442d7220 */ /* 0x000fe20000400000 */
[----:B---3--:R-:W-:Y:S01]  /*9590*/  F2FP.BF16.F32.PACK_AB R8, R27, R26 ;  /* 0x0000001a1b08723e */ /* 0x008fe200000010ff */
[C---:B------:R-:W-:Y:S01]  /*95a0*/  FFMA R39, R71.reuse, R0, R39 ;  /* 0x0000000047277223 */ /* 0x040fe20000000027 */
[C---:B------:R-:W-:Y:S01]  /*95b0*/  SHF.L.U32 R0, R128.reuse, 0x10, RZ ;  /* 0x0000001080007819 */ /* 0x040fe200000006ff */
[----:B------:R-:W-:Y:S01]  /*95c0*/  FFMA R40, R71, R4, R40 ;  /* 0x0000000447287223 */ /* 0x000fe20000000028 */
[----:B------:R-:W-:Y:S01]  /*95d0*/  SHF.L.U32 R4, R129, 0x10, RZ ;  /* 0x0000001081047819 */ /* 0x000fe200000006ff */
[C---:B------:R-:W-:Y:S01]  /*95e0*/  FFMA R41, R71.reuse, R3, R41 ;  /* 0x0000000347297223 */ /* 0x040fe20000000029 */
[----:B------:R-:W-:Y:S01]  /*95f0*/  LOP3.LUT R3, R128, 0xffff0000, RZ, 0xc0, !PT ;  /* 0xffff000080037812 */ /* 0x000fe200078ec0ff */
[----:B------:R-:W-:Y:S01]  /*9600*/  FFMA R42, R71, R0, R42 ;  /* 0x00000000472a7223 */ /* 0x000fe2000000002a */
[----:B------:R-:W-:Y:S01]  /*9610*/  F2FP.BF16.F32.PACK_AB R9, R29, R28 ;  /* 0x0000001c1d09723e */ /* 0x000fe200000010ff */
[C---:B------:R-:W-:Y:S01]  /*9620*/  FMUL R46, R68.reuse, R64 ;  /* 0x00000040442e7220 */ /* 0x040fe20000400000 */
[----:B------:R-:W-:Y:S01]  /*9630*/  F2FP.BF16.F32.PACK_AB R10, R31, R30 ;  /* 0x0000001e1f0a723e */ /* 0x000fe200000010ff */
[----:B------:R-:W-:Y:S01]  /*9640*/  FFMA R43, R71, R3, R43 ;  /* 0x00000003472b7223 */ /* 0x000fe2000000002b */
[----:B------:R-:W-:Y:S01]  /*9650*/  F2FP.BF16.F32.PACK_AB R11, R33, R32 ;  /* 0x00000020210b723e */ /* 0x000fe200000010ff */
[----:B------:R-:W-:Y:S01]  /*9660*/  FFMA R44, R71, R4, R44 ;  /* 0x00000004472c7223 */ /* 0x000fe2000000002c */
[----:B------:R-:W-:Y:S01]  /*9670*/  LOP3.LUT R0, R129, 0xffff0000, RZ, 0xc0, !PT ;  /* 0xffff000081007812 */ /* 0x000fe200078ec0ff */
[----:B------:R-:W-:Y:S01]  /*9680*/  FMUL R47, R68, R65 ;  /* 0x00000041442f7220 */ /* 0x000fe20000400000 */
[C---:B------:R-:W-:Y:S01]  /*9690*/  SHF.L.U32 R3, R130.reuse, 0x10, RZ ;  /* 0x0000001082037819 */ /* 0x040fe200000006ff */
[----:B------:R-:W-:Y:S01]  /*96a0*/  STS.128 [R160+0x4400], R8 ;  /* 0x00440008a0007388 */ /* 0x000fe20000000c00 */
[----:B------:R-:W-:Y:S01]  /*96b0*/  LOP3.LUT R4, R130, 0xffff0000, RZ, 0xc0, !PT ;  /* 0xffff000082047812 */ /* 0x000fe200078ec0ff */
[C---:B------:R-:W-:Y:S01]  /*96c0*/  FMUL R48, R68.reuse, R66 ;  /* 0x0000004244307220 */ /* 0x040fe20000400000 */
[----:B------:R-:W-:Y:S01]  /*96d0*/  FFMA R45, R71, R0, R45 ;  /* 0x00000000472d7223 */ /* 0x000fe2000000002d */
[----:B------:R-:W-:Y:S01]  /*96e0*/  FMUL R49, R68, R67 ;  /* 0x0000004344317220 */ /* 0x000fe20000400000 */
[----:B----4-:R-:W-:Y:S01]  /*96f0*/  F2FP.BF16.F32.PACK_AB R12, R35, R34 ;  /* 0x00000022230c723e */ /* 0x010fe200000010ff */
[----:B------:R-:W-:Y:S01]  /*9700*/  FFMA R46, R71, R3, R46 ;  /* 0x00000003472e7223 */ /* 0x000fe2000000002e */
[----:B------:R-:W-:Y:S01]  /*9710*/  F2FP.BF16.F32.PACK_AB R13, R37, R36 ;  /* 0x00000024250d723e */ /* 0x000fe200000010ff */
[----:B------:R-:W-:Y:S01]  /*9720*/  FFMA R47, R71, R4, R47 ;  /* 0x00000004472f7223 */ /* 0x000fe2000000002f */
[----:B------:R-:W-:Y:S01]  /*9730*/  F2FP.BF16.F32.PACK_AB R14, R39, R38 ;  /* 0x00000026270e723e */ /* 0x000fe200000010ff */
[----:B------:R-:W-:Y:S01]  /*9740*/  FFMA R48, R71, R5, R48 ;  /* 0x0000000547307223 */ /* 0x000fe20000000030 */
[----:B------:R-:W-:Y:S01]  /*9750*/  F2FP.BF16.F32.PACK_AB R15, R41, R40 ;  /* 0x00000028290f723e */ /* 0x000fe200000010ff */
[----:B------:R-:W-:Y:S01]  /*9760*/  FFMA R49, R71, R6, R49 ;  /* 0x0000000647317223 */ /* 0x000fe20000000031 */
[----:B------:R-:W-:Y:S02]  /*9770*/  F2FP.BF16.F32.PACK_AB R4, R43, R42 ;  /* 0x0000002a2b04723e */ /* 0x000fe400000010ff */
[----:B------:R-:W-:Y:S01]  /*9780*/  F2FP.BF16.F32.PACK_AB R5, R45, R44 ;  /* 0x0000002c2d05723e */ /* 0x000fe200000010ff */
[----:B------:R-:W-:Y:S01]  /*9790*/  STS.128 [R159+0x4400], R12 ;  /* 0x0044000c9f007388 */ /* 0x000fe20000000c00 */
[----:B------:R-:W-:Y:S02]  /*97a0*/  F2FP.BF16.F32.PACK_AB R6, R47, R46 ;  /* 0x0000002e2f06723e */ /* 0x000fe400000010ff */
[----:B------:R-:W-:Y:S02]  /*97b0*/  F2FP.BF16.F32.PACK_AB R7, R49, R48 ;  /* 0x000000303107723e */ /* 0x000fe400000010ff */
[----:B------:R-:W-:Y:S02]  /*97c0*/  MOV R0, UR52 ;  /* 0x0000003400007c02 */ /* 0x000fe40008000f00 */
[----:B------:R-:W-:Y:S01]  /*97d0*/  @P6 SHF.L.U32 R3, R151, 0x1f, RZ ;  /* 0x0000001f97036819 */ /* 0x000fe200000006ff */
[----:B------:R3:W-:Y:S01]  /*97e0*/  STS.128 [R158+0x4400], R4 ;  /* 0x004400049e007388 */ /* 0x0007e20000000c00 */
[----:B------:R-:W-:Y:S04]  /*97f0*/  @P6 LEA R0, R0, UR46, 0x3 ;  /* 0x0000002e00006c11 */ /* 0x000fe8000f8e18ff */
[----:B------:R-:W-:Y:S01]  /*9800*/  @P6 IADD3 R0, PT, PT, R0, 0x60, RZ ;  /* 0x0000006000006810 */ /* 0x000fe20007ffe0ff */
[----:B------:R-:W-:Y:S01]  /*9810*/  @!PT LDS RZ, [RZ] ;  /* 0x00000000fffff984 */ /* 0x000fe20000000800 */
[----:B------:R-:W-:Y:S01]  /*9820*/  @!PT LDS RZ, [RZ] ;  /* 0x00000000fffff984 */ /* 0x000fe20000000800 */
[----:B------:R-:W-:Y:S01]  /*9830*/  @!PT LDS RZ, [RZ] ;  /* 0x00000000fffff984 */ /* 0x000fe20000000800 */
[----:B------:R-:W-:Y:S01]  /*9840*/  @!PT LDS RZ, [RZ] ;  /* 0x00000000fffff984 */ /* 0x000fe20000000800 */
[----:B------:R4:W-:Y:S06]  /*9850*/  MEMBAR.ALL.CTA ;  /* 0x0000000000007992 */ /* 0x0009ec0000008000 */
[----:B----4-:R-:W4:Y:S01]  /*9860*/  FENCE.VIEW.ASYNC.S ;  /* 0x00000000000073c6 */ /* 0x010f220000000000 */
[----:B-1----:R-:W-:Y:S02]  /*9870*/  @P6 PRMT R0, R165, 0x654, R0 ;  /* 0x00000654a5006816 */ /* 0x002fe40000000000 */
[----:B---3--:R-:W-:Y:S01]  /*9880*/  LEA R7, R74, UR46, 0x3 ;  /* 0x0000002e4a077c11 */ /* 0x008fe2000f8e18ff */
[----:B----4-:R-:W-:Y:S06]  /*9890*/  BAR.SYNC.DEFER_BLOCKING 0x1, 0x80 ;  /* 0x0042000000007b1d */ /* 0x010fec0000010000 */
[----:B------:R-:W-:Y:S05]  /*98a0*/  @P0 BRA `(.L_x_127) ;  /* 0x0000000000280947 */ /* 0x000fea0003800000 */
[----:B------:R-:W1:Y:S01]  /*98b0*/  LDCU.64 UR6, c[0x0][0x348] ;  /* 0x00006900ff0677ac */ /* 0x000e620008000a00 */
[----:B------:R-:W-:Y:S02]  /*98c0*/  UIADD3 UR9, UPT, UPT, UR53, UR39, URZ ;  /* 0x0000002735097290 */ /* 0x000fe4000fffe0ff */
[----:B------:R-:W-:Y:S01]  /*98d0*/  UIADD3 UR8, UPT, UPT, UR46, 0x4400, URZ ;  /* 0x000044002e087890 */ /* 0x000fe2000fffe0ff */
[----:B------:R-:W-:Y:S01]  /*98e0*/  UMOV UR10, UR50 ;  /* 0x00000032000a7c82 */ /* 0x000fe20008000000 */
[----:B------:R-:W-:Y:S01]  /*98f0*/  UMOV UR11, UR44 ;  /* 0x0000002c000b7c82 */ /* 0x000fe20008000000 */
[----:B-1----:R-:W-:Y:S04]  /*9900*/  UIADD3 UR4, UP0, UPT, UR6, 0xa80, URZ ;  /* 0x00000a8006047890 */ /* 0x002fe8000ff1e0ff */
[----:B------:R-:W-:Y:S09]  /*9910*/  UIADD3.X UR5, UPT, UPT, URZ, UR7, URZ, UP0, !UPT ;  /* 0x00000007ff057290 */ /* 0x000ff200087fe4ff */
[----:B------:R1:W-:Y:S01]  /*9920*/  UTMASTG.3D [UR8], [UR4] ;  /* 0x00000008040073b5 */ /* 0x0003e20008010000 */
[----:B------:R0:W-:Y:S01]  /*9930*/  UTMACMDFLUSH ;  /* 0x00000000000079b7 */ /* 0x0001e20000000000 */
[----:B-1----:R-:W-:Y:S04]  /*9940*/  DEPBAR.LE SB0, 0x1 ;  /* 0x000080400000791a */ /* 0x002fe80000000000 */
.L_x_127:
[----:B------:R-:W-:Y:S05]  /*9950*/  BSYNC.RECONVERGENT B0 ;  /* 0x0000000000007941 */ /* 0x000fea0003800200 */
.L_x_126:
[----:B------:R-:W-:Y:S01]  /*9960*/  BAR.SYNC.DEFER_BLOCKING 0x1, 0x80 ;  /* 0x0042000000007b1d */ /* 0x000fe20000010000 */
[----:B------:R-:W-:Y:S02]  /*9970*/  UIADD3 UR5, UPT, UPT, UR52, 0x1, URZ ;  /* 0x0000000134057890 */ /* 0x000fe4000fffe0ff */
[----:B------:R-:W-:Y:S02]  /*9980*/  UISETP.NE.AND UP0, UPT, UR38, URZ, UPT ;  /* 0x000000ff2600728c */ /* 0x000fe4000bf05270 */
[----:B------:R-:W-:Y:S04]  /*9990*/  UISETP.NE.AND UP1, UPT, UR5, 0x4, UPT ;  /* 0x000000040500788c */ /* 0x000fe8000bf25270 */
[----:B------:R-:W-:Y:S01]  /*99a0*/  USEL UR47, UR5, URZ, UP1 ;  /* 0x000000ff052f7287 */ /* 0x000fe20008800000 */
[----:B------:R1:W-:Y:S01]  /*99b0*/  @P6 SYNCS.ARRIVE.TRANS64.RED.A1T0 RZ, [R0+URZ], RZ ;  /* 0x000000ff00ff69a7 */ /* 0x0003e200081004ff */
[----:B------:R-:W-:Y:S01]  /*99c0*/  UMOV UR4, 0x40 ;  /* 0x0000004000047882 */ /* 0x000fe20000000000 */
[----:B------:R-:W-:Y:S01]  /*99d0*/  BSSY B1, `(.L_x_128) ;  /* 0x0000021000017945 */ /* 0x000fe20003800000 */
[----:B------:R-:W-:Y:S01]  /*99e0*/  USEL UR39, UR4, 0x80, !UP0 ;  /* 0x0000008004277887 */ /* 0x000fe2000c000000 */
[----:B------:R-:W3:Y:S02]  /*99f0*/  @P6 SYNCS.PHASECHK.TRANS64.TRYWAIT P0, [R7+URZ+0x40], R3 ;  /* 0x00004003070065a7 */ /* 0x000ee400080011ff */
[----:B---3--:R-:W-:Y:S01]  /*9a00*/  @P6 SEL R86, RZ, 0x1, !P0 ;  /* 0x00000001ff566807 */ /* 0x008fe20004000000 */
[----:B-1----:R-:W-:Y:S08]  /*9a10*/  @!P6 BRA `(.L_x_129) ;  /* 0x000000000070e947 */ /* 0x002ff00003800000 */
        /* <DEDUP_REMOVED lines=9> */
[----:B------:R-:W-:Y:S04]  /*9ab0*/  SHF.L.U32 R6, R151, 0x1f, RZ ;  /* 0x0000001f97067819 */ /* 0x000fe800000006ff */
[----:B------:R-:W1:Y:S02]  /*9ac0*/  SYNCS.PHASECHK.TRANS64.TRYWAIT P0, [R7+URZ+0x40], R6 ;  /* 0x00004006070075a7 */ /* 0x000e6400080011ff */
[----:B-1----:R-:W-:Y:S05]  /*9ad0*/  @!P0 BRA `(.L_x_132) ;  /* 0x0000003400888947 */ /* 0x002fea0003800000 */
.L_x_131:
[----:B------:R-:W-:Y:S05]  /*9ae0*/  BSYNC B0 ;  /* 0x0000000000007941 */ /* 0x000fea0003800000 */
.L_x_130:
[----:B------:R-:W-:Y:S01]  /*9af0*/  ISETP.NE.AND P0, PT, R87, RZ, PT ;  /* 0x000000ff5700720c */ /* 0x000fe20003f05270 */
[----:B------:R-:W-:Y:S11]  /*9b00*/  VIADD R74, R74, 0x1 ;  /* 0x000000014a4a7836 */ /* 0x000ff60000000000 */
[----:B------:R-:W-:Y:S01]  /*9b10*/  @!UPT UIADD3 URZ, UPT, UPT, URZ, URZ, URZ ;  /* 0x000000fffffff290 */ /* 0x000fe2000fffe0ff */
[----:B------:R3:W4:Y:S01]  /*9b20*/  @P0 LDS.128 R76, [R5+UR46+0x400] ;  /* 0x0004002e054c0984 */ /* 0x0007220008000c00 */
[C---:B-1----:R-:W-:Y:S03]  /*9b30*/  @P0 IADD3 R6, PT, PT, R85.reuse, R3, RZ ;  /* 0x0000000355060210 */ /* 0x042fe60007ffe0ff */
[----:B------:R1:W2:Y:S04]  /*9b40*/  @P0 LDS.128 R80, [R4+0x400] ;  /* 0x0004000004500984 */ /* 0x0002a80000000c00 */
[----:B------:R5:W2:Y:S04]  /*9b50*/  @P0 LDS.128 R88, [R3+0x400] ;  /* 0x0004000003580984 */ /* 0x000aa80000000c00 */
[----:B------:R2:W2:Y:S04]  /*9b60*/  @P0 LDS.128 R96, [R6+0x400] ;  /* 0x0004000006600984 */ /* 0x0004a80000000c00 */
[----:B------:R2:W2:Y:S01]  /*9b70*/  @P0 LDS.128 R104, [R0+0x400] ;  /* 0x0004000000680984 */ /* 0x0004a20000000c00 */
[--C-:B---3--:R-:W-:Y:S02]  /*9b80*/  @P0 IMAD.IADD R5, R84, 0x1, R0.reuse ;  /* 0x0000000154050824 */ /* 0x108fe400078e0200 */
[C---:B-1----:R-:W-:Y:S03]  /*9b90*/  @P0 IMAD.IADD R4, R85.reuse, 0x1, R0 ;  /* 0x0000000155040824 */ /* 0x042fe600078e0200 */
[----:B------:R1:W3:Y:S01]  /*9ba0*/  @P0 LDS.128 R120, [R5+0x400] ;  /* 0x0004000005780984 */ /* 0x0002e20000000c00 */
[----:B-----5:R-:W-:Y:S03]  /*9bb0*/  @P0 IADD3 R3, PT, PT, R85, R5, RZ ;  /* 0x0000000555030210 */ /* 0x020fe60007ffe0ff */
[----:B------:R1:W1:Y:S04]  /*9bc0*/  @P0 LDS.128 R112, [R4+0x400] ;  /* 0x0004000004700984 */ /* 0x0002680000000c00 */
[----:B------:R1:W1:Y:S02]  /*9bd0*/  @P0 LDS.128 R128, [R3+0x400] ;  /* 0x0004000003800984 */ /* 0x0002640000000c00 */
.L_x_129:
[----:B------:R-:W-:Y:S05]  /*9be0*/  BSYNC B1 ;  /* 0x0000000000017941 */ /* 0x000fea0003800000 */
.L_x_128:
[----:B------:R-:W-:Y:S05]  /*9bf0*/  VIADD R16, R69, UR39 ;  /* 0x0000002745107c36 */ /* 0x000fea0008000000 */
[----:B--2---:R-:W-:Y:S04]  /*9c00*/  SHF.R.U32.HI R0, RZ, 0x15, R16 ;  /* 0x00000015ff007819 */ /* 0x004fe80000011610 */
[----:B------:R-:W-:Y:S11]  /*9c10*/  LOP3.LUT P0, RZ, R0, 0x3, R143, 0x48, !PT ;  /* 0x0000000300ff7812 */ /* 0x000ff6000780488f */
[----:B------:R-:W-:Y:S02]  /*9c20*/  @!UPT UIADD3 URZ, UPT, UPT, URZ, URZ, URZ ;  /* 0x000000fffffff290 */ /* 0x000fe4000fffe0ff */
[----:B------:R-:W-:Y:S05]  /*9c30*/  @!P0 BRA `(.L_x_133) ;  /* 0x0000000000408947 */ /* 0x000fea0003800000 */
[----:B------:R-:W1:Y:S01]  /*9c40*/  LDCU.64 UR8, c[0x4][0x70] ;  /* 0x01000e00ff0877ac */ /* 0x000e620008000a00 */
[----:B------:R-:W-:Y:S01]  /*9c50*/  MOV R15, 0x0 ;  /* 0x00000000000f7802 */ /* 0x000fe20000000f00 */
[----:B------:R-:W-:Y:S02]  /*9c60*/  HFMA2 R12, -RZ, RZ, 0, 5.9604644775390625e-08 ;  /* 0x00000001ff0c7431 */ /* 0x000fe400000001ff */
[----:B------:R-:W-:Y:S02]  /*9c70*/  IMAD.MOV.U32 R8, RZ, RZ, 0x192 ;  /* 0x00000192ff087424 */ /* 0x000fe400078e00ff */
[----:B------:R-:W-:Y:S01]  /*9c80*/  IMAD.MOV.U32 R13, RZ, RZ, RZ ;  /* 0x000000ffff0d7224 */ /* 0x000fe200078e00ff */
[----:B------:R-:W2:Y:S01]  /*9c90*/  LDCU.64 UR6, c[0x4][0x78] ;  /* 0x01000f00ff0677ac */ /* 0x000ea20008000a00 */
[----:B------:R-:W3:Y:S01]  /*9ca0*/  LDC.64 R14, c[0x4][R15] ;  /* 0x010000000f0e7b82 */ /* 0x000ee20000000a00 */
[----:B------:R-:W5:Y:S01]  /*9cb0*/  LDCU.64 UR4, c[0x4][0x10] ;  /* 0x01000200ff0477ac */ /* 0x000f620008000a00 */
[----:B-1----:R-:W-:Y:S01]  /*9cc0*/  MOV R5, UR9 ;  /* 0x0000000900057c02 */ /* 0x002fe20008000f00 */
[----:B------:R-:W-:Y:S01]  /*9cd0*/  IMAD.U32 R4, RZ, RZ, UR8 ;  /* 0x00000008ff047e24 */ /* 0x000fe2000f8e00ff */
[----:B--2---:R-:W-:Y:S01]  /*9ce0*/  MOV R7, UR7 ;  /* 0x0000000700077c02 */ /* 0x004fe20008000f00 */
[----:B------:R-:W-:Y:S01]  /*9cf0*/  IMAD.U32 R6, RZ, RZ, UR6 ;  /* 0x00000006ff067e24 */ /* 0x000fe2000f8e00ff */
[----:B-----5:R-:W-:Y:S01]  /*9d00*/  MOV R11, UR5 ;  /* 0x00000005000b7c02 */ /* 0x020fe20008000f00 */
[----:B------:R-:W-:Y:S02]  /*9d10*/  IMAD.U32 R10, RZ, RZ, UR4 ;  /* 0x00000004ff0a7e24 */ /* 0x000fe4000f8e00ff */
[----:B------:R-:W-:Y:S07]  /*9d20*/  LEPC R20, `(.L_x_133) ;  /* 0x000000001014794e */ /* 0x000fee0000000000 */
[----:B---34-:R-:W-:Y:S05]  /*9d30*/  CALL.ABS.NOINC R14 ;  /* 0x000000000e007343 */ /* 0x018fea0003c00000 */
.L_x_133:
[----:B----4-:R-:W-:Y:S01]  /*9d40*/  SHF.L.U32 R70, R76, 0x10, RZ ;  /* 0x000000104c467819 */ /* 0x010fe200000006ff */
[----:B------:R-:W-:Y:S05]  /*9d50*/  WARPSYNC.ALL ;  /* 0x0000000000007948 */ /* 0x000fea0003800000 */
[----:B------:R-:W-:Y:S01]  /*9d60*/  R2UR UR4, R16 ;  /* 0x00000000100472ca */ /* 0x000fe200000e0000 */
[----:B------:R-:W-:Y:S01]  /*9d70*/  BSSY.RECONVERGENT B0, `(.L_x_134) ;  /* 0x0000103000007945 */ /* 0x000fe20003800200 */
[----:B------:R-:W-:Y:S02]  /*9d80*/  LOP3.LUT R72, R79, 0xffff0000, RZ, 0xc0, !PT ;  /* 0xffff00004f487812 */ /* 0x000fe400078ec0ff */
[----:B------:R-:W-:Y:S02]  /*9d90*/  ISETP.NE.AND P6, PT, R157, RZ, PT ;  /* 0x000000ff9d00720c */ /* 0x000fe40003fc5270 */
[----:B------:R-:W-:Y:S07]  /*9da0*/  ISETP.NE.AND P0, PT, R154, RZ, PT ;  /* 0x000000ff9a00720c */ /* 0x000fee0003f05270 */
[----:B-1----:R-:W1:Y:S02]  /*9db0*/  LDTM.x64 R4, tmem[UR4] ;  /* 0x00000004000479ee */ /* 0x002e640008340000 */
[----:B-1----:R-:W-:Y:S01]  /*9dc0*/  FMUL R0, R68, R4 ;  /* 0x0000000444007220 */ /* 0x002fe20000400000 */
[----:B------:R-:W-:Y:S01]  /*9dd0*/  LOP3.LUT R4, R76, 0xffff0000, RZ, 0xc0, !PT ;  /* 0xffff00004c047812 */ /* 0x000fe200078ec0ff */
[C---:B------:R-:W-:Y:S01]  /*9de0*/  FMUL R3, R68.reuse, R5 ;  /* 0x0000000544037220 */ /* 0x040fe20000400000 */
[----:B------:R-:W-:Y:S01]  /*9df0*/  SHF.L.U32 R5, R77, 0x10, RZ ;  /* 0x000000104d057819 */ /* 0x000fe200000006ff */
[----:B------:R-:W-:Y:S01]  /*9e00*/  FFMA R0, R71, R70, R0 ;  /* 0x0000004647007223 */ /* 0x000fe20000000000 */
[----:B------:R-:W-:Y:S01]  /*9e10*/  LOP3.LUT R70, R77, 0xffff0000, RZ, 0xc0, !PT ;  /* 0xffff00004d467812 */ /* 0x000fe200078ec0ff */
[C---:B------:R-:W-:Y:S01]  /*9e20*/  FMUL R6, R68.reuse, R6 ;  /* 0x0000000644067220 */ /* 0x040fe20000400000 */
[C---:B------:R-:W-:Y:S01]  /*9e30*/  FFMA R3, R71.reuse, R4, R3 ;  /* 0x0000000447037223 */ /* 0x040fe20000000003 */
[C---:B------:R-:W-:Y:S01]  /*9e40*/  FMUL R7, R68.reuse, R7 ;  /* 0x0000000744077220 */ /* 0x040fe20000400000 */
[----:B------:R-:W-:Y:S01]  /*9e50*/  FMUL R4, R68, R8 ;  /* 0x0000000844047220 */ /* 0x000fe20000400000 */
[C---:B------:R-:W-:Y:S01]  /*9e60*/  LOP3.LUT R8, R78.reuse, 0xffff0000, RZ, 0xc0, !PT ;  /* 0xffff00004e087812 */ /* 0x040fe200078ec0ff */
[C---:B------:R-:W-:Y:S01]  /*9e70*/  FFMA R6, R71.reuse, R5, R6 ;  /* 0x0000000547067223 */ /* 0x040fe20000000006 */
[----:B------:R-:W-:Y:S01]  /*9e80*/  SHF.L.U32 R5, R78, 0x10, RZ ;  /* 0x000000104e057819 */ /* 0x000fe200000006ff */
[----:B------:R-:W-:Y:S01]  /*9e90*/  FFMA R7, R71, R70, R7 ;  /* 0x0000004647077223 */ /* 0x000fe20000000007 */
[----:B------:R-:W-:Y:S01]  /*9ea0*/  F2FP.BF16.F32.PACK_AB R92, R3, R0 ;  /* 0x00000000035c723e */ /* 0x000fe200000010ff */
[----:B------:R-:W-:Y:S01]  /*9eb0*/  FMUL R0, R68, R9 ;  /* 0x0000000944007220 */ /* 0x000fe20000400000 */
[----:B------:R-:W-:Y:S01]  /*9ec0*/  SHF.L.U32 R70, R79, 0x10, RZ ;  /* 0x000000104f467819 */ /* 0x000fe200000006ff */
[----:B------:R-:W-:Y:S01]  /*9ed0*/  FFMA R4, R71, R5, R4 ;  /* 0x0000000547047223 */ /* 0x000fe20000000004 */
[----:B------:R-:W-:Y:S01]  /*9ee0*/  F2FP.BF16.F32.PACK_AB R93, R7, R6 ;  /* 0x00000006075d723e */ /* 0x000fe200000010ff */
[C---:B------:R-:W-:Y:S01]  /*9ef0*/  FFMA R0, R71.reuse, R8, R0 ;  /* 0x0000000847007223 */ /* 0x040fe20000000000 */
[----:B------:R-:W-:Y:S01]  /*9f00*/  SHF.L.U32 R8, R80, 0x10, RZ ;  /* 0x0000001050087819 */ /* 0x000fe200000006ff */
[----:B------:R-:W-:Y:S01]  /*9f10*/  FMUL R3, R68, R10 ;  /* 0x0000000a44037220 */ /* 0x000fe20000400000 */
[----:B------:R-:W-:Y:S01]  /*9f20*/  LOP3.LUT R9, R80, 0xffff0000, RZ, 0xc0, !PT ;  /* 0xffff000050097812 */ /* 0x000fe200078ec0ff */
[----:B------:R-:W-:Y:S01]  /*9f30*/  FMUL R5, R68, R11 ;  /* 0x0000000b44057220 */ /* 0x000fe20000400000 */
[----:B------:R-:W-:Y:S01]  /*9f40*/  F2FP.BF16.F32.PACK_AB R94, R0, R4 ;  /* 0x00000004005e723e */ /* 0x000fe200000010ff */
[C---:B------:R-:W-:Y:S01]  /*9f50*/  FMUL R6, R68.reuse, R12 ;  /* 0x0000000c44067220 */ /* 0x040fe20000400000 */
[C---:B------:R-:W-:Y:S01]  /*9f60*/  FMUL R7, R68.reuse, R13 ;  /* 0x0000000d44077220 */ /* 0x040fe20000400000 */
[----:B------:R-:W-:Y:S01]  /*9f70*/  FFMA R3, R71, R70, R3 ;  /* 0x0000004647037223 */ /* 0x000fe20000000003 */
[----:B------:R-:W-:Y:S01]  /*9f80*/  SHF.L.U32 R70, R81, 0x10, RZ ;  /* 0x0000001051467819 */ /* 0x000fe200000006ff */
        /* <DEDUP_REMOVED lines=8> */
[C---:B------:R-:W-:Y:S01]  /*a010*/  FMUL R44, R68.reuse, R54 ;  /* 0x00000036442c7220 */ /* 0x040fe20000400000 */
[C---:B------:R-:W-:Y:S01]  /*a020*/  FMUL R54, R68.reuse, R64 ;  /* 0x0000004044367220 */ /* 0x040fe20000400000 */
[----:B------:R-:W-:Y:S01]  /*a030*/  F2FP.BF16.F32.PACK_AB R64, R7, R6 ;  /* 0x000000060740723e */ /* 0x000fe200000010ff */
[----:B------:R-:W-:Y:S01]  /*a040*/  STS.128 [R164+UR46+0x8400], R92 ;  /* 0x0084005ca4007988 */ /* 0x000fe20008000c2e */
[----:B------:R-:W-:Y:S01]  /*a050*/  LOP3.LUT R6, R81, 0xffff0000, RZ, 0xc0, !PT ;  /* 0xffff000051067812 */ /* 0x000fe200078ec0ff */
        /* <DEDUP_REMOVED lines=8> */
[----:B------:R-:W-:Y:S01]  /*a0e0*/  FMUL R48, R68, R58 ;  /* 0x0000003a44307220 */ /* 0x000fe20000400000 */
[----:B------:R-:W-:Y:S01]  /*a0f0*/  LOP3.LUT R58, R82, 0xffff0000, RZ, 0xc0, !PT ;  /* 0xffff0000523a7812 */ /* 0x000fe200078ec0ff */
[----:B------:R-:W-:Y:S01]  /*a100*/  FFMA R3, R71, R6, R3 ;  /* 0x0000000647037223 */ /* 0x000fe20000000003 */
[----:B------:R-:W-:Y:S01]  /*a110*/  LOP3.LUT R6, R99, 0xffff0000, RZ, 0xc0, !PT ;  /* 0xffff000063067812 */ /* 0x000fe200078ec0ff */
        /* <DEDUP_REMOVED lines=14> */
[----:B------:R-:W-:Y:S01]  /*a200*/  SHF.L.U32 R59, R83, 0x10, RZ ;  /* 0x00000010533b7819 */ /* 0x000fe200000006ff */
[----:B------:R-:W-:Y:S01]  /*a210*/  FMUL R55, R68, R65 ;  /* 0x0000004144377220 */ /* 0x000fe20000400000 */
[----:B------:R-:W-:Y:S01]  /*a220*/  F2FP.BF16.F32.PACK_AB R65, R3, R0 ;  /* 0x000000000341723e */ /* 0x000fe200000010ff */
[----:B------:R-:W-:Y:S01]  /*a230*/  FFMA R4, R71, R7, R4 ;  /* 0x0000000747047223 */ /* 0x000fe20000000004 */
[----:B------:R-:W-:Y:S01]  /*a240*/  SHF.L.U32 R0, R88, 0x10, RZ ;  /* 0x0000001058007819 */ /* 0x000fe200000006ff */
        /* <DEDUP_REMOVED lines=26> */
[C---:B------:R-:W-:Y:S01]  /*a3f0*/  FMUL R27, R68.reuse, R37 ;  /* 0x00000025441b7220 */ /* 0x040fe20000400000 */
[----:B------:R-:W-:Y:S01]  /*a400*/  FFMA R14, R71, R3, R14 ;  /* 0x00000003470e7223 */ /* 0x000fe2000000000e */
[----:B------:R-:W-:Y:S01]  /*a410*/  LOP3.LUT R3, R91, 0xffff0000, RZ, 0xc0, !PT ;  /* 0xffff00005b037812 */ /* 0x000fe200078ec0ff */
[C---:B------:R-:W-:Y:S01]  /*a420*/  FMUL R37, R68.reuse, R47 ;  /* 0x0000002f44257220 */ /* 0x040fe20000400000 */
[C---:B------:R-:W-:Y:S01]  /*a430*/  FMUL R47, R68.reuse, R57 ;  /* 0x00000039442f7220 */ /* 0x040fe20000400000 */
[----:B------:R-:W-:Y:S01]  /*a440*/  FMUL R57, R68, R67 ;  /* 0x0000004344397220 */ /* 0x000fe20000400000 */
[----:B------:R-:W-:Y:S01]  /*a450*/  F2FP.BF16.F32.PACK_AB R67, R9, R8 ;  /* 0x000000080943723e */ /* 0x000fe200000010ff */
[----:B------:R-:W-:Y:S01]  /*a460*/  FFMA R15, R71, R0, R15 ;  /* 0x00000000470f7223 */ /* 0x000fe2000000000f */
[----:B------:R-:W-:Y:S01]  /*a470*/  F2FP.BF16.F32.PACK_AB R8, R11, R10 ;  /* 0x0000000a0b08723e */ /* 0x000fe200000010ff */
[----:B------:R-:W-:Y:S01]  /*a480*/  FFMA R16, R71, R4, R16 ;  /* 0x0000000447107223 */ /* 0x000fe20000000010 */
[----:B------:R-:W-:Y:S01]  /*a490*/  F2FP.BF16.F32.PACK_AB R9, R13, R12 ;  /* 0x0000000c0d09723e */ /* 0x000fe200000010ff */
[----:B------:R-:W-:Y:S01]  /*a4a0*/  FFMA R17, R71, R3, R17 ;  /* 0x0000000347117223 */ /* 0x000fe20000000011 */
[----:B------:R-:W-:Y:S01]  /*a4b0*/  F2FP.BF16.F32.PACK_AB R10, R15, R14 ;  /* 0x0000000e0f0a723e */ /* 0x000fe200000010ff */
[----:B------:R-:W-:Y:S01]  /*a4c0*/  STS.128 [R163+0x8400], R64 ;  /* 0x00840040a3007388 */ /* 0x000fe20000000c00 */
[----:B------:R-:W-:Y:S01]  /*a4d0*/  SHF.L.U32 R0, R96, 0x10, RZ ;  /* 0x0000001060007819 */ /* 0x000fe200000006ff */
[C---:B------:R-:W-:Y:S01]  /*a4e0*/  FMUL R21, R68.reuse, R31 ;  /* 0x0000001f44157220 */ /* 0x040fe20000400000 */
[----:B------:R-:W-:Y:S01]  /*a4f0*/  F2FP.BF16.F32.PACK_AB R11, R17, R16 ;  /* 0x00000010110b723e */ /* 0x000fe200000010ff */
[----:B------:R-:W-:Y:S01]  /*a500*/  FMUL R22, R68, R32 ;  /* 0x0000002044167220 */ /* 0x000fe20000400000 */
[----:B------:R-:W-:Y:S01]  /*a510*/  LOP3.LUT R3, R96, 0xffff0000, RZ, 0xc0, !PT ;  /* 0xffff000060037812 */ /* 0x000fe200078ec0ff */
[----:B------:R-:W-:Y:S01]  /*a520*/  FFMA R18, R71, R0, R18 ;  /* 0x0000000047127223 */ /* 0x000fe20000000012 */
[C---:B------:R-:W-:Y:S01]  /*a530*/  SHF.L.U32 R4, R97.reuse, 0x10, RZ ;  /* 0x0000001061047819 */ /* 0x040fe200000006ff */
[----:B------:R1:W-:Y:S01]  /*a540*/  STS.128 [R162+0x8400], R8 ;  /* 0x00840008a2007388 */ /* 0x0003e20000000c00 */
[----:B------:R-:W-:Y:S01]  /*a550*/  LOP3.LUT R0, R97, 0xffff0000, RZ, 0xc0, !PT ;  /* 0xffff000061007812 */ /* 0x000fe200078ec0ff */
[C---:B------:R-:W-:Y:S01]  /*a560*/  FFMA R19, R71.reuse, R3, R19 ;  /* 0x0000000347137223 */ /* 0x040fe20000000013 */
[C---:B------:R-:W-:Y:S01]  /*a570*/  SHF.L.U32 R3, R98.reuse, 0x10, RZ ;  /* 0x0000001062037819 */ /* 0x040fe200000006ff */
[----:B------:R-:W-:Y:S01]  /*a580*/  FFMA R20, R71, R4, R20 ;  /* 0x0000000447147223 */ /* 0x000fe20000000014 */
[----:B------:R-:W-:Y:S01]  /*a590*/  LOP3.LUT R4, R98, 0xffff0000, RZ, 0xc0, !PT ;  /* 0xffff000062047812 */ /* 0x000fe200078ec0ff */
        /* <DEDUP_REMOVED lines=8> */
[----:B------:R-:W-:Y:S01]  /*a620*/  FFMA R24, R71, R5, R24 ;  /* 0x0000000547187223 */ /* 0x000fe20000000018 */
[----:B------:R-:W-:Y:S01]  /*a630*/  SHF.L.U32 R5, R107, 0x10, RZ ;  /* 0x000000106b057819 */ /* 0x000fe200000006ff */
[----:B------:R-:W-:Y:S01]  /*a640*/  FFMA R25, R71, R6, R25 ;  /* 0x0000000647197223 */ /* 0x000fe20000000019 */
[----:B------:R-:W-:Y:S01]  /*a650*/  LOP3.LUT R6, R107, 0xffff0000, RZ, 0xc0, !PT ;  /* 0xffff00006b067812 */ /* 0x000fe200078ec0ff */
[----:B------:R-:W-:Y:S01]  /*a660*/  FFMA R26, R71, R0, R26 ;  /* 0x00000000471a7223 */ /* 0x000fe2000000001a */
[----:B------:R-:W-:Y:S01]  /*a670*/  LOP3.LUT R0, R105, 0xffff0000, RZ, 0xc0, !PT ;  /* 0xffff000069007812 */ /* 0x000fe200078ec0ff */
[C---:B------:R-:W-:Y:S01]  /*a680*/  FFMA R27, R71.reuse, R3, R27 ;  /* 0x00000003471b7223 */ /* 0x040fe2000000001b */
[C---:B------:R-:W-:Y:S01]  /*a690*/  SHF.L.U32 R3, R106.reuse, 0x10, RZ ;  /* 0x000000106a037819 */ /* 0x040fe200000006ff */
        /* <DEDUP_REMOVED lines=13> */
[----:B------:R-:W-:Y:S01]  /*a770*/  SHF.L.U32 R4, R113, 0x10, RZ ;  /* 0x0000001071047819 */ /* 0x000fe200000006ff */
[----:B------:R-:W-:Y:S01]  /*a780*/  FFMA R32, R71, R5, R32 ;  /* 0x0000000547207223 */ /* 0x000fe20000000020 */
[----:B-1----:R-:W-:Y:S01]  /*a790*/  F2FP.BF16.F32.PACK_AB R8, R27, R26 ;  /* 0x0000001a1b08723e */ /* 0x002fe200000010ff */
[----:B------:R-:W-:Y:S01]  /*a7a0*/  FFMA R33, R71, R6, R33 ;  /* 0x0000000647217223 */ /* 0x000fe20000000021 */
[----:B------:R-:W-:Y:S01]  /*a7b0*/  F2FP.BF16.F32.PACK_AB R9, R29, R28 ;  /* 0x0000001c1d09723e */ /* 0x000fe200000010ff */
[----:B------:R-:W-:Y:S01]  /*a7c0*/  FFMA R34, R71, R0, R34 ;  /* 0x0000000047227223 */ /* 0x000fe20000000022 */
[----:B------:R-:W-:Y:S01]  /*a7d0*/  LOP3.LUT R0, R113, 0xffff0000, RZ, 0xc0, !PT ;  /* 0xffff000071007812 */ /* 0x000fe200078ec0ff */
[----:B------:R1:W-:Y:S01]  /*a7e0*/  STS.128 [R161+0x8400], R12 ;  /* 0x0084000ca1007388 */ /* 0x0003e20000000c00 */
[----:B------:R-:W-:Y:S01]  /*a7f0*/  F2FP.BF16.F32.PACK_AB R10, R31, R30 ;  /* 0x0000001e1f0a723e */ /* 0x000fe200000010ff */
[----:B------:R-:W-:Y:S01]  /*a800*/  FFMA R35, R71, R3, R35 ;  /* 0x0000000347237223 */ /* 0x000fe20000000023 */
[----:B------:R-:W-:Y:S01]  /*a810*/  F2FP.BF16.F32.PACK_AB R11, R33, R32 ;  /* 0x00000020210b723e */ /* 0x000fe200000010ff */
[C---:B------:R-:W-:Y:S01]  /*a820*/  FFMA R36, R71.reuse, R4, R36 ;  /* 0x0000000447247223 */ /* 0x040fe20000000024 */
[C---:B------:R-:W-:Y:S01]  /*a830*/  SHF.L.U32 R3, R114.reuse, 0x10, RZ ;  /* 0x0000001072037819 */ /* 0x040fe200000006ff */
[----:B------:R-:W-:Y:S01]  /*a840*/  FFMA R37, R71, R0, R37 ;  /* 0x0000000047257223 */ /* 0x000fe20000000025 */
[----:B------:R-:W-:Y:S01]  /*a850*/  LOP3.LUT R0, R114, 0xffff0000, RZ, 0xc0, !PT ;  /* 0xffff000072007812 */ /* 0x000fe200078ec0ff */
[----:B------:R2:W-:Y:S01]  /*a860*/  STS.128 [R149+0x8400], R8 ;  /* 0x0084000895007388 */ /* 0x0005e20000000c00 */
[----:B------:R-:W-:Y:S01]  /*a870*/  SHF.L.U32 R4, R115, 0x10, RZ ;  /* 0x0000001073047819 */ /* 0x000fe200000006ff */
[C---:B------:R-:W-:Y:S01]  /*a880*/  FFMA R38, R71.reuse, R3, R38 ;  /* 0x0000000347267223 */ /* 0x040fe20000000026 */
[----:B---3--:R-:W-:Y:S01]  /*a890*/  SHF.L.U32 R3, R120, 0x10, RZ ;  /* 0x0000001078037819 */ /* 0x008fe200000006ff */
[----:B------:R-:W-:Y:S01]  /*a8a0*/  FFMA R39, R71, R0, R39 ;  /* 0x0000000047277223 */ /* 0x000fe20000000027 */
[----:B------:R-:W-:Y:S01]  /*a8b0*/  LOP3.LUT R0, R115, 0xffff0000, RZ, 0xc0, !PT ;  /* 0xffff000073007812 */ /* 0x000fe200078ec0ff */
[----:B------:R-:W-:Y:S01]  /*a8c0*/  FMUL R41, R68, R51 ;  /* 0x0000003344297220 */ /* 0x000fe20000400000 */
[----:B------:R-:W-:Y:S01]  /*a8d0*/  SHF.L.U32 R5, R131, 0x10, RZ ;  /* 0x0000001083057819 */ /* 0x000fe200000006ff */
[C---:B------:R-:W-:Y:S01]  /*a8e0*/  FFMA R40, R71.reuse, R4, R40 ;  /* 0x0000000447287223 */ /* 0x040fe20000000028 */
[----:B------:R-:W-:Y:S01]  /*a8f0*/  LOP3.LUT R4, R120, 0xffff0000, RZ, 0xc0, !PT ;  /* 0xffff000078047812 */ /* 0x000fe200078ec0ff */
[----:B------:R-:W-:Y:S01]  /*a900*/  FFMA R41, R71, R0, R41 ;  /* 0x0000000047297223 */ /* 0x000fe20000000029 */
[----:B------:R-:W-:Y:S01]  /*a910*/  SHF.L.U32 R0, R121, 0x10, RZ ;  /* 0x0000001079007819 */ /* 0x000fe200000006ff */
[C---:B------:R-:W-:Y:S01]  /*a920*/  FMUL R42, R68.reuse, R52 ;  /* 0x00000034442a7220 */ /* 0x040fe20000400000 */
[----:B------:R-:W-:Y:S01]  /*a930*/  LOP3.LUT R6, R131, 0xffff0000, RZ, 0xc0, !PT ;  /* 0xffff000083067812 */ /* 0x000fe200078ec0ff */
[C---:B------:R-:W-:Y:S01]  /*a940*/  FMUL R43, R68.reuse, R53 ;  /* 0x00000035442b7220 */ /* 0x040fe20000400000 */
[----:B------:R-:W-:Y:S01]  /*a950*/  FMUL R51, R68, R61 ;  /* 0x0000003d44337220 */ /* 0x000fe20000400000 */
[----:B------:R-:W-:Y:S01]  /*a960*/  FFMA R42, R71, R3, R42 ;  /* 0x00000003472a7223 */ /* 0x000fe2000000002a */
[----:B------:R-:W-:Y:S01]  /*a970*/  LOP3.LUT R3, R121, 0xffff0000, RZ, 0xc0, !PT ;  /* 0xffff000079037812 */ /* 0x000fe200078ec0ff */
[----:B------:R-:W-:Y:S01]  /*a980*/  FFMA R43, R71, R4, R43 ;  /* 0x00000004472b7223 */ /* 0x000fe2000000002b */
[----:B------:R-:W-:Y:S01]  /*a990*/  SHF.L.U32 R4, R123, 0x10, RZ ;  /* 0x000000107b047819 */ /* 0x000fe200000006ff */
[C---:B------:R-:W-:Y:S01]  /*a9a0*/  FFMA R44, R71.reuse, R0, R44 ;  /* 0x00000000472c7223 */ /* 0x040fe2000000002c */
[C---:B------:R-:W-:Y:S01]  /*a9b0*/  SHF.L.U32 R0, R122.reuse, 0x10, RZ ;  /* 0x000000107a007819 */ /* 0x040fe200000006ff */
[----:B------:R-:W-:Y:S01]  /*a9c0*/  FFMA R45, R71, R3, R45 ;  /* 0x00000003472d7223 */ /* 0x000fe2000000002d */
[----:B------:R-:W-:Y:S01]  /*a9d0*/  LOP3.LUT R3, R122, 0xffff0000, RZ, 0xc0, !PT ;  /* 0xffff00007a037812 */ /* 0x000fe200078ec0ff */
[----:B------:R-:W-:Y:S01]  /*a9e0*/  FMUL R52, R68, R62 ;  /* 0x0000003e44347220 */ /* 0x000fe20000400000 */
[----:B-1----:R-:W-:Y:S01]  /*a9f0*/  F2FP.BF16.F32.PACK_AB R12, R43, R42 ;  /* 0x0000002a2b0c723e */ /* 0x002fe200000010ff */
[----:B------:R-:W-:Y:S01]  /*aa00*/  FFMA R46, R71, R0, R46 ;  /* 0x00000000472e7223 */ /* 0x000fe2000000002e */
[----:B------:R-:W-:Y:S01]  /*aa10*/  LOP3.LUT R0, R123, 0xffff0000, RZ, 0xc0, !PT ;  /* 0xffff00007b007812 */ /* 0x000fe200078ec0ff */
[C---:B------:R-:W-:Y:S01]  /*aa20*/  FFMA R47, R71.reuse, R3, R47 ;  /* 0x00000003472f7223 */ /* 0x040fe2000000002f */
[C---:B------:R-:W-:Y:S01]  /*aa30*/  SHF.L.U32 R3, R128.reuse, 0x10, RZ ;  /* 0x0000001080037819 */ /* 0x040fe200000006ff */
[----:B------:R-:W-:Y:S01]  /*aa40*/  FFMA R48, R71, R4, R48 ;  /* 0x0000000447307223 */ /* 0x000fe20000000030 */
[----:B------:R-:W-:Y:S01]  /*aa50*/  SHF.L.U32 R4, R129, 0x10, RZ ;  /* 0x0000001081047819 */ /* 0x000fe200000006ff */
[C---:B------:R-:W-:Y:S01]  /*aa60*/  FFMA R49, R71.reuse, R0, R49 ;  /* 0x0000000047317223 */ /* 0x040fe20000000031 */
[----:B------:R-:W-:Y:S01]  /*aa70*/  LOP3.LUT R0, R128, 0xffff0000, RZ, 0xc0, !PT ;  /* 0xffff000080007812 */ /* 0x000fe200078ec0ff */
[----:B------:R-:W-:Y:S01]  /*aa80*/  FFMA R50, R71, R3, R50 ;  /* 0x0000000347327223 */ /* 0x000fe20000000032 */
[----:B--2---:R-:W-:Y:S01]  /*aa90*/  F2FP.BF16.F32.PACK_AB R8, R35, R34 ;  /* 0x000000222308723e */ /* 0x004fe200000010ff */
[----:B------:R-:W-:Y:S01]  /*aaa0*/  FMUL R53, R68, R63 ;  /* 0x0000003f44357220 */ /* 0x000fe20000400000 */
[----:B------:R-:W-:Y:S01]  /*aab0*/  F2FP.BF16.F32.PACK_AB R9, R37, R36 ;  /* 0x000000242509723e */ /* 0x000fe200000010ff */
[----:B------:R-:W-:Y:S01]  /*aac0*/  FFMA R51, R71, R0, R51 ;  /* 0x0000000047337223 */ /* 0x000fe20000000033 */
[----:B------:R-:W-:Y:S01]  /*aad0*/  F2FP.BF16.F32.PACK_AB R10, R39, R38 ;  /* 0x00000026270a723e */ /* 0x000fe200000010ff */
[----:B------:R-:W-:Y:S01]  /*aae0*/  FFMA R52, R71, R4, R52 ;  /* 0x0000000447347223 */ /* 0x000fe20000000034 */
[----:B------:R-:W-:Y:S02]  /*aaf0*/  F2FP.BF16.F32.PACK_AB R11, R41, R40 ;  /* 0x00000028290b723e */ /* 0x000fe400000010ff */
[----:B------:R-:W-:Y:S02]  /*ab00*/  LOP3.LUT R0, R129, 0xffff0000, RZ, 0xc0, !PT ;  /* 0xffff000081007812 */ /* 0x000fe400078ec0ff */
[C---:B------:R-:W-:Y:S01]  /*ab10*/  SHF.L.U32 R3, R130.reuse, 0x10, RZ ;  /* 0x0000001082037819 */ /* 0x040fe200000006ff */
[----:B------:R-:W-:Y:S01]  /*ab20*/  STS.128 [R160+0x8400], R8 ;  /* 0x00840008a0007388 */ /* 0x000fe20000000c00 */
[----:B------:R-:W-:Y:S01]  /*ab30*/  LOP3.LUT R4, R130, 0xffff0000, RZ, 0xc0, !PT ;  /* 0xffff000082047812 */ /* 0x000fe200078ec0ff */
[----:B------:R-:W-:Y:S01]  /*ab40*/  FFMA R53, R71, R0, R53 ;  /* 0x0000000047357223 */ /* 0x000fe20000000035 */
        /* <DEDUP_REMOVED lines=8> */
[----:B------:R-:W-:Y:S01]  /*abd0*/  STS.128 [R159+0x8400], R12 ;  /* 0x0084000c9f007388 */ /* 0x000fe20000000c00 */
[----:B------:R-:W-:Y:S02]  /*abe0*/  F2FP.BF16.F32.PACK_AB R5, R53, R52 ;  /* 0x000000343505723e */ /* 0x000fe400000010ff */
        /* <DEDUP_REMOVED lines=12> */
[----:B--2---:R-:W2:Y:S01]  /*acb0*/  FENCE.VIEW.ASYNC.S ;  /* 0x00000000000073c6 */ /* 0x004ea20000000000 */
[----:B------:R-:W-:Y:S02]  /*acc0*/  @P6 PRMT R0, R165, 0x654, R0 ;  /* 0x00000654a5006816 */ /* 0x000fe40000000000 */
[----:B-1----:R-:W-:Y:S01]  /*acd0*/  LEA R4, R74, UR46, 0x3 ;  /* 0x0000002e4a047c11 */ /* 0x002fe2000f8e18ff */
[----:B--2---:R-:W-:Y:S06]  /*ace0*/  BAR.SYNC.DEFER_BLOCKING 0x1, 0x80 ;  /* 0x0042000000007b1d */ /* 0x004fec0000010000 */
        /* <DEDUP_REMOVED lines=11> */
.L_x_135:
[----:B------:R-:W-:Y:S05]  /*ada0*/  BSYNC.RECONVERGENT B0 ;  /* 0x0000000000007941 */ /* 0x000fea0003800200 */
.L_x_134:
[----:B------:R-:W-:Y:S01]  /*adb0*/  BAR.SYNC.DEFER_BLOCKING 0x1, 0x80 ;  /* 0x0042000000007b1d */ /* 0x000fe20000010000 */
[----:B------:R-:W-:Y:S02]  /*adc0*/  UIADD3 UR4, UPT, UPT, UR47, 0x1, URZ ;  /* 0x000000012f047890 */ /* 0x000fe4000fffe0ff */
[----:B------:R-:W-:Y:S02]  /*add0*/  UISETP.NE.AND UP0, UPT, UR38, URZ, UPT ;  /* 0x000000ff2600728c */ /* 0x000fe4000bf05270 */
[----:B------:R-:W-:Y:S02]  /*ade0*/  UISETP.NE.AND UP1, UPT, UR4, 0x4, UPT ;  /* 0x000000040400788c */ /* 0x000fe4000bf25270 */
[----:B------:R-:W-:Y:S02]  /*adf0*/  USEL UR39, URZ, 0xc0, !UP0 ;  /* 0x000000c0ff277887 */ /* 0x000fe4000c000000 */
[----:B------:R-:W-:Y:S01]  /*ae00*/  USEL UR52, UR4, URZ, UP1 ;  /* 0x000000ff04347287 */ /* 0x000fe20008800000 */
[----:B------:R1:W-:Y:S01]  /*ae10*/  @P6 SYNCS.ARRIVE.TRANS64.RED.A1T0 RZ, [R0+URZ], RZ ;  /* 0x000000ff00ff69a7 */ /* 0x0003e200081004ff */
[----:B------:R-:W-:Y:S01]  /*ae20*/  BSSY B1, `(.L_x_136) ;  /* 0x000001f000017945 */ /* 0x000fe20003800000 */
[----:B------:R-:W2:Y:S02]  /*ae30*/  @P6 SYNCS.PHASECHK.TRANS64.TRYWAIT P0, [R4+URZ+0x40], R3 ;  /* 0x00004003040065a7 */ /* 0x000ea400080011ff */
[----:B--2---:R-:W-:Y:S01]  /*ae40*/  @P6 SEL R86, RZ, 0x1, !P0 ;  /* 0x00000001ff566807 */ /* 0x004fe20004000000 */
[----:B-1----:R-:W-:Y:S06]  /*ae50*/  @!P6 BRA `(.L_x_137) ;  /* 0x00000000006ce947 */ /* 0x002fec0003800000 */
        /* <DEDUP_REMOVED lines=12> */
.L_x_139:
[----:B------:R-:W-:Y:S05]  /*af20*/  BSYNC B0 ;  /* 0x0000000000007941 */ /* 0x000fea0003800000 */
.L_x_138:
[----:B------:R-:W-:Y:S11]  /*af30*/  ISETP.NE.AND P0, PT, R87, RZ, PT ;  /* 0x000000ff5700720c */ /* 0x000ff60003f05270 */
[----:B------:R-:W-:Y:S02]  /*af40*/  @!UPT UIADD3 URZ, UPT, UPT, URZ, URZ, URZ ;  /* 0x000000fffffff290 */ /* 0x000fe4000fffe0ff */
[----:B------:R2:W3:Y:S01]  /*af50*/  @P0 LDS.128 R76, [R74+UR46+0x400] ;  /* 0x0004002e4a4c0984 */ /* 0x0004e20008000c00 */
[----:B------:R-:W-:Y:S01]  /*af60*/  @P0 IMAD.IADD R84, R84, 0x1, R75 ;  /* 0x0000000154540824 */ /* 0x000fe200078e024b */
[C---:B-1----:R-:W-:Y:S01]  /*af70*/  @P0 IADD3 R4, PT, PT, R85.reuse, R75, RZ ;  /* 0x0000004b55040210 */ /* 0x042fe20007ffe0ff */
[C---:B------:R-:W-:Y:S01]  /*af80*/  @P0 IMAD.IADD R0, R85.reuse, 0x1, R3 ;  /* 0x0000000155000824 */ /* 0x040fe200078e0203 */
[----:B------:R2:W1:Y:S02]  /*af90*/  @P0 LDS.128 R80, [R5+0x400] ;  /* 0x0004000005500984 */ /* 0x0004640000000c00 */
[----:B------:R-:W-:Y:S02]  /*afa0*/  @P0 IADD3 R85, PT, PT, R85, R84, RZ ;  /* 0x0000005455550210 */ /* 0x000fe40007ffe0ff */
[----:B------:R2:W4:Y:S04]  /*afb0*/  @P0 LDS.128 R88, [R3+0x400] ;  /* 0x0004000003580984 */ /* 0x0005280000000c00 */
[----:B------:R2:W1:Y:S04]  /*afc0*/  @P0 LDS.128 R96, [R0+0x400] ;  /* 0x0004000000600984 */ /* 0x0004680000000c00 */
[----:B------:R2:W1:Y:S04]  /*afd0*/  @P0 LDS.128 R104, [R75+0x400] ;  /* 0x000400004b680984 */ /* 0x0004680000000c00 */
[----:B------:R2:W1:Y:S04]  /*afe0*/  @P0 LDS.128 R112, [R4+0x400] ;  /* 0x0004000004700984 */ /* 0x0004680000000c00 */
[----:B------:R2:W1:Y:S04]  /*aff0*/  @P0 LDS.128 R120, [R84+0x400] ;  /* 0x0004000054780984 */ /* 0x0004680000000c00 */
[----:B------:R2:W1:Y:S02]  /*b000*/  @P0 LDS.128 R128, [R85+0x400] ;  /* 0x0004000055800984 */ /* 0x0004640000000c00 */
.L_x_137:
[----:B------:R-:W-:Y:S05]  /*b010*/  BSYNC B1 ;  /* 0x0000000000017941 */ /* 0x000fea0003800000 */
.L_x_136:
[----:B------:R-:W-:Y:S01]  /*b020*/  VIADD R16, R69, UR39 ;  /* 0x0000002745107c36 */ /* 0x000fe20008000000 */
[----:B------:R-:W-:Y:S04]  /*b030*/  BSSY.RECONVERGENT B6, `(.L_x_141) ;  /* 0x0000015000067945 */ /* 0x000fe80003800200 */
[----:B--2---:R-:W-:Y:S04]  /*b040*/  SHF.R.U32.HI R0, RZ, 0x15, R16 ;  /* 0x00000015ff007819 */ /* 0x004fe80000011610 */
[----:B------:R-:W-:Y:S11]  /*b050*/  LOP3.LUT P0, RZ, R0, 0x3, R143, 0x48, !PT ;  /* 0x0000000300ff7812 */ /* 0x000ff6000780488f */
[----:B------:R-:W-:Y:S02]  /*b060*/  @!UPT UIADD3 URZ, UPT, UPT, URZ, URZ, URZ ;  /* 0x000000fffffff290 */ /* 0x000fe4000fffe0ff */
[----:B------:R-:W-:Y:S05]  /*b070*/  @!P0 BRA `(.L_x_142) ;  /* 0x0000000000408947 */ /* 0x000fea0003800000 */
[----:B------:R-:W2:Y:S01]  /*b080*/  LDCU.64 UR8, c[0x4][0x70] ;  /* 0x01000e00ff0877ac */ /* 0x000ea20008000a00 */
[----:B------:R-:W-:Y:S01]  /*b090*/  MOV R15, 0x0 ;  /* 0x00000000000f7802 */ /* 0x000fe20000000f00 */
[----:B------:R-:W-:Y:S02]  /*b0a0*/  HFMA2 R12, -RZ, RZ, 0, 5.9604644775390625e-08 ;  /* 0x00000001ff0c7431 */ /* 0x000fe400000001ff */
[----:B------:R-:W-:Y:S02]  /*b0b0*/  IMAD.MOV.U32 R8, RZ, RZ, 0x192 ;  /* 0x00000192ff087424 */ /* 0x000fe400078e00ff */
[----:B------:R-:W-:Y:S01]  /*b0c0*/  IMAD.MOV.U32 R13, RZ, RZ, RZ ;  /* 0x000000ffff0d7224 */ /* 0x000fe200078e00ff */
[----:B------:R-:W5:Y:S01]  /*b0d0*/  LDCU.64 UR6, c[0x4][0x78] ;  /* 0x01000f00ff0677ac */ /* 0x000f620008000a00 */
[----:B------:R-:W1:Y:S01]  /*b0e0*/  LDC.64 R14, c[0x4][R15] ;  /* 0x010000000f0e7b82 */ /* 0x000e620000000a00 */
[----:B------:R-:W3:Y:S01]  /*b0f0*/  LDCU.64 UR4, c[0x4][0x10] ;  /* 0x01000200ff0477ac */ /* 0x000ee20008000a00 */
[----:B--2---:R-:W-:Y:S01]  /*b100*/  MOV R5, UR9 ;  /* 0x0000000900057c02 */ /* 0x004fe20008000f00 */
[----:B------:R-:W-:Y:S01]  /*b110*/  IMAD.U32 R4, RZ, RZ, UR8 ;  /* 0x00000008ff047e24 */ /* 0x000fe2000f8e00ff */
[----:B-----5:R-:W-:Y:S01]  /*b120*/  MOV R7, UR7 ;  /* 0x0000000700077c02 */ /* 0x020fe20008000f00 */
[----:B------:R-:W-:Y:S01]  /*b130*/  IMAD.U32 R6, RZ, RZ, UR6 ;  /* 0x00000006ff067e24 */ /* 0x000fe2000f8e00ff */
[----:B---3--:R-:W-:Y:S01]  /*b140*/  MOV R11, UR5 ;  /* 0x00000005000b7c02 */ /* 0x008fe20008000f00 */
[----:B------:R-:W-:Y:S02]  /*b150*/  IMAD.U32 R10, RZ, RZ, UR4 ;  /* 0x00000004ff0a7e24 */ /* 0x000fe4000f8e00ff */
[----:B------:R-:W-:Y:S07]  /*b160*/  LEPC R20, `(.L_x_142) ;  /* 0x000000001014794e */ /* 0x000fee0000000000 */
[----:B-1--4-:R-:W-:Y:S05]  /*b170*/  CALL.ABS.NOINC R14 ;  /* 0x000000000e007343 */ /* 0x012fea0003c00000 */
.L_x_142:
[----:B------:R-:W-:Y:S05]  /*b180*/  BSYNC.RECONVERGENT B6 ;  /* 0x0000000000067941 */ /* 0x000fea0003800200 */
.L_x_141:
[----:B---3--:R-:W-:Y:S01]  /*b190*/  SHF.L.U32 R0, R76, 0x10, RZ ;  /* 0x000000104c007819 */ /* 0x008fe200000006ff */
[----:B------:R-:W-:Y:S05]  /*b1a0*/  WARPSYNC.ALL ;  /* 0x0000000000007948 */ /* 0x000fea0003800000 */
[----:B------:R-:W-:Y:S01]  /*b1b0*/  R2UR UR4, R16 ;  /* 0x00000000100472ca */ /* 0x000fe200000e0000 */
[----:B------:R-:W-:Y:S01]  /*b1c0*/  BSSY.RECONVERGENT B0, `(.L_x_143) ;  /* 0x00000fc000007945 */ /* 0x000fe20003800200 */
[----:B------:R-:W-:Y:S02]  /*b1d0*/  LOP3.LUT R3, R76, 0xffff0000, RZ, 0xc0, !PT ;  /* 0xffff00004c037812 */ /* 0x000fe400078ec0ff */
[C---:B------:R-:W-:Y:S02]  /*b1e0*/  SHF.L.U32 R69, R77.reuse, 0x10, RZ ;  /* 0x000000104d457819 */ /* 0x040fe400000006ff */
[----:B------:R-:W-:Y:S02]  /*b1f0*/  LOP3.LUT R70, R77, 0xffff0000, RZ, 0xc0, !PT ;  /* 0xffff00004d467812 */ /* 0x000fe400078ec0ff */
[C---:B------:R-:W-:Y:S02]  /*b200*/  SHF.L.U32 R72, R78.reuse, 0x10, RZ ;  /* 0x000000104e487819 */ /* 0x040fe400000006ff */
[----:B------:R-:W-:Y:S02]  /*b210*/  LOP3.LUT R73, R78, 0xffff0000, RZ, 0xc0, !PT ;  /* 0xffff00004e497812 */ /* 0x000fe400078ec0ff */
[C---:B------:R-:W-:Y:S01]  /*b220*/  SHF.L.U32 R74, R79.reuse, 0x10, RZ ;  /* 0x000000104f4a7819 */ /* 0x040fe200000006ff */
[----:B------:R-:W2:Y:S01]  /*b230*/  LDTM.x64 R4, tmem[UR4] ;  /* 0x00000004000479ee */ /* 0x000ea20008340000 */
[----:B------:R-:W-:Y:S02]  /*b240*/  LOP3.LUT R75, R79, 0xffff0000, RZ, 0xc0, !PT ;  /* 0xffff00004f4b7812 */ /* 0x000fe400078ec0ff */
[C---:B-1----:R-:W-:Y:S02]  /*b250*/  SHF.L.U32 R76, R80.reuse, 0x10, RZ ;  /* 0x00000010504c7819 */ /* 0x042fe400000006ff */
[----:B------:R-:W-:Y:S02]  /*b260*/  LOP3.LUT R77, R80, 0xffff0000, RZ, 0xc0, !PT ;  /* 0xffff0000504d7812 */ /* 0x000fe400078ec0ff */
[C---:B------:R-:W-:Y:S02]  /*b270*/  SHF.L.U32 R78, R81.reuse, 0x10, RZ ;  /* 0x00000010514e7819 */ /* 0x040fe400000006ff */
[----:B------:R-:W-:Y:S02]  /*b280*/  LOP3.LUT R79, R81, 0xffff0000, RZ, 0xc0, !PT ;  /* 0xffff0000514f7812 */ /* 0x000fe400078ec0ff */
[C---:B------:R-:W-:Y:S02]  /*b290*/  SHF.L.U32 R80, R82.reuse, 0x10, RZ ;  /* 0x0000001052507819 */ /* 0x040fe400000006ff */
[----:B------:R-:W-:Y:S02]  /*b2a0*/  LOP3.LUT R81, R82, 0xffff0000, RZ, 0xc0, !PT ;  /* 0xffff000052517812 */ /* 0x000fe400078ec0ff */
[C---:B------:R-:W-:Y:S02]  /*b2b0*/  SHF.L.U32 R82, R83.reuse, 0x10, RZ ;  /* 0x0000001053527819 */ /* 0x040fe400000006ff */
[----:B------:R-:W-:Y:S02]  /*b2c0*/  LOP3.LUT R83, R83, 0xffff0000, RZ, 0xc0, !PT ;  /* 0xffff000053537812 */ /* 0x000fe400078ec0ff */
[C---:B----4-:R-:W-:Y:S02]  /*b2d0*/  SHF.L.U32 R84, R88.reuse, 0x10, RZ ;  /* 0x0000001058547819 */ /* 0x050fe400000006ff */
[----:B------:R-:W-:Y:S02]  /*b2e0*/  LOP3.LUT R85, R88, 0xffff0000, RZ, 0xc0, !PT ;  /* 0xffff000058557812 */ /* 0x000fe400078ec0ff */
[C---:B------:R-:W-:Y:S01]  /*b2f0*/  SHF.L.U32 R86, R89.reuse, 0x10, RZ ;  /* 0x0000001059567819 */ /* 0x040fe200000006ff */
[C---:B--2---:R-:W-:Y:S01]  /*b300*/  FMUL R4, R68.reuse, R4 ;  /* 0x0000000444047220 */ /* 0x044fe20000400000 */
[----:B------:R-:W-:Y:S01]  /*b310*/  LOP3.LUT R87, R89, 0xffff0000, RZ, 0xc0, !PT ;  /* 0xffff000059577812 */ /* 0x000fe200078ec0ff */
[----:B------:R-:W-:Y:S01]  /*b320*/  FMUL R5, R68, R5 ;  /* 0x0000000544057220 */ /* 0x000fe20000400000 */
[C---:B------:R-:W-:Y:S01]  /*b330*/  SHF.L.U32 R88, R90.reuse, 0x10, RZ ;  /* 0x000000105a587819 */ /* 0x040fe200000006ff */
[C---:B------:R-:W-:Y:S01]  /*b340*/  FFMA R4, R71.reuse, R0, R4 ;  /* 0x0000000047047223 */ /* 0x040fe20000000004 */
[----:B------:R-:W-:Y:S01]  /*b350*/  LOP3.LUT R89, R90, 0xffff0000, RZ, 0xc0, !PT ;  /* 0xffff00005a597812 */ /* 0x000fe200078ec0ff */
[----:B------:R-:W-:Y:S01]  /*b360*/  FFMA R5, R71, R3, R5 ;  /* 0x0000000347057223 */ /* 0x000fe20000000005 */
[C---:B------:R-:W-:Y:S01]  /*b370*/  SHF.L.U32 R90, R91.reuse, 0x10, RZ ;  /* 0x000000105b5a7819 */ /* 0x040fe200000006ff */
[C---:B------:R-:W-:Y:S01]  /*b380*/  FMUL R6, R68.reuse, R6 ;  /* 0x0000000644067220 */ /* 0x040fe20000400000 */
[----:B------:R-:W-:Y:S01]  /*b390*/  LOP3.LUT R91, R91, 0xffff0000, RZ, 0xc0, !PT ;  /* 0xffff00005b5b7812 */ /* 0x000fe200078ec0ff */
[----:B------:R-:W-:Y:S01]  /*b3a0*/  FMUL R7, R68, R7 ;  /* 0x0000000744077220 */ /* 0x000fe20000400000 */
[----:B------:R-:W-:Y:S01]  /*b3b0*/  F2FP.BF16.F32.PACK_AB R4, R5, R4 ;  /* 0x000000040504723e */ /* 0x000fe200000010ff */
[C---:B------:R-:W-:Y:S01]  /*b3c0*/  FFMA R6, R71.reuse, R69, R6 ;  /* 0x0000004547067223 */ /* 0x040fe20000000006 */
[C---:B------:R-:W-:Y:S01]  /*b3d0*/  SHF.L.U32 R92, R96.reuse, 0x10, RZ ;  /* 0x00000010605c7819 */ /* 0x040fe200000006ff */
[----:B------:R-:W-:Y:S01]  /*b3e0*/  FFMA R7, R71, R70, R7 ;  /* 0x0000004647077223 */ /* 0x000fe20000000007 */
[----:B------:R-:W-:Y:S01]  /*b3f0*/  LOP3.LUT R93, R96, 0xffff0000, RZ, 0xc0, !PT ;  /* 0xffff0000605d7812 */ /* 0x000fe200078ec0ff */
[C---:B------:R-:W-:Y:S01]  /*b400*/  FMUL R8, R68.reuse, R8 ;  /* 0x0000000844087220 */ /* 0x040fe20000400000 */
[----:B------:R-:W-:Y:S01]  /*b410*/  SHF.L.U32 R94, R97, 0x10, RZ ;  /* 0x00000010615e7819 */ /* 0x000fe200000006ff */
[----:B------:R-:W-:Y:S01]  /*b420*/  FMUL R9, R68, R9 ;  /* 0x0000000944097220 */ /* 0x000fe20000400000 */
[----:B------:R-:W-:Y:S01]  /*b430*/  F2FP.BF16.F32.PACK_AB R5, R7, R6 ;  /* 0x000000060705723e */ /* 0x000fe200000010ff */
[----:B------:R-:W-:Y:S01]  /*b440*/  FFMA R8, R71, R72, R8 ;  /* 0x0000004847087223 */ /* 0x000fe20000000008 */
[----:B------:R-:W-:Y:S01]  /*b450*/  LOP3.LUT R95, R97, 0xffff0000, RZ, 0xc0, !PT ;  /* 0xffff0000615f7812 */ /* 0x000fe200078ec0ff */
[----:B------:R-:W-:Y:S01]  /*b460*/  FFMA R9, R71, R73, R9 ;  /* 0x0000004947097223 */ /* 0x000fe20000000009 */
[----:B------:R-:W-:Y:S01]  /*b470*/  SHF.L.U32 R96, R98, 0x10, RZ ;  /* 0x0000001062607819 */ /* 0x000fe200000006ff */
[----:B------:R-:W-:Y:S01]  /*b480*/  FMUL R10, R68, R10 ;  /* 0x0000000a440a7220 */ /* 0x000fe20000400000 */
[----:B------:R-:W-:Y:S01]  /*b490*/  LOP3.LUT R97, R98, 0xffff0000, RZ, 0xc0, !PT ;  /* 0xffff000062617812 */ /* 0x000fe200078ec0ff */
[C---:B------:R-:W-:Y:S01]  /*b4a0*/  FMUL R11, R68.reuse, R11 ;  /* 0x0000000b440b7220 */ /* 0x040fe20000400000 */
[----:B------:R-:W-:Y:S01]  /*b4b0*/  F2FP.BF16.F32.PACK_AB R6, R9, R8 ;  /* 0x000000080906723e */ /* 0x000fe200000010ff */
[----:B------:R-:W-:Y:S01]  /*b4c0*/  FFMA R10, R71, R74, R10 ;  /* 0x0000004a470a7223 */ /* 0x000fe2000000000a */
[----:B------:R-:W-:Y:S01]  /*b4d0*/  SHF.L.U32 R98, R99, 0x10, RZ ;  /* 0x0000001063627819 */ /* 0x000fe200000006ff */
[----:B------:R-:W-:Y:S01]  /*b4e0*/  FFMA R11, R71, R75, R11 ;  /* 0x0000004b470b7223 */ /* 0x000fe2000000000b */
[----:B------:R-:W-:Y:S01]  /*b4f0*/  LOP3.LUT R99, R99, 0xffff0000, RZ, 0xc0, !PT ;  /* 0xffff000063637812 */ /* 0x000fe200078ec0ff */
[----:B------:R-:W-:Y:S01]  /*b500*/  FMUL R0, R68, R12 ;  /* 0x0000000c44007220 */ /* 0x000fe20000400000 */
[----:B------:R-:W-:Y:S01]  /*b510*/  SHF.L.U32 R100, R104, 0x10, RZ ;  /* 0x0000001068647819 */ /* 0x000fe200000006ff */
[C---:B------:R-:W-:Y:S01]  /*b520*/  FMUL R3, R68.reuse, R13 ;  /* 0x0000000d44037220 */ /* 0x040fe20000400000 */
[----:B------:R-:W-:Y:S01]  /*b530*/  F2FP.BF16.F32.PACK_AB R7, R11, R10 ;  /* 0x0000000a0b07723e */ /* 0x000fe200000010ff */
[----:B------:R-:W-:Y:S01]  /*b540*/  FMUL R14, R68, R14 ;  /* 0x0000000e440e7220 */ /* 0x000fe20000400000 */
[----:B------:R-:W-:Y:S01]  /*b550*/  LOP3.LUT R101, R104, 0xffff0000, RZ, 0xc0, !PT ;  /* 0xffff000068657812 */ /* 0x000fe200078ec0ff */
[C---:B------:R-:W-:Y:S01]  /*b560*/  FMUL R15, R68.reuse, R15 ;  /* 0x0000000f440f7220 */ /* 0x040fe20000400000 */
[----:B------:R-:W-:Y:S01]  /*b570*/  SHF.L.U32 R102, R105, 0x10, RZ ;  /* 0x0000001069667819 */ /* 0x000fe200000006ff */
[----:B------:R-:W-:Y:S01]  /*b580*/  FFMA R0, R71, R76, R0 ;  /* 0x0000004c47007223 */ /* 0x000fe20000000000 */
[----:B------:R-:W-:Y:S01]  /*b590*/  LOP3.LUT R103, R105, 0xffff0000, RZ, 0xc0, !PT ;  /* 0xffff000069677812 */ /* 0x000fe200078ec0ff */
[----:B------:R-:W-:Y:S01]  /*b5a0*/  FMUL R12, R68, R16 ;  /* 0x00000010440c7220 */ /* 0x000fe20000400000 */
[C---:B------:R-:W-:Y:S01]  /*b5b0*/  SHF.L.U32 R104, R106.reuse, 0x10, RZ ;  /* 0x000000106a687819 */ /* 0x040fe200000006ff */
[----:B------:R-:W-:Y:S01]  /*b5c0*/  FFMA R3, R71, R77, R3 ;  /* 0x0000004d47037223 */ /* 0x000fe20000000003 */
[----:B------:R-:W-:Y:S01]  /*b5d0*/  LOP3.LUT R105, R106, 0xffff0000, RZ, 0xc0, !PT ;  /* 0xffff00006a697812 */ /* 0x000fe200078ec0ff */
[C---:B------:R-:W-:Y:S01]  /*b5e0*/  FMUL R13, R68.reuse, R17 ;  /* 0x00000011440d7220 */ /* 0x040fe20000400000 */
[----:B------:R-:W-:Y:S01]  /*b5f0*/  SHF.L.U32 R106, R107, 0x10, RZ ;  /* 0x000000106b6a7819 */ /* 0x000fe200000006ff */
[----:B------:R-:W-:Y:S01]  /*b600*/  FFMA R14, R71, R78, R14 ;  /* 0x0000004e470e7223 */ /* 0x000fe2000000000e */
[----:B------:R-:W-:Y:S01]  /*b610*/  F2FP.BF16.F32.PACK_AB R8, R3, R0 ;  /* 0x000000000308723e */ /* 0x000fe200000010ff */
[----:B------:R-:W-:Y:S01]  /*b620*/  FMUL R18, R68, R18 ;  /* 0x0000001244127220 */ /* 0x000fe20000400000 */
[----:B------:R-:W-:Y:S01]  /*b630*/  LOP3.LUT R107, R107, 0xffff0000, RZ, 0xc0, !PT ;  /* 0xffff00006b6b7812 */ /* 0x000fe200078ec0ff */
[----:B------:R-:W-:Y:S01]  /*b640*/  FFMA R15, R71, R79, R15 ;  /* 0x0000004f470f7223 */ /* 0x000fe2000000000f */
[----:B------:R-:W-:Y:S01]  /*b650*/  SHF.L.U32 R108, R112, 0x10, RZ ;  /* 0x00000010706c7819 */ /* 0x000fe200000006ff */
[----:B------:R-:W-:Y:S01]  /*b660*/  FMUL R19, R68, R19 ;  /* 0x0000001344137220 */ /* 0x000fe20000400000 */
[----:B------:R-:W-:Y:S01]  /*b670*/  LOP3.LUT R109, R112, 0xffff0000, RZ, 0xc0, !PT ;  /* 0xffff0000706d7812 */ /* 0x000fe200078ec0ff */
[----:B------:R1:W-:Y:S01]  /*b680*/  STS.128 [R164+UR46+0xc400], R4 ;  /* 0x00c40004a4007988 */ /* 0x0003e20008000c2e */
[----:B------:R-:W-:Y:S01]  /*b690*/  F2FP.BF16.F32.PACK_AB R9, R15, R14 ;  /* 0x0000000e0f09723e */ /* 0x000fe200000010ff */
[C---:B------:R-:W-:Y:S01]  /*b6a0*/  FFMA R12, R71.reuse, R80, R12 ;  /* 0x00000050470c7223 */ /* 0x040fe2000000000c */
[C---:B------:R-:W-:Y:S01]  /*b6b0*/  FFMA R13, R71.reuse, R81, R13 ;  /* 0x00000051470d7223 */ /* 0x040fe2000000000d */
[----:B------:R-:W-:Y:S01]  /*b6c0*/  FFMA R18, R71, R82, R18 ;  /* 0x0000005247127223 */ /* 0x000fe20000000012 */
[----:B------:R-:W-:Y:S01]  /*b6d0*/  SHF.L.U32 R110, R113, 0x10, RZ ;  /* 0x00000010716e7819 */ /* 0x000fe200000006ff */
[----:B------:R-:W-:Y:S01]  /*b6e0*/  FFMA R19, R71, R83, R19 ;  /* 0x0000005347137223 */ /* 0x000fe20000000013 */
[C---:B------:R-:W-:Y:S01]  /*b6f0*/  FMUL R16, R68.reuse, R20 ;  /* 0x0000001444107220 */ /* 0x040fe20000400000 */
[----:B------:R-:W-:Y:S01]  /*b700*/  F2FP.BF16.F32.PACK_AB R10, R13, R12 ;  /* 0x0000000c0d0a723e */ /* 0x000fe200000010ff */
[C---:B------:R-:W-:Y:S01]  /*b710*/  FMUL R17, R68.reuse, R21 ;  /* 0x0000001544117220 */ /* 0x040fe20000400000 */
[C---:B------:R-:W-:Y:S01]  /*b720*/  FMUL R22, R68.reuse, R22 ;  /* 0x0000001644167220 */ /* 0x040fe20000400000 */
[----:B------:R-:W-:Y:S01]  /*b730*/  F2FP.BF16.F32.PACK_AB R11, R19, R18 ;  /* 0x00000012130b723e */ /* 0x000fe200000010ff */
[C---:B------:R-:W-:Y:S01]  /*b740*/  FFMA R16, R71.reuse, R84, R16 ;  /* 0x0000005447107223 */ /* 0x040fe20000000010 */
[----:B------:R-:W-:Y:S01]  /*b750*/  FFMA R17, R71, R85, R17 ;  /* 0x0000005547117223 */ /* 0x000fe20000000011 */
[----:B------:R-:W-:Y:S01]  /*b760*/  LOP3.LUT R111, R113, 0xffff0000, RZ, 0xc0, !PT ;  /* 0xffff0000716f7812 */ /* 0x000fe200078ec0ff */
[----:B------:R-:W-:Y:S01]  /*b770*/  FFMA R22, R71, R86, R22 ;  /* 0x0000005647167223 */ /* 0x000fe20000000016 */
[----:B------:R1:W-:Y:S01]  /*b780*/  STS.128 [R163+0xc400], R8 ;  /* 0x00c40008a3007388 */ /* 0x0003e20000000c00 */
[C---:B------:R-:W-:Y:S01]  /*b790*/  FMUL R23, R68.reuse, R23 ;  /* 0x0000001744177220 */ /* 0x040fe20000400000 */
[----:B------:R-:W-:Y:S01]  /*b7a0*/  F2FP.BF16.F32.PACK_AB R16, R17, R16 ;  /* 0x000000101110723e */ /* 0x000fe200000010ff */
[C---:B------:R-:W-:Y:S01]  /*b7b0*/  FMUL R20, R68.reuse, R24 ;  /* 0x0000001844147220 */ /* 0x040fe20000400000 */
[----:B------:R-:W-:Y:S01]  /*b7c0*/  FMUL R21, R68, R25 ;  /* 0x0000001944157220 */ /* 0x000fe20000400000 */
[C---:B------:R-:W-:Y:S01]  /*b7d0*/  SHF.L.U32 R112, R114.reuse, 0x10, RZ ;  /* 0x0000001072707819 */ /* 0x040fe200000006ff */
[C---:B------:R-:W-:Y:S01]  /*b7e0*/  FFMA R23, R71.reuse, R87, R23 ;  /* 0x0000005747177223 */ /* 0x040fe20000000017 */
[C---:B------:R-:W-:Y:S01]  /*b7f0*/  FFMA R20, R71.reuse, R88, R20 ;  /* 0x0000005847147223 */ /* 0x040fe20000000014 */
[----:B------:R-:W-:Y:S01]  /*b800*/  LOP3.LUT R113, R114, 0xffff0000, RZ, 0xc0, !PT ;  /* 0xffff000072717812 */ /* 0x000fe200078ec0ff */
        /* <DEDUP_REMOVED lines=8> */
[----:B------:R-:W-:Y:S01]  /*b890*/  SHF.L.U32 R114, R115, 0x10, RZ ;  /* 0x0000001073727819 */ /* 0x000fe200000006ff */
[----:B------:R-:W-:Y:S01]  /*b8a0*/  FFMA R24, R71, R92, R24 ;  /* 0x0000005c47187223 */ /* 0x000fe20000000018 */
[C---:B------:R-:W-:Y:S01]  /*b8b0*/  FMUL R25, R68.reuse, R29 ;  /* 0x0000001d44197220 */ /* 0x040fe20000400000 */
[----:B------:R-:W-:Y:S01]  /*b8c0*/  LOP3.LUT R115, R115, 0xffff0000, RZ, 0xc0, !PT ;  /* 0xffff000073737812 */ /* 0x000fe200078ec0ff */
[C---:B------:R-:W-:Y:S01]  /*b8d0*/  FMUL R30, R68.reuse, R30 ;  /* 0x0000001e441e7220 */ /* 0x040fe20000400000 */
[----:B------:R-:W-:Y:S01]  /*b8e0*/  F2FP.BF16.F32.PACK_AB R19, R27, R26 ;  /* 0x0000001a1b13723e */ /* 0x000fe200000010ff */
[C---:B------:R-:W-:Y:S01]  /*b8f0*/  FFMA R25, R71.reuse, R93, R25 ;  /* 0x0000005d47197223 */ /* 0x040fe20000000019 */
[----:B------:R-:W-:Y:S01]  /*b900*/  FMUL R31, R68, R31 ;  /* 0x0000001f441f7220 */ /* 0x000fe20000400000 */
[----:B------:R-:W-:Y:S01]  /*b910*/  FFMA R30, R71, R94, R30 ;  /* 0x0000005e471e7223 */ /* 0x000fe2000000001e */
[----:B------:R-:W-:Y:S01]  /*b920*/  SHF.L.U32 R116, R120, 0x10, RZ ;  /* 0x0000001078747819 */ /* 0x000fe200000006ff */
[----:B------:R1:W-:Y:S01]  /*b930*/  STS.128 [R162+0xc400], R16 ;  /* 0x00c40010a2007388 */ /* 0x0003e20000000c00 */
[----:B------:R-:W-:Y:S01]  /*b940*/  F2FP.BF16.F32.PACK_AB R24, R25, R24 ;  /* 0x000000181918723e */ /* 0x000fe200000010ff */
[C---:B------:R-:W-:Y:S01]  /*b950*/  FFMA R31, R71.reuse, R95, R31 ;  /* 0x0000005f471f7223 */ /* 0x040fe2000000001f */
[C---:B------:R-:W-:Y:S01]  /*b960*/  FMUL R28, R68.reuse, R32 ;  /* 0x00000020441c7220 */ /* 0x040fe20000400000 */
[C---:B------:R-:W-:Y:S01]  /*b970*/  FMUL R29, R68.reuse, R33 ;  /* 0x00000021441d7220 */ /* 0x040fe20000400000 */
[----:B------:R-:W-:Y:S01]  /*b980*/  FMUL R34, R68, R34 ;  /* 0x0000002244227220 */ /* 0x000fe20000400000 */
[----:B------:R-:W-:Y:S01]  /*b990*/  LOP3.LUT R117, R120, 0xffff0000, RZ, 0xc0, !PT ;  /* 0xffff000078757812 */ /* 0x000fe200078ec0ff */
[----:B------:R-:W-:Y:S01]  /*b9a0*/  FFMA R28, R71, R96, R28 ;  /* 0x00000060471c7223 */ /* 0x000fe2000000001c */
[----:B------:R-:W-:Y:S01]  /*b9b0*/  F2FP.BF16.F32.PACK_AB R25, R31, R30 ;  /* 0x0000001e1f19723e */ /* 0x000fe200000010ff */
[C---:B------:R-:W-:Y:S01]  /*b9c0*/  FFMA R29, R71.reuse, R97, R29 ;  /* 0x00000061471d7223 */ /* 0x040fe2000000001d */
[----:B------:R-:W-:Y:S01]  /*b9d0*/  FFMA R34, R71, R98, R34 ;  /* 0x0000006247227223 */ /* 0x000fe20000000022 */
[C---:B------:R-:W-:Y:S01]  /*b9e0*/  FMUL R35, R68.reuse, R35 ;  /* 0x0000002344237220 */ /* 0x040fe20000400000 */
[----:B------:R-:W-:Y:S01]  /*b9f0*/  SHF.L.U32 R118, R121, 0x10, RZ ;  /* 0x0000001079767819 */ /* 0x000fe200000006ff */
[C---:B------:R-:W-:Y:S01]  /*ba00*/  FMUL R32, R68.reuse, R36 ;  /* 0x0000002444207220 */ /* 0x040fe20000400000 */
[----:B------:R-:W-:Y:S01]  /*ba10*/  F2FP.BF16.F32.PACK_AB R26, R29, R28 ;  /* 0x0000001c1d1a723e */ /* 0x000fe200000010ff */
[C---:B------:R-:W-:Y:S01]  /*ba20*/  FFMA R35, R71.reuse, R99, R35 ;  /* 0x0000006347237223 */ /* 0x040fe20000000023 */
[C---:B------:R-:W-:Y:S01]  /*ba30*/  FMUL R33, R68.reuse, R37 ;  /* 0x0000002544217220 */ /* 0x040fe20000400000 */
[----:B------:R-:W-:Y:S01]  /*ba40*/  FFMA R32, R71, R100, R32 ;  /* 0x0000006447207223 */ /* 0x000fe20000000020 */
        /* <DEDUP_REMOVED lines=29> */
[C---:B------:R-:W-:Y:S01]  /*bc20*/  FMUL R47, R68.reuse, R47 ;  /* 0x0000002f442f7220 */ /* 0x040fe20000400000 */
[C---:B------:R-:W-:Y:S01]  /*bc30*/  FMUL R44, R68.reuse, R48 ;  /* 0x00000030442c7220 */ /* 0x040fe20000400000 */
[----:B------:R-:W-:Y:S01]  /*bc40*/  FMUL R45, R68, R49 ;  /* 0x00000031442d7220 */ /* 0x000fe20000400000 */
[----:B------:R1:W-:Y:S01]  /*bc50*/  STS.128 [R149+0xc400], R32 ;  /* 0x00c4002095007388 */ /* 0x0003e20000000c00 */
[C---:B------:R-:W-:Y:S01]  /*bc60*/  SHF.L.U32 R124, R128.reuse, 0x10, RZ ;  /* 0x00000010807c7819 */ /* 0x040fe200000006ff */
[----:B------:R-:W-:Y:S01]  /*bc70*/  FFMA R46, R71, R110, R46 ;  /* 0x0000006e472e7223 */ /* 0x000fe2000000002e */
[----:B------:R-:W-:Y:S01]  /*bc80*/  F2FP.BF16.F32.PACK_AB R40, R41, R40 ;  /* 0x000000282928723e */ /* 0x000fe200000010ff */
[C---:B------:R-:W-:Y:S01]  /*bc90*/  FFMA R47, R71.reuse, R111, R47 ;  /* 0x0000006f472f7223 */ /* 0x040fe2000000002f */
[C---:B------:R-:W-:Y:S01]  /*bca0*/  FFMA R44, R71.reuse, R112, R44 ;  /* 0x00000070472c7223 */ /* 0x040fe2000000002c */
[----:B------:R-:W-:Y:S01]  /*bcb0*/  LOP3.LUT R125, R128, 0xffff0000, RZ, 0xc0, !PT ;  /* 0xffff0000807d7812 */ /* 0x000fe200078ec0ff */
[C---:B------:R-:W-:Y:S01]  /*bcc0*/  FFMA R45, R71.reuse, R113, R45 ;  /* 0x00000071472d7223 */ /* 0x040fe2000000002d */
        /* <DEDUP_REMOVED lines=14> */
[----:B------:R-:W-:Y:S01]  /*bdb0*/  FFMA R55, R71, R119, R55 ;  /* 0x0000007747377223 */ /* 0x000fe20000000037 */
[C---:B------:R-:W-:Y:S01]  /*bdc0*/  FMUL R59, R68.reuse, R59 ;  /* 0x0000003b443b7220 */ /* 0x040fe20000400000 */
[----:B------:R-:W-:Y:S01]  /*bdd0*/  F2FP.BF16.F32.PACK_AB R41, R47, R46 ;  /* 0x0000002e2f29723e */ /* 0x000fe200000010ff */
[----:B------:R-:W-:Y:S01]  /*bde0*/  FFMA R52, R71, R120, R52 ;  /* 0x0000007847347223 */ /* 0x000fe20000000034 */
[----:B------:R-:W-:Y:S01]  /*bdf0*/  F2FP.BF16.F32.PACK_AB R42, R45, R44 ;  /* 0x0000002c2d2a723e */ /* 0x000fe200000010ff */
[C---:B------:R-:W-:Y:S01]  /*be00*/  FMUL R56, R68.reuse, R60 ;  /* 0x0000003c44387220 */ /* 0x040fe20000400000 */
[----:B------:R-:W-:Y:S01]  /*be10*/  F2FP.BF16.F32.PACK_AB R43, R51, R50 ;  /* 0x00000032332b723e */ /* 0x000fe200000010ff */
[----:B------:R-:W-:Y:S01]  /*be20*/  FFMA R53, R71, R121, R53 ;  /* 0x0000007947357223 */ /* 0x000fe20000000035 */
[----:B------:R-:W-:Y:S01]  /*be30*/  SHF.L.U32 R126, R129, 0x10, RZ ;  /* 0x00000010817e7819 */ /* 0x000fe200000006ff */
[C---:B------:R-:W-:Y:S01]  /*be40*/  FMUL R57, R68.reuse, R61 ;  /* 0x0000003d44397220 */ /* 0x040fe20000400000 */
[----:B------:R-:W-:Y:S01]  /*be50*/  FFMA R58, R71, R122, R58 ;  /* 0x0000007a473a7223 */ /* 0x000fe2000000003a */
[----:B------:R1:W-:Y:S01]  /*be60*/  STS.128 [R160+0xc400], R40 ;  /* 0x00c40028a0007388 */ /* 0x0003e20000000c00 */
[----:B------:R-:W-:Y:S01]  /*be70*/  LOP3.LUT R127, R129, 0xffff0000, RZ, 0xc0, !PT ;  /* 0xffff0000817f7812 */ /* 0x000fe200078ec0ff */
[----:B------:R-:W-:Y:S01]  /*be80*/  FMUL R62, R68, R62 ;  /* 0x0000003e443e7220 */ /* 0x000fe20000400000 */
[C---:B------:R-:W-:Y:S01]  /*be90*/  FFMA R59, R71.reuse, R123, R59 ;  /* 0x0000007b473b7223 */ /* 0x040fe2000000003b */
[----:B------:R-:W-:Y:S01]  /*bea0*/  SHF.L.U32 R128, R130, 0x10, RZ ;  /* 0x0000001082807819 */ /* 0x000fe200000006ff */
[----:B------:R-:W-:Y:S01]  /*beb0*/  FMUL R63, R68, R63 ;  /* 0x0000003f443f7220 */ /* 0x000fe20000400000 */
[C---:B------:R-:W-:Y:S01]  /*bec0*/  FFMA R56, R71.reuse, R124, R56 ;  /* 0x0000007c47387223 */ /* 0x040fe20000000038 */
[----:B------:R-:W-:Y:S01]  /*bed0*/  LOP3.LUT R129, R130, 0xffff0000, RZ, 0xc0, !PT ;  /* 0xffff000082817812 */ /* 0x000fe200078ec0ff */
[C---:B------:R-:W-:Y:S01]  /*bee0*/  FMUL R60, R68.reuse, R64 ;  /* 0x00000040443c7220 */ /* 0x040fe20000400000 */
[----:B------:R-:W-:Y:S01]  /*bef0*/  FFMA R57, R71, R125, R57 ;  /* 0x0000007d47397223 */ /* 0x000fe20000000039 */
[----:B------:R-:W-:Y:S01]  /*bf00*/  SHF.L.U32 R130, R131, 0x10, RZ ;  /* 0x0000001083827819 */ /* 0x000fe200000006ff */
[C---:B------:R-:W-:Y:S01]  /*bf10*/  FMUL R61, R68.reuse, R65 ;  /* 0x00000041443d7220 */ /* 0x040fe20000400000 */
        /* <DEDUP_REMOVED lines=17> */
[----:B------:R-:W-:Y:S02]  /*c030*/  F2FP.BF16.F32.PACK_AB R59, R67, R66 ;  /* 0x00000042433b723e */ /* 0x000fe400000010ff */
[----:B------:R-:W-:Y:S03]  /*c040*/  ISETP.NE.AND P0, PT, R154, RZ, PT ;  /* 0x000000ff9a00720c */ /* 0x000fe60003f05270 */
[----:B------:R1:W-:Y:S01]  /*c050*/  STS.128 [R158+0xc400], R56 ;  /* 0x00c400389e007388 */ /* 0x0003e20000000c00 */
[----:B------:R-:W-:Y:S01]  /*c060*/  @!PT LDS RZ, [RZ] ;  /* 0x00000000fffff984 */ /* 0x000fe20000000800 */
[----:B------:R-:W-:Y:S01]  /*c070*/  @!PT LDS RZ, [RZ] ;  /* 0x00000000fffff984 */ /* 0x000fe20000000800 */
[----:B------:R-:W-:Y:S01]  /*c080*/  @!PT LDS RZ, [RZ] ;  /* 0x00000000fffff984 */ /* 0x000fe20000000800 */
[----:B------:R-:W-:Y:S01]  /*c090*/  @!PT LDS RZ, [RZ] ;  /* 0x00000000fffff984 */ /* 0x000fe20000000800 */
[----:B------:R2:W-:Y:S07]  /*c0a0*/  MEMBAR.ALL.CTA ;  /* 0x0000000000007992 */ /* 0x0005ee0000008000 */
[----:B--2---:R-:W2:Y:S02]  /*c0b0*/  FENCE.VIEW.ASYNC.S ;  /* 0x00000000000073c6 */ /* 0x004ea40000000000 */
[----:B--2---:R-:W-:Y:S06]  /*c0c0*/  BAR.SYNC.DEFER_BLOCKING 0x1, 0x80 ;  /* 0x0042000000007b1d */ /* 0x004fec0000010000 */
[----:B------:R-:W-:Y:S05]  /*c0d0*/  @P0 BRA `(.L_x_144) ;  /* 0x0000000000280947 */ /* 0x000fea0003800000 */
[----:B------:R-:W2:Y:S01]  /*c0e0*/  LDCU.64 UR6, c[0x0][0x348] ;  /* 0x00006900ff0677ac */ /* 0x000ea20008000a00 */
[----:B------:R-:W-:Y:S02]  /*c0f0*/  UIADD3 UR9, UPT, UPT, UR53, UR39, URZ ;  /* 0x0000002735097290 */ /* 0x000fe4000fffe0ff */
[----:B------:R-:W-:Y:S01]  /*c100*/  UIADD3 UR8, UPT, UPT, UR46, 0xc400, URZ ;  /* 0x0000c4002e087890 */ /* 0x000fe2000fffe0ff */
[----:B------:R-:W-:Y:S01]  /*c110*/  UMOV UR10, UR50 ;  /* 0x00000032000a7c82 */ /* 0x000fe20008000000 */
[----:B------:R-:W-:Y:S01]  /*c120*/  UMOV UR11, UR44 ;  /* 0x0000002c000b7c82 */ /* 0x000fe20008000000 */
[----:B--2---:R-:W-:Y:S04]  /*c130*/  UIADD3 UR4, UP0, UPT, UR6, 0xa80, URZ ;  /* 0x00000a8006047890 */ /* 0x004fe8000ff1e0ff */
[----:B------:R-:W-:Y:S09]  /*c140*/  UIADD3.X UR5, UPT, UPT, URZ, UR7, URZ, UP0, !UPT ;  /* 0x00000007ff057290 */ /* 0x000ff200087fe4ff */
[----:B------:R2:W-:Y:S01]  /*c150*/  UTMASTG.3D [UR8], [UR4] ;  /* 0x00000008040073b5 */ /* 0x0005e20008010000 */
[----:B------:R0:W-:Y:S01]  /*c160*/  UTMACMDFLUSH ;  /* 0x00000000000079b7 */ /* 0x0001e20000000000 */
[----:B--2---:R-:W-:Y:S04]  /*c170*/  DEPBAR.LE SB0, 0x1 ;  /* 0x000080400000791a */ /* 0x004fe80000000000 */
.L_x_144:
[----:B------:R-:W-:Y:S05]  /*c180*/  BSYNC.RECONVERGENT B0 ;  /* 0x0000000000007941 */ /* 0x000fea0003800200 */
.L_x_143:
[----:B------:R-:W-:Y:S01]  /*c190*/  BAR.SYNC.DEFER_BLOCKING 0x1, 0x80 ;  /* 0x0042000000007b1d */ /* 0x000fe20000010000 */
[----:B------:R-:W-:Y:S09]  /*c1a0*/  UISETP.NE.AND UP0, UPT, UR54, -0x4, UPT ;  /* 0xfffffffc3600788c */ /* 0x000ff2000bf05270 */
[----:B------:R-:W-:Y:S05]  /*c1b0*/  BRA.U !UP0, `(.L_x_145) ;  /* 0x0000000108247547 */ /* 0x000fea000b800000 */
[----:B------:R-:W-:Y:S01]  /*c1c0*/  ISETP.NE.AND P0, PT, R157, RZ, PT ;  /* 0x000000ff9d00720c */ /* 0x000fe20003f05270 */
[----:B------:R-:W-:Y:S01]  /*c1d0*/  IMAD.U32 R0, RZ, RZ, UR52 ;  /* 0x00000034ff007e24 */ /* 0x000fe2000f8e00ff */
[----:B------:R-:W-:Y:S04]  /*c1e0*/  UIADD3 UR4, UPT, UPT, UR52, 0x1, URZ ;  /* 0x0000000134047890 */ /* 0x000fe8000fffe0ff */
[----:B------:R-:W-:Y:S04]  /*c1f0*/  UISETP.NE.AND UP0, UPT, UR4, 0x4, UPT ;  /* 0x000000040400788c */ /* 0x000fe8000bf05270 */
[----:B------:R-:W-:Y:S03]  /*c200*/  USEL UR52, UR4, URZ, UP0 ;  /* 0x000000ff04347287 */ /* 0x000fe60008000000 */
[----:B------:R-:W-:Y:S05]  /*c210*/  @P0 LEA R0, R0, UR46, 0x3 ;  /* 0x0000002e00000c11 */ /* 0x000fea000f8e18ff */
[----:B------:R-:W-:Y:S05]  /*c220*/  @P0 VIADD R0, R0, 0x60 ;  /* 0x0000006000000836 */ /* 0x000fea0000000000 */
[----:B------:R-:W-:Y:S04]  /*c230*/  @P0 PRMT R0, R165, 0x654, R0 ;  /* 0x00000654a5000816 */ /* 0x000fe80000000000 */
[----:B------:R2:W-:Y:S03]  /*c240*/  @P0 SYNCS.ARRIVE.TRANS64.RED.A1T0 RZ, [R0+URZ], RZ ;  /* 0x000000ff00ff09a7 */ /* 0x0005e600081004ff */
.L_x_145:
[----:B------:R-:W-:Y:S01]  /*c250*/  R2UR UR6, R156 ;  /* 0x000000009c0672ca */ /* 0x000fe200000e0000 */
[----:B------:R-:W-:Y:S01]  /*c260*/  UIADD3 UR54, UPT, UPT, UR54, 0x4, URZ ;  /* 0x0000000436367890 */ /* 0x000fe2000fffe0ff */
[----:B------:R-:W-:Y:S01]  /*c270*/  R2UR UR5, R144 ;  /* 0x00000000900572ca */ /* 0x000fe200000e0000 */
[----:B------:R-:W-:Y:S01]  /*c280*/  ULOP3.LUT UR38, UR38, 0x1, URZ, 0x3c, !UPT ;  /* 0x0000000126267892 */ /* 0x000fe2000f8e3cff */
[----:B------:R-:W-:Y:S01]  /*c290*/  R2UR UR4, R145 ;  /* 0x00000000910472ca */ /* 0x000fe200000e0000 */
[----:B------:R-:W-:Y:S01]  /*c2a0*/  UMOV UR44, UR63 ;  /* 0x0000003f002c7c82 */ /* 0x000fe20008000000 */
[C---:B------:R-:W-:Y:S04]  /*c2b0*/  ISETP.NE.AND P0, PT, R148.reuse, 0x2, PT ;  /* 0x000000029400780c */ /* 0x040fe80003f05270 */
[----:B--2---:R-:W-:Y:S02]  /*c2c0*/  SEL R0, RZ, 0x1, P0 ;  /* 0x00000001ff007807 */ /* 0x004fe40000000000 */
[----:B------:R-:W-:Y:S01]  /*c2d0*/  SEL R148, R148, RZ, P0 ;  /* 0x000000ff94947207 */ /* 0x000fe20000000000 */
[----:B------:R-:W-:Y:S01]  /*c2e0*/  UISETP.NE.AND UP0, UPT, UR6, URZ, UPT ;  /* 0x000000ff0600728c */ /* 0x000fe2000bf05270 */
[----:B------:R-:W-:Y:S01]  /*c2f0*/  LOP3.LUT R150, R150, R0, RZ, 0x3c, !PT ;  /* 0x0000000096967212 */ /* 0x000fe200078e3cff */
[----:B------:R-:W-:Y:S02]  /*c300*/  UIADD3 UR16, UPT, UPT, UR36, UR5, URZ ;  /* 0x0000000524107290 */ /* 0x000fe4000fffe0ff */
[----:B------:R-:W-:Y:S05]  /*c310*/  UIADD3 UR20, UPT, UPT, UR37, UR4, URZ ;  /* 0x0000000425147290 */ /* 0x000fea000fffe0ff */
[----:B------:R-:W-:Y:S07]  /*c320*/  BRA.U UP0, `(.L_x_146) ;  /* 0xffffff9d00a47547 */ /* 0x000fee000b83ffff */
[----:B------:R-:W2:Y:S01]  /*c330*/  S2UR UR4, SR_CgaCtaId ;  /* 0x00000000000479c3 */ /* 0x000ea20000008800 */
[----:B------:R-:W3:Y:S01]  /*c340*/  LDCU.64 UR6, c[0x0][0xc90] ;  /* 0x00019200ff0677ac */ /* 0x000ee20008000a00 */
[----:B------:R-:W-:Y:S01]  /*c350*/  UIADD3 UR8, UPT, UPT, UR46, 0xe0, URZ ;  /* 0x000000e02e087890 */ /* 0x000fe2000fffe0ff */
[----:B---3--:R-:W-:-:S04]  /*c360*/  ISETP.NE.U32.AND P1, PT, RZ, UR6, PT ;  /* 0x00000006ff007c0c */ /* 0x008fc8000bf25070 */
[----:B------:R-:W-:Y:S01]  /*c370*/  ISETP.NE.AND.EX P0, PT, RZ, UR7, PT, P1 ;  /* 0x00000007ff007c0c */ /* 0x000fe2000bf05310 */
[----:B--2---:R-:W-:Y:S01]  /*c380*/  ULOP3.LUT UR9, UR4, 0x1, URZ, 0x3c, !UPT ;  /* 0x0000000104097892 */ /* 0x004fe2000f8e3cff */
[----:B------:R-:W2:Y:S03]  /*c390*/  LDCU.64 UR4, c[0x0][0xc88] ;  /* 0x00019100ff0477ac */ /* 0x000ea60008000a00 */
[----:B------:R-:W-:-:S09]  /*c3a0*/  UPRMT UR8, UR9, 0x654, UR8 ;  /* 0x0000065409087896 */ /* 0x000fd20008000008 */
[----:B------:R-:W-:Y:S01]  /*c3b0*/  SYNCS.ARRIVE.TRANS64.RED.A1T0 RZ, [UR8], RZ ;  /* 0x000000ffffff79a7 */ /* 0x000fe20008100408 */
[----:B--2---:R-:W-:Y:S01]  /*c3c0*/  ISETP.NE.U32.AND P2, PT, RZ, UR4, PT ;  /* 0x00000004ff007c0c */ /* 0x004fe2000bf45070 */
[----:B------:R-:W-:Y:S03]  /*c3d0*/  SYNCS.ARRIVE.TRANS64.A1T0 RZ, [UR46+0xe0], RZ ;  /* 0x0000e0ffffff79a7 */ /* 0x000fe6000810002e */
[----:B------:R-:W-:-:S13]  /*c3e0*/  ISETP.NE.AND.EX P2, PT, RZ, UR5, PT, P2 ;  /* 0x00000005ff007c0c */ /* 0x000fda000bf45320 */
[----:B------:R-:W-:Y:S05]  /*c3f0*/  @P2 BRA P0, `(.L_x_147) ;  /* 0x00000000003c2947 */ /* 0x000fea0000000000 */
[----:B------:R-:W-:-:S13]  /*c400*/  ISETP.NE.AND.EX P1, PT, RZ, UR7, PT, P1 ;  /* 0x00000007ff007c0c */ /* 0x000fda000bf25310 */
[----:B------:R-:W-:Y:S05]  /*c410*/  @P1 BRA `(.L_x_148) ;  /* 0x00000000000c1947 */ /* 0x000fea0003800000 */
[----:B------:R-:W-:-:S13]  /*c420*/  FSETP.NEU.AND P0, PT, R71, RZ, PT ;  /* 0x000000ff4700720b */ /* 0x000fda0003f0d000 */
[----:B------:R-:W-:Y:S05]  /*c430*/  @!P0 EXIT ;  /* 0x000000000000894d */ /* 0x000fea0003800000 */
[----:B------:R-:W-:Y:S05]  /*c440*/  BRA `(.L_x_147) ;  /* 0x0000000000287947 */ /* 0x000fea0003800000 */
.L_x_148:
[----:B------:R-:W-:Y:S01]  /*c450*/  ISETP.NE.AND P0, PT, R147, RZ, PT ;  /* 0x000000ff9300720c */ /* 0x000fe20003f05270 */
[----:B------:R-:W-:-:S12]  /*c460*/  BSSY.RECONVERGENT B0, `(.L_x_147) ;  /* 0x0000008000007945 */ /* 0x000fd80003800200 */
[----:B------:R-:W-:Y:S05]  /*c470*/  @P0 BRA `(.L_x_149) ;  /* 0x0000000000100947 */ /* 0x000fea0003800000 */
[----:B------:R-:W-:-:S04]  /*c480*/  ISETP.NE.U32.AND P0, PT, RZ, UR4, PT ;  /* 0x00000004ff007c0c */ /* 0x000fc8000bf05070 */
[----:B------:R-:W-:-:S13]  /*c490*/  ISETP.NE.AND.EX P0, PT, RZ, UR5, PT, P0 ;  /* 0x00000005ff007c0c */ /* 0x000fda000bf05300 */
[----:B------:R-:W-:Y:S05]  /*c4a0*/  @!P0 EXIT ;  /* 0x000000000000894d */ /* 0x000fea0003800000 */
[----:B------:R-:W-:Y:S05]  /*c4b0*/  BRA `(.L_x_150) ;  /* 0x0000000000087947 */ /* 0x000fea0003800000 */
.L_x_149:
[----:B------:R-:W-:-:S13]  /*c4c0*/  FSETP.NEU.AND P0, PT, R71, RZ, PT ;  /* 0x000000ff4700720b */ /* 0x000fda0003f0d000 */
[----:B------:R-:W-:Y:S05]  /*c4d0*/  @!P0 EXIT ;  /* 0x000000000000894d */ /* 0x000fea0003800000 */
.L_x_150:
[----:B------:R-:W-:Y:S05]  /*c4e0*/  BSYNC.RECONVERGENT B0 ;  /* 0x0000000000007941 */ /* 0x000fea0003800200 */
.L_x_147:
[----:B------:R-:W2:Y:S01]  /*c4f0*/  S2UR UR7, SR_CgaCtaId ;  /* 0x00000000000779c3 */ /* 0x000ea20000008800 */
[----:B------:R-:W-:Y:S01]  /*c500*/  ULEA UR6, UR52, UR46, 0x3 ;  /* 0x0000002e34067291 */ /* 0x000fe2000f8e18ff */
[----:B------:R-:W-:-:S04]  /*c510*/  DEPBAR.LE SB0, 0x0 ;  /* 0x000080000000791a */ /* 0x000fc80000000000 */
[----:B------:R-:W-:-:S04]  /*c520*/  UIADD3 UR6, UPT, UPT, UR6, 0x60, URZ ;  /* 0x0000006006067890 */ /* 0x000fc8000fffe0ff */
[----:B--2---:R-:W-:-:S09]  /*c530*/  UPRMT UR6, UR7, 0x654, UR6 ;  /* 0x0000065407067896 */ /* 0x004fd20008000006 */
[----:B------:R-:W-:Y:S01]  /*c540*/  SYNCS.ARRIVE.TRANS64.RED.A1T0 RZ, [UR6], RZ ;  /* 0x000000ffffff79a7 */ /* 0x000fe20008100406 */
[----:B------:R-:W-:Y:S05]  /*c550*/  EXIT ;  /* 0x000000000000794d */ /* 0x000fea0003800000 */
.L_x_24:
[----:B--2---:R2:W3:Y:S02]  /*c560*/  SYNCS.PHASECHK.TRANS64.TRYWAIT P0, [R0+URZ+0xd0], R2 ;  /* 0x0000d002000075a7 */ /* 0x0044e400080011ff */
[----:B---3--:R-:W-:Y:S05]  /*c570*/  @!P0 NANOSLEEP.SYNCS 0x989680 ;  /* 0x009896800000895d */ /* 0x008fea0003900000 */
[----:B------:R-:W3:Y:S02]  /*c580*/  @!P0 SYNCS.PHASECHK.TRANS64 P0, [R0+URZ+0xd0], R2 ;  /* 0x0000d002000085a7 */ /* 0x000ee400080010ff */
[----:B---3--:R-:W-:Y:S05]  /*c590*/  @!P0 BRA `(.L_x_24) ;  /* 0xfffffffc00f08947 */ /* 0x008fea000383ffff */
[----:B------:R-:W-:Y:S05]  /*c5a0*/  BRA `(.L_x_151) ;  /* 0xffffff54009c7947 */ /* 0x000fea000383ffff */
.L_x_27:
[----:B--2---:R-:W-:-:S07]  /*c5b0*/  MOV R0, UR5 ;  /* 0x0000000500007c02 */ /* 0x004fce0008000f00 */
.L_x_152:
[----:B--2---:R2:W3:Y:S02]  /*c5c0*/  SYNCS.PHASECHK.TRANS64.TRYWAIT P0, [R0+URZ+0x20], R3 ;  /* 0x00002003000075a7 */ /* 0x0044e400080011ff */
[----:B---3--:R-:W-:Y:S05]  /*c5d0*/  @!P0 NANOSLEEP.SYNCS 0x989680 ;  /* 0x009896800000895d */ /* 0x008fea0003900000 */
[----:B------:R-:W3:Y:S02]  /*c5e0*/  @!P0 SYNCS.PHASECHK.TRANS64 P0, [R0+URZ+0x20], R3 ;  /* 0x00002003000085a7 */ /* 0x000ee400080010ff */
[----:B---3--:R-:W-:Y:S05]  /*c5f0*/  @!P0 BRA `(.L_x_152) ;  /* 0xfffffffc00f08947 */ /* 0x008fea000383ffff */
[----:B------:R-:W-:Y:S05]  /*c600*/  BRA `(.L_x_26) ;  /* 0xffffff5400fc7947 */ /* 0x000fea000383ffff */
.L_x_36:
[----:B-1----:R-:W-:-:S07]  /*c610*/  MOV R0, UR6 ;  /* 0x0000000600007c02 */ /* 0x002fce0008000f00 */
.L_x_153:
[----:B-1----:R1:W2:Y:S02]  /*c620*/  SYNCS.PHASECHK.TRANS64.TRYWAIT P0, [R0+URZ+0x20], R3 ;  /* 0x00002003000075a7 */ /* 0x0022a400080011ff */
[----:B--2---:R-:W-:Y:S05]  /*c630*/  @!P0 NANOSLEEP.SYNCS 0x989680 ;  /* 0x009896800000895d */ /* 0x004fea0003900000 */
[----:B------:R-:W2:Y:S02]  /*c640*/  @!P0 SYNCS.PHASECHK.TRANS64 P0, [R0+URZ+0x20], R3 ;  /* 0x00002003000085a7 */ /* 0x000ea400080010ff */
[----:B--2---:R-:W-:Y:S05]  /*c650*/  @!P0 BRA `(.L_x_153) ;  /* 0xfffffffc00f08947 */ /* 0x004fea000383ffff */
[----:B------:R-:W-:Y:S05]  /*c660*/  BRA `(.L_x_35) ;  /* 0xffffff5c00187947 */ /* 0x000fea000383ffff */
.L_x_43:
[----:B-1----:R1:W4:Y:S02]  /*c670*/  SYNCS.PHASECHK.TRANS64.TRYWAIT P0, [R3+URZ+0x90], R0 ;  /* 0x00009000030075a7 */ /* 0x00232400080011ff */
[----:B----4-:R-:W-:Y:S05]  /*c680*/  @!P0 NANOSLEEP.SYNCS 0x989680 ;  /* 0x009896800000895d */ /* 0x010fea0003900000 */
[----:B------:R-:W4:Y:S02]  /*c690*/  @!P0 SYNCS.PHASECHK.TRANS64 P0, [R3+URZ+0x90], R0 ;  /* 0x00009000030085a7 */ /* 0x000f2400080010ff */
[----:B----4-:R-:W-:Y:S05]  /*c6a0*/  @!P0 BRA `(.L_x_43) ;  /* 0xfffffffc00f08947 */ /* 0x010fea000383ffff */
[----:B------:R-:W-:Y:S05]  /*c6b0*/  BRA `(.L_x_154) ;  /* 0xffffff6000107947 */ /* 0x000fea000383ffff */
.L_x_47:
[----:B------:R-:W-:-:S07]  /*c6c0*/  MOV R0, UR4 ;  /* 0x0000000400007c02 */ /* 0x000fce0008000f00 */
.L_x_155:
[----:B-1----:R1:W2:Y:S02]  /*c6d0*/  SYNCS.PHASECHK.TRANS64.TRYWAIT P0, [R0+URZ], R2 ;  /* 0x00000002000075a7 */ /* 0x0022a400080011ff */
[----:B--2---:R-:W-:Y:S05]  /*c6e0*/  @!P0 NANOSLEEP.SYNCS 0x989680 ;  /* 0x009896800000895d */ /* 0x004fea0003900000 */
[----:B------:R-:W2:Y:S02]  /*c6f0*/  @!P0 SYNCS.PHASECHK.TRANS64 P0, [R0+URZ], R2 ;  /* 0x00000002000085a7 */ /* 0x000ea400080010ff */
[----:B--2---:R-:W-:Y:S05]  /*c700*/  @!P0 BRA `(.L_x_155) ;  /* 0xfffffffc00f08947 */ /* 0x004fea000383ffff */
[----:B------:R-:W-:Y:S05]  /*c710*/  BRA `(.L_x_156) ;  /* 0xffffff6400bc7947 */ /* 0x000fea000383ffff */
.L_x_48:
[----:B------:R-:W-:-:S07]  /*c720*/  MOV R0, UR5 ;  /* 0x0000000500007c02 */ /* 0x000fce0008000f00 */
.L_x_157:
[----:B-1----:R1:W2:Y:S02]  /*c730*/  SYNCS.PHASECHK.TRANS64.TRYWAIT P0, [R0+URZ], R3 ;  /* 0x00000003000075a7 */ /* 0x0022a400080011ff */
[----:B--2---:R-:W-:Y:S05]  /*c740*/  @!P0 NANOSLEEP.SYNCS 0x989680 ;  /* 0x009896800000895d */ /* 0x004fea0003900000 */
[----:B------:R-:W2:Y:S02]  /*c750*/  @!P0 SYNCS.PHASECHK.TRANS64 P0, [R0+URZ], R3 ;  /* 0x00000003000085a7 */ /* 0x000ea400080010ff */
[----:B--2---:R-:W-:Y:S05]  /*c760*/  @!P0 BRA `(.L_x_157) ;  /* 0xfffffffc00f08947 */ /* 0x004fea000383ffff */
[----:B------:R-:W-:Y:S05]  /*c770*/  BRA `(.L_x_158) ;  /* 0xffffff6400c87947 */ /* 0x000fea000383ffff */
.L_x_49:
[----:B------:R-:W-:-:S07]  /*c780*/  MOV R0, UR5 ;  /* 0x0000000500007c02 */ /* 0x000fce0008000f00 */
.L_x_159:
[----:B-1----:R1:W2:Y:S02]  /*c790*/  SYNCS.PHASECHK.TRANS64.TRYWAIT P0, [R0+URZ], R3 ;  /* 0x00000003000075a7 */ /* 0x0022a400080011ff */
[----:B--2---:R-:W-:Y:S05]  /*c7a0*/  @!P0 NANOSLEEP.SYNCS 0x989680 ;  /* 0x009896800000895d */ /* 0x004fea0003900000 */
[----:B------:R-:W2:Y:S02]  /*c7b0*/  @!P0 SYNCS.PHASECHK.TRANS64 P0, [R0+URZ], R3 ;  /* 0x00000003000085a7 */ /* 0x000ea400080010ff */
[----:B--2---:R-:W-:Y:S05]  /*c7c0*/  @!P0 BRA `(.L_x_159) ;  /* 0xfffffffc00f08947 */ /* 0x004fea000383ffff */
[----:B------:R-:W-:Y:S05]  /*c7d0*/  BRA `(.L_x_160) ;  /* 0xffffff6400d47947 */ /* 0x000fea000383ffff */
.L_x_52:
[----:B-1----:R1:W2:Y:S02]  /*c7e0*/  SYNCS.PHASECHK.TRANS64.TRYWAIT P0, [R2+URZ+0xc0], R4 ;  /* 0x0000c004020075a7 */ /* 0x0022a400080011ff */
[----:B--2---:R-:W-:Y:S05]  /*c7f0*/  @!P0 NANOSLEEP.SYNCS 0x989680 ;  /* 0x009896800000895d */ /* 0x004fea0003900000 */
[----:B------:R-:W2:Y:S02]  /*c800*/  @!P0 SYNCS.PHASECHK.TRANS64 P0, [R2+URZ+0xc0], R4 ;  /* 0x0000c004020085a7 */ /* 0x000ea400080010ff */
[----:B--2---:R-:W-:Y:S05]  /*c810*/  @!P0 BRA `(.L_x_52) ;  /* 0xfffffffc00f08947 */ /* 0x004fea000383ffff */
[----:B------:R-:W-:Y:S05]  /*c820*/  BRA `(.L_x_161) ;  /* 0xffffff6800387947 */ /* 0x000fea000383ffff */
.L_x_53:
[----:B------:R-:W-:-:S07]  /*c830*/  MOV R2, UR4 ;  /* 0x0000000400027c02 */ /* 0x000fce0008000f00 */
.L_x_162:
[----:B-1----:R1:W2:Y:S02]  /*c840*/  SYNCS.PHASECHK.TRANS64.TRYWAIT P0, [R2+URZ+0xa0], R5 ;  /* 0x0000a005020075a7 */ /* 0x0022a400080011ff */
[----:B--2---:R-:W-:Y:S05]  /*c850*/  @!P0 NANOSLEEP.SYNCS 0x989680 ;  /* 0x009896800000895d */ /* 0x004fea0003900000 */
[----:B------:R-:W2:Y:S02]  /*c860*/  @!P0 SYNCS.PHASECHK.TRANS64 P0, [R2+URZ+0xa0], R5 ;  /* 0x0000a005020085a7 */ /* 0x000ea400080010ff */
[----:B--2---:R-:W-:Y:S05]  /*c870*/  @!P0 BRA `(.L_x_162) ;  /* 0xfffffffc00f08947 */ /* 0x004fea000383ffff */
[----:B------:R-:W-:Y:S05]  /*c880*/  BRA `(.L_x_163) ;  /* 0xffffff6800487947 */ /* 0x000fea000383ffff */
.L_x_54:
[----:B-1----:R1:W2:Y:S02]  /*c890*/  SYNCS.PHASECHK.TRANS64.TRYWAIT P1, [R2+URZ+0x90], R4 ;  /* 0x00009004020075a7 */ /* 0x0022a400080211ff */
[----:B--2---:R-:W-:Y:S05]  /*c8a0*/  @!P1 NANOSLEEP.SYNCS 0x989680 ;  /* 0x009896800000995d */ /* 0x004fea0003900000 */
[----:B------:R-:W2:Y:S02]  /*c8b0*/  @!P1 SYNCS.PHASECHK.TRANS64 P1, [R2+URZ+0x90], R4 ;  /* 0x00009004020095a7 */ /* 0x000ea400080210ff */
[----:B--2---:R-:W-:Y:S05]  /*c8c0*/  @!P1 BRA `(.L_x_54) ;  /* 0xfffffffc00f09947 */ /* 0x004fea000383ffff */
[----:B------:R-:W-:Y:S05]  /*c8d0*/  BRA `(.L_x_164) ;  /* 0xffffff6800787947 */ /* 0x000fea000383ffff */
.L_x_57:
[----:B------:R-:W-:-:S07]  /*c8e0*/  MOV R0, UR4 ;  /* 0x0000000400007c02 */ /* 0x000fce0008000f00 */
.L_x_165:
[----:B-1----:R1:W2:Y:S02]  /*c8f0*/  SYNCS.PHASECHK.TRANS64.TRYWAIT P0, [R0+URZ+0xa0], R2 ;  /* 0x0000a002000075a7 */ /* 0x0022a400080011ff */
[----:B--2---:R-:W-:Y:S05]  /*c900*/  @!P0 NANOSLEEP.SYNCS 0x989680 ;  /* 0x009896800000895d */ /* 0x004fea0003900000 */
[----:B------:R-:W2:Y:S02]  /*c910*/  @!P0 SYNCS.PHASECHK.TRANS64 P0, [R0+URZ+0xa0], R2 ;  /* 0x0000a002000085a7 */ /* 0x000ea400080010ff */
[----:B--2---:R-:W-:Y:S05]  /*c920*/  @!P0 BRA `(.L_x_165) ;  /* 0xfffffffc00f08947 */ /* 0x004fea000383ffff */
[----:B------:R-:W-:Y:S05]  /*c930*/  BRA `(.L_x_56) ;  /* 0xffffff6800cc7947 */ /* 0x000fea000383ffff */
.L_x_66:
[----:B-1----:R-:W-:-:S04]  /*c940*/  MOV R5, UR5 ;  /* 0x0000000500057c02 */ /* 0x002fc80008000f00 */
[----:B------:R1:W2:Y:S03]  /*c950*/  SYNCS.PHASECHK.TRANS64.TRYWAIT P0, [R5+URZ+0x8], R6 ;  /* 0x00000806050075a7 */ /* 0x0002a600080011ff */
[----:B--2---:R-:W-:Y:S05]  /*c960*/  @!P0 NANOSLEEP.SYNCS 0x989680 ;  /* 0x009896800000895d */ /* 0x004fea0003900000 */
[----:B------:R-:W2:Y:S02]  /*c970*/  @!P0 SYNCS.PHASECHK.TRANS64 P0, [R5+URZ+0x8], R6 ;  /* 0x00000806050085a7 */ /* 0x000ea400080010ff */
[----:B--2---:R-:W-:Y:S05]  /*c980*/  @!P0 BRA `(.L_x_66) ;  /* 0xfffffffc00ec8947 */ /* 0x004fea000383ffff */
[----:B------:R-:W-:Y:S05]  /*c990*/  BRA `(.L_x_65) ;  /* 0xffffff6c008c7947 */ /* 0x000fea000383ffff */
.L_x_68:
[----:B------:R-:W-:Y:S01]  /*c9a0*/  BSSY B0, `(.L_x_166) ;  /* 0x0000006000007945 */ /* 0x000fe20003800000 */
[----:B------:R-:W-:-:S07]  /*c9b0*/  MOV R15, 0xffffffff ;  /* 0xffffffff000f7802 */ /* 0x000fce0000000f00 */
[----:B-1---5:R-:W-:Y:S05]  /*c9c0*/  WARPSYNC.COLLECTIVE R15, `(.L_x_167) ;  /* 0x000000000f0c7348 */ /* 0x022fea0003c00000 */
[----:B------:R-:W-:Y:S02]  /*c9d0*/  ELECT P6, UR79, PT ;  /* 0x00000000004f782f */ /* 0x000fe400038c0000 */
[----:B------:R-:W-:Y:S01]  /*c9e0*/  MOV R14, UR79 ;  /* 0x0000004f000e7c02 */ /* 0x000fe20008000f00 */
[----:B-1---5:R-:W-:Y:S10]  /*c9f0*/  ENDCOLLECTIVE ;  /* 0x000000000000791b */ /* 0x022ff40003800000 */
.L_x_167:
[----:B------:R-:W-:Y:S05]  /*ca00*/  BSYNC B0 ;  /* 0x0000000000007941 */ /* 0x000fea0003800000 */
.L_x_166:
[----:B------:R-:W-:Y:S05]  /*ca10*/  BRA `(.L_x_168) ;  /* 0xffffff6c00bc7947 */ /* 0x000fea000383ffff */
.L_x_70:
[----:B-1----:R-:W-:-:S04]  /*ca20*/  MOV R0, UR5 ;  /* 0x0000000500007c02 */ /* 0x002fc80008000f00 */
[----:B------:R1:W2:Y:S03]  /*ca30*/  SYNCS.PHASECHK.TRANS64.TRYWAIT P0, [R0+URZ+0x8], R4 ;  /* 0x00000804000075a7 */ /* 0x0002a600080011ff */
[----:B--2---:R-:W-:Y:S05]  /*ca40*/  @!P0 NANOSLEEP.SYNCS 0x989680 ;  /* 0x009896800000895d */ /* 0x004fea0003900000 */
[----:B------:R-:W2:Y:S02]  /*ca50*/  @!P0 SYNCS.PHASECHK.TRANS64 P0, [R0+URZ+0x8], R4 ;  /* 0x00000804000085a7 */ /* 0x000ea400080010ff */
[----:B--2---:R-:W-:Y:S05]  /*ca60*/  @!P0 BRA `(.L_x_70) ;  /* 0xfffffffc00ec8947 */ /* 0x004fea000383ffff */
[----:B------:R-:W-:Y:S05]  /*ca70*/  BRA `(.L_x_69) ;  /* 0xffffff6c00c07947 */ /* 0x000fea000383ffff */
.L_x_71:
[----:B-1----:R1:W2:Y:S02]  /*ca80*/  SYNCS.PHASECHK.TRANS64.TRYWAIT P0, [R0+URZ+0x90], R4 ;  /* 0x00009004000075a7 */ /* 0x0022a400080011ff */
[----:B--2---:R-:W-:Y:S05]  /*ca90*/  @!P0 NANOSLEEP.SYNCS 0x989680 ;  /* 0x009896800000895d */ /* 0x004fea0003900000 */
[----:B------:R-:W2:Y:S02]  /*caa0*/  @!P0 SYNCS.PHASECHK.TRANS64 P0, [R0+URZ+0x90], R4 ;  /* 0x00009004000085a7 */ /* 0x000ea400080010ff */
[----:B--2---:R-:W-:Y:S05]  /*cab0*/  @!P0 BRA `(.L_x_71) ;  /* 0xfffffffc00f08947 */ /* 0x004fea000383ffff */
[----:B------:R-:W-:Y:S05]  /*cac0*/  BRA `(.L_x_169) ;  /* 0xffffff74004c7947 */ /* 0x000fea000383ffff */
.L_x_75:
[----:B------:R-:W-:-:S07]  /*cad0*/  MOV R0, UR5 ;  /* 0x0000000500007c02 */ /* 0x000fce0008000f00 */
.L_x_170:
[----:B-1----:R1:W2:Y:S02]  /*cae0*/  SYNCS.PHASECHK.TRANS64.TRYWAIT P0, [R0+URZ], R4 ;  /* 0x00000004000075a7 */ /* 0x0022a400080011ff */
[----:B--2---:R-:W-:Y:S05]  /*caf0*/  @!P0 NANOSLEEP.SYNCS 0x989680 ;  /* 0x009896800000895d */ /* 0x004fea0003900000 */
[----:B------:R-:W2:Y:S02]  /*cb00*/  @!P0 SYNCS.PHASECHK.TRANS64 P0, [R0+URZ], R4 ;  /* 0x00000004000085a7 */ /* 0x000ea400080010ff */
[----:B--2---:R-:W-:Y:S05]  /*cb10*/  @!P0 BRA `(.L_x_170) ;  /* 0xfffffffc00f08947 */ /* 0x004fea000383ffff */
[----:B------:R-:W-:Y:S05]  /*cb20*/  BRA `(.L_x_74) ;  /* 0xffffff7400a47947 */ /* 0x000fea000383ffff */
.L_x_76:
[----:B------:R-:W-:-:S07]  /*cb30*/  MOV R0, UR33 ;  /* 0x0000002100007c02 */ /* 0x000fce0008000f00 */
.L_x_171:
[----:B-1----:R1:W2:Y:S02]  /*cb40*/  SYNCS.PHASECHK.TRANS64.TRYWAIT P0, [R0+URZ+0xb8], R4 ;  /* 0x0000b804000075a7 */ /* 0x0022a400080011ff */
[----:B--2---:R-:W-:Y:S05]  /*cb50*/  @!P0 NANOSLEEP.SYNCS 0x989680 ;  /* 0x009896800000895d */ /* 0x004fea0003900000 */
[----:B------:R-:W2:Y:S02]  /*cb60*/  @!P0 SYNCS.PHASECHK.TRANS64 P0, [R0+URZ+0xb8], R4 ;  /* 0x0000b804000085a7 */ /* 0x000ea400080010ff */
[----:B--2---:R-:W-:Y:S05]  /*cb70*/  @!P0 BRA `(.L_x_171) ;  /* 0xfffffffc00f08947 */ /* 0x004fea000383ffff */
[----:B------:R-:W-:Y:S05]  /*cb80*/  BRA `(.L_x_172) ;  /* 0xffffff7400f47947 */ /* 0x000fea000383ffff */
.L_x_79:
[----:B------:R-:W-:Y:S07]  /*cb90*/  MOV R0, UR7 ;  /* 0x0000000700007c02 */ /* 0x000fee0008000f00 */
.L_x_173:
[----:B-1----:R1:W2:Y:S02]  /*cba0*/  SYNCS.PHASECHK.TRANS64.TRYWAIT P0, [R0+URZ], R4 ;  /* 0x00000004000075a7 */ /* 0x0022a400080011ff */
[----:B--2---:R-:W-:Y:S05]  /*cbb0*/  @!P0 NANOSLEEP.SYNCS 0x989680 ;  /* 0x009896800000895d */ /* 0x004fea0003900000 */
[----:B------:R-:W2:Y:S02]  /*cbc0*/  @!P0 SYNCS.PHASECHK.TRANS64 P0, [R0+URZ], R4 ;  /* 0x00000004000085a7 */ /* 0x000ea400080010ff */
[----:B--2---:R-:W-:Y:S05]  /*cbd0*/  @!P0 BRA `(.L_x_173) ;  /* 0xfffffffc00f08947 */ /* 0x004fea000383ffff */
[----:B------:R-:W-:Y:S05]  /*cbe0*/  BRA `(.L_x_78) ;  /* 0xffffff78006c7947 */ /* 0x000fea000383ffff */
.L_x_82:
[----:B------:R-:W-:-:S07]  /*cbf0*/  MOV R0, UR33 ;  /* 0x0000002100007c02 */ /* 0x000fce0008000f00 */
.L_x_174:
[----:B-1----:R1:W3:Y:S02]  /*cc00*/  SYNCS.PHASECHK.TRANS64.TRYWAIT P0, [R0+URZ+0xe0], R2 ;  /* 0x0000e002000075a7 */ /* 0x0022e400080011ff */
[----:B---3--:R-:W-:Y:S05]  /*cc10*/  @!P0 NANOSLEEP.SYNCS 0x989680 ;  /* 0x009896800000895d */ /* 0x008fea0003900000 */
[----:B------:R-:W3:Y:S02]  /*cc20*/  @!P0 SYNCS.PHASECHK.TRANS64 P0, [R0+URZ+0xe0], R2 ;  /* 0x0000e002000085a7 */ /* 0x000ee400080010ff */
[----:B---3--:R-:W-:Y:S05]  /*cc30*/  @!P0 BRA `(.L_x_174) ;  /* 0xfffffffc00f08947 */ /* 0x008fea000383ffff */
[----:B------:R-:W-:Y:S05]  /*cc40*/  BRA `(.L_x_175) ;  /* 0xffffff7c00707947 */ /* 0x000fea000383ffff */
.L_x_87:
[----:B-1----:R1:W2:Y:S02]  /*cc50*/  SYNCS.PHASECHK.TRANS64.TRYWAIT P0, [R12+URZ+0x90], R0 ;  /* 0x000090000c0075a7 */ /* 0x0022a400080011ff */
[----:B--2---:R-:W-:Y:S05]  /*cc60*/  @!P0 NANOSLEEP.SYNCS 0x989680 ;  /* 0x009896800000895d */ /* 0x004fea0003900000 */
[----:B------:R-:W2:Y:S02]  /*cc70*/  @!P0 SYNCS.PHASECHK.TRANS64 P0, [R12+URZ+0x90], R0 ;  /* 0x000090000c0085a7 */ /* 0x000ea400080010ff */
[----:B--2---:R-:W-:Y:S05]  /*cc80*/  @!P0 BRA `(.L_x_87) ;  /* 0xfffffffc00f08947 */ /* 0x004fea000383ffff */
[----:B------:R-:W-:Y:S05]  /*cc90*/  BRA `(.L_x_176) ;  /* 0xffffff8000a47947 */ /* 0x000fea000383ffff */
.L_x_90:
[----:B-1----:R-:W-:Y:S07]  /*cca0*/  MOV R0, UR21 ;  /* 0x0000001500007c02 */ /* 0x002fee0008000f00 */
.L_x_177:
[----:B-1----:R1:W2:Y:S02]  /*ccb0*/  SYNCS.PHASECHK.TRANS64.TRYWAIT P2, [R0+URZ+0x88], R6 ;  /* 0x00008806000075a7 */ /* 0x0022a400080411ff */
[----:B--2---:R-:W-:Y:S05]  /*ccc0*/  @!P2 NANOSLEEP.SYNCS 0x989680 ;  /* 0x009896800000a95d */ /* 0x004fea0003900000 */
[----:B------:R-:W2:Y:S02]  /*ccd0*/  @!P2 SYNCS.PHASECHK.TRANS64 P2, [R0+URZ+0x88], R6 ;  /* 0x000088060000a5a7 */ /* 0x000ea400080410ff */
[----:B--2---:R-:W-:Y:S05]  /*cce0*/  @!P2 BRA `(.L_x_177) ;  /* 0xfffffffc00f0a947 */ /* 0x004fea000383ffff */
[----:B------:R-:W-:Y:S05]  /*ccf0*/  BRA `(.L_x_89) ;  /* 0xffffff88000c7947 */ /* 0x000fea000383ffff */
.L_x_93:
[----:B------:R-:W-:Y:S07]  /*cd00*/  MOV R0, UR21 ;  /* 0x0000001500007c02 */ /* 0x000fee0008000f00 */
.L_x_178:
[----:B-1----:R1:W2:Y:S02]  /*cd10*/  SYNCS.PHASECHK.TRANS64.TRYWAIT P0, [R0+URZ+0x60], R9 ;  /* 0x00006009000075a7 */ /* 0x0022a400080011ff */
[----:B--2---:R-:W-:Y:S05]  /*cd20*/  @!P0 NANOSLEEP.SYNCS 0x989680 ;  /* 0x009896800000895d */ /* 0x004fea0003900000 */
[----:B------:R-:W2:Y:S02]  /*cd30*/  @!P0 SYNCS.PHASECHK.TRANS64 P0, [R0+URZ+0x60], R9 ;  /* 0x00006009000085a7 */ /* 0x000ea400080010ff */
[----:B--2---:R-:W-:Y:S05]  /*cd40*/  @!P0 BRA `(.L_x_178) ;  /* 0xfffffffc00f08947 */ /* 0x004fea000383ffff */
[----:B------:R-:W-:Y:S05]  /*cd50*/  BRA `(.L_x_179) ;  /* 0xffffff88006c7947 */ /* 0x000fea000383ffff */
.L_x_94:
[----:B------:R-:W-:Y:S07]  /*cd60*/  MOV R0, UR21 ;  /* 0x0000001500007c02 */ /* 0x000fee0008000f00 */
.L_x_180:
[----:B-1----:R1:W2:Y:S02]  /*cd70*/  SYNCS.PHASECHK.TRANS64.TRYWAIT P0, [R0+URZ+0x68], R9 ;  /* 0x00006809000075a7 */ /* 0x0022a400080011ff */
[----:B--2---:R-:W-:Y:S05]  /*cd80*/  @!P0 NANOSLEEP.SYNCS 0x989680 ;  /* 0x009896800000895d */ /* 0x004fea0003900000 */
[----:B------:R-:W2:Y:S02]  /*cd90*/  @!P0 SYNCS.PHASECHK.TRANS64 P0, [R0+URZ+0x68], R9 ;  /* 0x00006809000085a7 */ /* 0x000ea400080010ff */
[----:B--2---:R-:W-:Y:S05]  /*cda0*/  @!P0 BRA `(.L_x_180) ;  /* 0xfffffffc00f08947 */ /* 0x004fea000383ffff */
[----:B------:R-:W-:Y:S05]  /*cdb0*/  BRA `(.L_x_181) ;  /* 0xffffff8800c07947 */ /* 0x000fea000383ffff */
.L_x_95:
[----:B------:R-:W-:Y:S07]  /*cdc0*/  MOV R0, UR21 ;  /* 0x0000001500007c02 */ /* 0x000fee0008000f00 */
.L_x_182:
[----:B-1----:R1:W2:Y:S02]  /*cdd0*/  SYNCS.PHASECHK.TRANS64.TRYWAIT P0, [R0+URZ+0x70], R9 ;  /* 0x00007009000075a7 */ /* 0x0022a400080011ff */
[----:B--2---:R-:W-:Y:S05]  /*cde0*/  @!P0 NANOSLEEP.SYNCS 0x989680 ;  /* 0x009896800000895d */ /* 0x004fea0003900000 */
[----:B------:R-:W2:Y:S02]  /*cdf0*/  @!P0 SYNCS.PHASECHK.TRANS64 P0, [R0+URZ+0x70], R9 ;  /* 0x00007009000085a7 */ /* 0x000ea400080010ff */
[----:B--2---:R-:W-:Y:S05]  /*ce00*/  @!P0 BRA `(.L_x_182) ;  /* 0xfffffffc00f08947 */ /* 0x004fea000383ffff */
[----:B------:R-:W-:Y:S05]  /*ce10*/  BRA `(.L_x_183) ;  /* 0xffffff8c00047947 */ /* 0x000fea000383ffff */
.L_x_96:
[----:B------:R-:W-:Y:S07]  /*ce20*/  MOV R0, UR21 ;  /* 0x0000001500007c02 */ /* 0x000fee0008000f00 */
.L_x_184:
[----:B-1----:R1:W2:Y:S02]  /*ce30*/  SYNCS.PHASECHK.TRANS64.TRYWAIT P0, [R0+URZ+0x78], R9 ;  /* 0x00007809000075a7 */ /* 0x0022a400080011ff */
[----:B--2---:R-:W-:Y:S05]  /*ce40*/  @!P0 NANOSLEEP.SYNCS 0x989680 ;  /* 0x009896800000895d */ /* 0x004fea0003900000 */
[----:B------:R-:W2:Y:S02]  /*ce50*/  @!P0 SYNCS.PHASECHK.TRANS64 P0, [R0+URZ+0x78], R9 ;  /* 0x00007809000085a7 */ /* 0x000ea400080010ff */
[----:B--2---:R-:W-:Y:S05]  /*ce60*/  @!P0 BRA `(.L_x_184) ;  /* 0xfffffffc00f08947 */ /* 0x004fea000383ffff */
[----:B------:R-:W-:Y:S05]  /*ce70*/  BRA `(.L_x_185) ;  /* 0xffffff8c00487947 */ /* 0x000fea000383ffff */
.L_x_98:
[----:B------:R-:W-:-:S07]  /*ce80*/  MOV R0, UR21 ;  /* 0x0000001500007c02 */ /* 0x000fce0008000f00 */
.L_x_186:
[----:B--2---:R2:W3:Y:S02]  /*ce90*/  SYNCS.PHASECHK.TRANS64.TRYWAIT P0, [R0+URZ+0x60], R2 ;  /* 0x00006002000075a7 */ /* 0x0044e400080011ff */
[----:B---3--:R-:W-:Y:S05]  /*cea0*/  @!P0 NANOSLEEP.SYNCS 0x989680 ;  /* 0x009896800000895d */ /* 0x008fea0003900000 */
[----:B------:R-:W3:Y:S02]  /*ceb0*/  @!P0 SYNCS.PHASECHK.TRANS64 P0, [R0+URZ+0x60], R2 ;  /* 0x00006002000085a7 */ /* 0x000ee400080010ff */
[----:B---3--:R-:W-:Y:S05]  /*cec0*/  @!P0 BRA `(.L_x_186) ;  /* 0xfffffffc00f08947 */ /* 0x008fea000383ffff */
[----:B------:R-:W-:Y:S05]  /*ced0*/  BRA `(.L_x_187) ;  /* 0xffffff8c00d07947 */ /* 0x000fea000383ffff */
.L_x_99:
[----:B--2---:R-:W-:-:S07]  /*cee0*/  MOV R0, UR21 ;  /* 0x0000001500007c02 */ /* 0x004fce0008000f00 */
.L_x_188:
[----:B--2---:R2:W3:Y:S02]  /*cef0*/  SYNCS.PHASECHK.TRANS64.TRYWAIT P0, [R0+URZ+0x68], R2 ;  /* 0x00006802000075a7 */ /* 0x0044e400080011ff */
[----:B---3--:R-:W-:Y:S05]  /*cf00*/  @!P0 NANOSLEEP.SYNCS 0x989680 ;  /* 0x009896800000895d */ /* 0x008fea0003900000 */
[----:B------:R-:W3:Y:S02]  /*cf10*/  @!P0 SYNCS.PHASECHK.TRANS64 P0, [R0+URZ+0x68], R2 ;  /* 0x00006802000085a7 */ /* 0x000ee400080010ff */
[----:B---3--:R-:W-:Y:S05]  /*cf20*/  @!P0 BRA `(.L_x_188) ;  /* 0xfffffffc00f08947 */ /* 0x008fea000383ffff */
[----:B------:R-:W-:Y:S05]  /*cf30*/  BRA `(.L_x_189) ;  /* 0xffffff8c00c07947 */ /* 0x000fea000383ffff */
.L_x_100:
[----:B--2---:R-:W-:-:S07]  /*cf40*/  MOV R0, UR21 ;  /* 0x0000001500007c02 */ /* 0x004fce0008000f00 */
.L_x_190:
[----:B--2---:R2:W3:Y:S02]  /*cf50*/  SYNCS.PHASECHK.TRANS64.TRYWAIT P0, [R0+URZ+0x70], R2 ;  /* 0x00007002000075a7 */ /* 0x0044e400080011ff */
[----:B---3--:R-:W-:Y:S05]  /*cf60*/  @!P0 NANOSLEEP.SYNCS 0x989680 ;  /* 0x009896800000895d */ /* 0x008fea0003900000 */
[----:B------:R-:W3:Y:S02]  /*cf70*/  @!P0 SYNCS.PHASECHK.TRANS64 P0, [R0+URZ+0x70], R2 ;  /* 0x00007002000085a7 */ /* 0x000ee400080010ff */
[----:B---3--:R-:W-:Y:S05]  /*cf80*/  @!P0 BRA `(.L_x_190) ;  /* 0xfffffffc00f08947 */ /* 0x008fea000383ffff */
[----:B------:R-:W-:Y:S05]  /*cf90*/  BRA `(.L_x_191) ;  /* 0xffffff8c00b07947 */ /* 0x000fea000383ffff */
.L_x_102:
[----:B--2---:R2:W3:Y:S02]  /*cfa0*/  SYNCS.PHASECHK.TRANS64.TRYWAIT P0, [R8+URZ+0x90], R0 ;  /* 0x00009000080075a7 */ /* 0x0044e400080011ff */
[----:B---3--:R-:W-:Y:S05]  /*cfb0*/  @!P0 NANOSLEEP.SYNCS 0x989680 ;  /* 0x009896800000895d */ /* 0x008fea0003900000 */
[----:B------:R-:W3:Y:S02]  /*cfc0*/  @!P0 SYNCS.PHASECHK.TRANS64 P0, [R8+URZ+0x90], R0 ;  /* 0x00009000080085a7 */ /* 0x000ee400080010ff */
[----:B---3--:R-:W-:Y:S05]  /*cfd0*/  @!P0 BRA `(.L_x_102) ;  /* 0xfffffffc00f08947 */ /* 0x008fea000383ffff */
[----:B------:R-:W-:Y:S05]  /*cfe0*/  BRA `(.L_x_192) ;  /* 0xffffff9000887947 */ /* 0x000fea000383ffff */
.L_x_113:
[----:B-1----:R-:W-:Y:S04]  /*cff0*/  MOV R0, UR46 ;  /* 0x0000002e00007c02 */ /* 0x002fe80008000f00 */
[----:B------:R1:W2:Y:S03]  /*d000*/  SYNCS.PHASECHK.TRANS64.TRYWAIT P0, [R0+URZ+0x40], R4 ;  /* 0x00004004000075a7 */ /* 0x0002a600080011ff */
[----:B--2---:R-:W-:Y:S05]  /*d010*/  @!P0 NANOSLEEP.SYNCS 0x989680 ;  /* 0x009896800000895d */ /* 0x004fea0003900000 */
[----:B------:R-:W2:Y:S02]  /*d020*/  @!P0 SYNCS.PHASECHK.TRANS64 P0, [R0+URZ+0x40], R4 ;  /* 0x00004004000085a7 */ /* 0x000ea400080010ff */
[----:B--2---:R-:W-:Y:S05]  /*d030*/  @!P0 BRA `(.L_x_113) ;  /* 0xfffffffc00ec8947 */ /* 0x004fea000383ffff */
[----:B------:R-:W-:Y:S05]  /*d040*/  BRA `(.L_x_112) ;  /* 0xffffffa0005c7947 */ /* 0x000fea000383ffff */
.L_x_115:
[----:B-1----:R-:W-:Y:S04]  /*d050*/  MOV R0, UR46 ;  /* 0x0000002e00007c02 */ /* 0x002fe80008000f00 */
[----:B------:R1:W3:Y:S03]  /*d060*/  SYNCS.PHASECHK.TRANS64.TRYWAIT P1, [R0+URZ+0xb0], R3 ;  /* 0x0000b003000075a7 */ /* 0x0002e600080211ff */
[----:B---3--:R-:W-:Y:S05]  /*d070*/  @!P1 NANOSLEEP.SYNCS 0x989680 ;  /* 0x009896800000995d */ /* 0x008fea0003900000 */
[----:B------:R-:W3:Y:S02]  /*d080*/  @!P1 SYNCS.PHASECHK.TRANS64 P1, [R0+URZ+0xb0], R3 ;  /* 0x0000b003000095a7 */ /* 0x000ee400080210ff */
[----:B---3--:R-:W-:Y:S05]  /*d090*/  @!P1 BRA `(.L_x_115) ;  /* 0xfffffffc00ec9947 */ /* 0x008fea000383ffff */
[----:B------:R-:W-:Y:S05]  /*d0a0*/  BRA `(.L_x_114) ;  /* 0xffffffa000947947 */ /* 0x000fea000383ffff */
.L_x_124:
[----:B---3--:R3:W4:Y:S02]  /*d0b0*/  SYNCS.PHASECHK.TRANS64.TRYWAIT P0, [R3+URZ+0x40], R0 ;  /* 0x00004000030075a7 */ /* 0x00872400080011ff */
[----:B----4-:R-:W-:Y:S05]  /*d0c0*/  @!P0 NANOSLEEP.SYNCS 0x989680 ;  /* 0x009896800000895d */ /* 0x010fea0003900000 */
[----:B------:R-:W4:Y:S02]  /*d0d0*/  @!P0 SYNCS.PHASECHK.TRANS64 P0, [R3+URZ+0x40], R0 ;  /* 0x00004000030085a7 */ /* 0x000f2400080010ff */
[----:B----4-:R-:W-:Y:S05]  /*d0e0*/  @!P0 BRA `(.L_x_124) ;  /* 0xfffffffc00f08947 */ /* 0x010fea000383ffff */
[----:B------:R-:W-:Y:S05]  /*d0f0*/  BRA `(.L_x_123) ;  /* 0xffffffb400607947 */ /* 0x000fea000383ffff */
.L_x_132:
[----:B-1----:R1:W3:Y:S02]  /*d100*/  SYNCS.PHASECHK.TRANS64.TRYWAIT P0, [R7+URZ+0x40], R6 ;  /* 0x00004006070075a7 */ /* 0x0022e400080011ff */
[----:B---3--:R-:W-:Y:S05]  /*d110*/  @!P0 NANOSLEEP.SYNCS 0x989680 ;  /* 0x009896800000895d */ /* 0x008fea0003900000 */
[----:B------:R-:W3:Y:S02]  /*d120*/  @!P0 SYNCS.PHASECHK.TRANS64 P0, [R7+URZ+0x40], R6 ;  /* 0x00004006070085a7 */ /* 0x000ee400080010ff */
[----:B---3--:R-:W-:Y:S05]  /*d130*/  @!P0 BRA `(.L_x_132) ;  /* 0xfffffffc00f08947 */ /* 0x008fea000383ffff */
[----:B------:R-:W-:Y:S05]  /*d140*/  BRA `(.L_x_131) ;  /* 0xffffffc800647947 */ /* 0x000fea000383ffff */
.L_x_140:
[----:B-1----:R1:W2:Y:S02]  /*d150*/  SYNCS.PHASECHK.TRANS64.TRYWAIT P0, [R4+URZ+0x40], R0 ;  /* 0x00004000040075a7 */ /* 0x0022a400080011ff */
[----:B--2---:R-:W-:Y:S05]  /*d160*/  @!P0 NANOSLEEP.SYNCS 0x989680 ;  /* 0x009896800000895d */ /* 0x004fea0003900000 */
[----:B------:R-:W2:Y:S02]  /*d170*/  @!P0 SYNCS.PHASECHK.TRANS64 P0, [R4+URZ+0x40], R0 ;  /* 0x00004000040085a7 */ /* 0x000ea400080010ff */
[----:B--2---:R-:W-:Y:S05]  /*d180*/  @!P0 BRA `(.L_x_140) ;  /* 0xfffffffc00f08947 */ /* 0x004fea000383ffff */
[----:B------:R-:W-:Y:S05]  /*d190*/  BRA `(.L_x_139) ;  /* 0xffffffdc00607947 */ /* 0x000fea000383ffff */
        .weak           $__internal_0_$__cuda_sm10x_tcgen05_guardrail_trap_col_being_dealloced_not_returned_by_alloc
        .type           $__internal_0_$__cuda_sm10x_tcgen05_guardrail_trap_col_being_dealloced_not_returned_by_alloc,@function
        .size           $__internal_0_$__cuda_sm10x_tcgen05_guardrail_trap_col_being_dealloced_not_returned_by_alloc,($__internal_1_$__cuda_sm10x_tcgen05_guardrail_trap_phase_invalid_during_alloc - $__internal_0_$__cuda_sm10x_tcgen05_guardrail_trap_col_being_dealloced_not_returned_by_alloc)
$__internal_0_$__cuda_sm10x_tcgen05_guardrail_trap_col_being_dealloced_not_returned_by_alloc:
[----:B------:R-:W-:Y:S05]  /*d1a0*/  BPT.TRAP 0x1 ;  /* 0x000000040000795c */ /* 0x000fea0000300000 */
[----:B------:R-:W-:-:S04]  /*d1b0*/  HFMA2 R3, -RZ, RZ, 0, 0 ;  /* 0x00000000ff037431 */ /* 0x000fc800000001ff */
[----:B------:R-:W-:Y:S05]  /*d1c0*/  RET.REL.NODEC R2 `(_ZN7cutlass13device_kernelINS_4gemm6kernel13GemmUniversalIN4cute5tupleIJiiiiEEENS1_10collective13CollectiveMmaINS1_46MainloopSm100TmaUmmaWarpSpecializedBlockScaledILi4ELi2ELi1ENS5_IJNS4_1CILi2EEENSA_ILi4EEENSA_ILi1EEEEEEEENS5_IJNSA_ILi256EEESG_NSA_ILi128EEEEEENS5_IJNS_12float_e4m3_tENS_13float_ue8m0_tEEEENS5_IJNS5_IJlSD_lEEENS4_6LayoutINS5_IJNS5_IJNS5_IJNSA_ILi32EEESC_EEEiEEESQ_NS5_IJSD_iEEEEEENS5_IJNS5_IJNS5_IJNSA_ILi16EEESC_EEEiEEENS5_IJNS5_IJNSA_ILi0EEESD_EEENSA_ILi512EEEEEENS5_IJSW_iEEEEEEEEEEESL_S13_NS4_8TiledMMAINS4_8MMA_AtomIJNS4_27SM100_MMA_MXF8F6F4_2x1SM_SSISJ_SJ_fSK_Li256ELi256ELNS4_4UMMA5MajorE0ELS18_0ELNS17_7ScaleInE0ELS19_0EEEEEENSN_INS5_IJSD_SD_SD_EEENS5_IJSW_SW_SW_EEEEENS5_IJNS4_10UnderscoreES1F_S1F_EEEEENS5_IJNS4_28SM100_TMA_2SM_LOAD_MULTICASTES1I_EEENS5_IJNS4_14ComposedLayoutINS4_7SwizzleILi3ELi4ELi3EEENS4_18smem_ptr_flag_bitsILi8EEENSN_INS5_IJNSA_ILi8EEESH_EEENS5_IJSH_SD_EEEEEEENSN_INS5_IJNS5_IJNS5_IJSP_SD_EEENS5_IJSO_SD_EEEEEESD_NS5_IJSC_SD_EEEEEENS5_IJNS5_IJNS5_IJSU_SY_EEESX_EEESW_NS5_IJSD_SY_EEEEEEEEEEEvNS4_8identityENS5_IJNS4_18SM100_TMA_2SM_LOADES1I_EEENS5_IJS1T_NSN_INS5_IJNS5_IJNS5_IJSP_SB_EEES1V_EEESD_S1X_EEENS5_IJS20_SW_NS5_IJSD_NSA_ILi1024EEEEEEEEEEEEEEvS25_EENS_8epilogue10collective18CollectiveEpilogueINS2H_23Sm100TmaWarpSpecializedILi4ELi2ELi64ELb1ELb0EEEJNS5_IJSH_SG_SH_EEENS5_IJNSN_ISH_SD_EENSN_INSA_ILi64EEESD_EEEEENS_10bfloat16_tESM_S2R_SM_NS2H_6fusion15FusionCallbacksIS2L_NS2S_17LinearCombinationIS2R_fS2R_fLNS_15FloatRoundStyleE2EEES2M_S2Q_JEEENS4_5SM1004TMEM4LOAD26SM100_TMEM_LOAD_32dp32b64xENS4_13SM90_TMA_LOADENS1K_IS1M_NS1N_ILi16EEENSN_INS5_IJS1P_S2O_EEENS5_IJS2O_SD_EEEEEEENS4_39AutoVectorizingCopyWithAssumedAlignmentILi128EEENS4_14SM90_TMA_STOREES37_S39_S39_EEEvvEEEEvNT_6ParamsE) ;  /* 0xffffff2c028c7950 */ /* 0x000fea0003c3ffff */
        .weak           $__internal_1_$__cuda_sm10x_tcgen05_guardrail_trap_phase_invalid_during_alloc
        .type           $__internal_1_$__cuda_sm10x_tcgen05_guardrail_trap_phase_invalid_during_alloc,@function
        .size           $__internal_1_$__cuda_sm10x_tcgen05_guardrail_trap_phase_invalid_during_alloc,($__internal_2_$__cuda_sm10x_tcgen05_guardrail_trap_unallocated_columns_being_dealloced - $__internal_1_$__cuda_sm10x_tcgen05_guardrail_trap_phase_invalid_during_alloc)
$__internal_1_$__cuda_sm10x_tcgen05_guardrail_trap_phase_invalid_during_alloc:
[----:B------:R-:W-:Y:S05]  /*d1d0*/  BPT.TRAP 0x1 ;  /* 0x000000040000795c */ /* 0x000fea0000300000 */
[----:B------:R-:W-:-:S04]  /*d1e0*/  MOV R5, 0x0 ;  /* 0x0000000000057802 */ /* 0x000fc80000000f00 */
[----:B------:R-:W-:Y:S05]  /*d1f0*/  RET.REL.NODEC R4 `(_ZN7cutlass13device_kernelINS_4gemm6kernel13GemmUniversalIN4cute5tupleIJiiiiEEENS1_10collective13CollectiveMmaINS1_46MainloopSm100TmaUmmaWarpSpecializedBlockScaledILi4ELi2ELi1ENS5_IJNS4_1CILi2EEENSA_ILi4EEENSA_ILi1EEEEEEEENS5_IJNSA_ILi256EEESG_NSA_ILi128EEEEEENS5_IJNS_12float_e4m3_tENS_13float_ue8m0_tEEEENS5_IJNS5_IJlSD_lEEENS4_6LayoutINS5_IJNS5_IJNS5_IJNSA_ILi32EEESC_EEEiEEESQ_NS5_IJSD_iEEEEEENS5_IJNS5_IJNS5_IJNSA_ILi16EEESC_EEEiEEENS5_IJNS5_IJNSA_ILi0EEESD_EEENSA_ILi512EEEEEENS5_IJSW_iEEEEEEEEEEESL_S13_NS4_8TiledMMAINS4_8MMA_AtomIJNS4_27SM100_MMA_MXF8F6F4_2x1SM_SSISJ_SJ_fSK_Li256ELi256ELNS4_4UMMA5MajorE0ELS18_0ELNS17_7ScaleInE0ELS19_0EEEEEENSN_INS5_IJSD_SD_SD_EEENS5_IJSW_SW_SW_EEEEENS5_IJNS4_10UnderscoreES1F_S1F_EEEEENS5_IJNS4_28SM100_TMA_2SM_LOAD_MULTICASTES1I_EEENS5_IJNS4_14ComposedLayoutINS4_7SwizzleILi3ELi4ELi3EEENS4_18smem_ptr_flag_bitsILi8EEENSN_INS5_IJNSA_ILi8EEESH_EEENS5_IJSH_SD_EEEEEEENSN_INS5_IJNS5_IJNS5_IJSP_SD_EEENS5_IJSO_SD_EEEEEESD_NS5_IJSC_SD_EEEEEENS5_IJNS5_IJNS5_IJSU_SY_EEESX_EEESW_NS5_IJSD_SY_EEEEEEEEEEEvNS4_8identityENS5_IJNS4_18SM100_TMA_2SM_LOADES1I_EEENS5_IJS1T_NSN_INS5_IJNS5_IJNS5_IJSP_SB_EEES1V_EEESD_S1X_EEENS5_IJS20_SW_NS5_IJSD_NSA_ILi1024EEEEEEEEEEEEEEvS25_EENS_8epilogue10collective18CollectiveEpilogueINS2H_23Sm100TmaWarpSpecializedILi4ELi2ELi64ELb1ELb0EEEJNS5_IJSH_SG_SH_EEENS5_IJNSN_ISH_SD_EENSN_INSA_ILi64EEESD_EEEEENS_10bfloat16_tESM_S2R_SM_NS2H_6fusion15FusionCallbacksIS2L_NS2S_17LinearCombinationIS2R_fS2R_fLNS_15FloatRoundStyleE2EEES2M_S2Q_JEEENS4_5SM1004TMEM4LOAD26SM100_TMEM_LOAD_32dp32b64xENS4_13SM90_TMA_LOADENS1K_IS1M_NS1N_ILi16EEENSN_INS5_IJS1P_S2O_EEENS5_IJS2O_SD_EEEEEEENS4_39AutoVectorizingCopyWithAssumedAlignmentILi128EEENS4_14SM90_TMA_STOREES37_S39_S39_EEEvvEEEEvNT_6ParamsE) ;  /* 0xffffff2c04807950 */ /* 0x000fea0003c3ffff */
        .weak           $__internal_2_$__cuda_sm10x_tcgen05_guardrail_trap_unallocated_columns_being_dealloced
        .type           $__internal_2_$__cuda_sm10x_tcgen05_guardrail_trap_unallocated_columns_being_dealloced,@function
        .size           $__internal_2_$__cuda_sm10x_tcgen05_guardrail_trap_unallocated_columns_being_dealloced,(.L_x_194 - $__internal_2_$__cuda_sm10x_tcgen05_guardrail_trap_unallocated_columns_being_dealloced)
$__internal_2_$__cuda_sm10x_tcgen05_guardrail_trap_unallocated_columns_being_dealloced:
[----:B------:R-:W-:Y:S05]  /*d200*/  BPT.TRAP 0x1 ;  /* 0x000000040000795c */ /* 0x000fea0000300000 */
[----:B------:R-:W-:-:S04]  /*d210*/  HFMA2 R3, -RZ, RZ, 0, 0 ;  /* 0x00000000ff037431 */ /* 0x000fc800000001ff */
[----:B------:R-:W-:Y:S05]  /*d220*/  RET.REL.NODEC R2 `(_ZN7cutlass13device_kernelINS_4gemm6kernel13GemmUniversalIN4cute5tupleIJiiiiEEENS1_10collective13CollectiveMmaINS1_46MainloopSm100TmaUmmaWarpSpecializedBlockScaledILi4ELi2ELi1ENS5_IJNS4_1CILi2EEENSA_ILi4EEENSA_ILi1EEEEEEEENS5_IJNSA_ILi256EEESG_NSA_ILi128EEEEEENS5_IJNS_12float_e4m3_tENS_13float_ue8m0_tEEEENS5_IJNS5_IJlSD_lEEENS4_6LayoutINS5_IJNS5_IJNS5_IJNSA_ILi32EEESC_EEEiEEESQ_NS5_IJSD_iEEEEEENS5_IJNS5_IJNS5_IJNSA_ILi16EEESC_EEEiEEENS5_IJNS5_IJNSA_ILi0EEESD_EEENSA_ILi512EEEEEENS5_IJSW_iEEEEEEEEEEESL_S13_NS4_8TiledMMAINS4_8MMA_AtomIJNS4_27SM100_MMA_MXF8F6F4_2x1SM_SSISJ_SJ_fSK_Li256ELi256ELNS4_4UMMA5MajorE0ELS18_0ELNS17_7ScaleInE0ELS19_0EEEEEENSN_INS5_IJSD_SD_SD_EEENS5_IJSW_SW_SW_EEEEENS5_IJNS4_10UnderscoreES1F_S1F_EEEEENS5_IJNS4_28SM100_TMA_2SM_LOAD_MULTICASTES1I_EEENS5_IJNS4_14ComposedLayoutINS4_7SwizzleILi3ELi4ELi3EEENS4_18smem_ptr_flag_bitsILi8EEENSN_INS5_IJNSA_ILi8EEESH_EEENS5_IJSH_SD_EEEEEEENSN_INS5_IJNS5_IJNS5_IJSP_SD_EEENS5_IJSO_SD_EEEEEESD_NS5_IJSC_SD_EEEEEENS5_IJNS5_IJNS5_IJSU_SY_EEESX_EEESW_NS5_IJSD_SY_EEEEEEEEEEEvNS4_8identityENS5_IJNS4_18SM100_TMA_2SM_LOADES1I_EEENS5_IJS1T_NSN_INS5_IJNS5_IJNS5_IJSP_SB_EEES1V_EEESD_S1X_EEENS5_IJS20_SW_NS5_IJSD_NSA_ILi1024EEEEEEEEEEEEEEvS25_EENS_8epilogue10collective18CollectiveEpilogueINS2H_23Sm100TmaWarpSpecializedILi4ELi2ELi64ELb1ELb0EEEJNS5_IJSH_SG_SH_EEENS5_IJNSN_ISH_SD_EENSN_INSA_ILi64EEESD_EEEEENS_10bfloat16_tESM_S2R_SM_NS2H_6fusion15FusionCallbacksIS2L_NS2S_17LinearCombinationIS2R_fS2R_fLNS_15FloatRoundStyleE2EEES2M_S2Q_JEEENS4_5SM1004TMEM4LOAD26SM100_TMEM_LOAD_32dp32b64xENS4_13SM90_TMA_LOADENS1K_IS1M_NS1N_ILi16EEENSN_INS5_IJS1P_S2O_EEENS5_IJS2O_SD_EEEEEEENS4_39AutoVectorizingCopyWithAssumedAlignmentILi128EEENS4_14SM90_TMA_STOREES37_S39_S39_EEEvvEEEEvNT_6ParamsE) ;  /* 0xffffff2c02747950 */ /* 0x000fea0003c3ffff */
.L_x_193:
[----:B------:R-:W-:-:S00]  /*d230*/  BRA `(.L_x_193) ;  /* 0xfffffffc00fc7947 */ /* 0x000fc0000383ffff */
[----:B------:R-:W-:-:S00]  /*d240*/  NOP ;  /* 0x0000000000007918 */ /* 0x000fc00000000000 */
        /* <DEDUP_REMOVED lines=11> */
.L_x_194:


//--------------------- .nv.global.init           --------------------------
	.section	.nv.global.init,"aw",@progbits
.nv.global.init:
	.type		$str$27,@object
	.size		$str$27,($str$28 - $str$27)
$str$27:
        /*0000*/ 	.byte	0x28, 0x61, 0x64, 0x64, 0x72, 0x65, 0x73, 0x73, 0x20, 0x26, 0x20, 0x6d, 0x61, 0x73, 0x6b, 0x29
        /*0010*/ 	.byte	0x20, 0x3d, 0x3d, 0x20, 0x30, 0x00
	.type		$str$28,@object
	.size		$str$28,($str$26 - $str$28)
$str$28:
        /*0016*/ 	.byte	0x2f, 0x74, 0x6d, 0x70, 0x2f, 0x63, 0x75, 0x74, 0x6c, 0x61, 0x73, 0x73, 0x5f, 0x73, 0x77, 0x65
        /*0026*/ 	.byte	0x65, 0x70, 0x5f, 0x73, 0x72, 0x63, 0x2f, 0x69, 0x6e, 0x63, 0x6c, 0x75, 0x64, 0x65, 0x2f, 0x63
        /*0036*/ 	.byte	0x75, 0x74, 0x65, 0x2f, 0x70, 0x6f, 0x69, 0x6e, 0x74, 0x65, 0x72, 0x5f, 0x66, 0x6c, 0x61, 0x67
        /*0046*/ 	.byte	0x67, 0x65, 0x64, 0x2e, 0x68, 0x70, 0x70, 0x00
	.type		$str$26,@object
	.size		$str$26,($str$25 - $str$26)
$str$26:
        /*004e*/ 	.byte	0x2f, 0x74, 0x6d, 0x70, 0x2f, 0x63, 0x75, 0x74, 0x6c, 0x61, 0x73, 0x73, 0x5f, 0x73, 0x77, 0x65
        /*005e*/ 	.byte	0x65, 0x70, 0x5f, 0x73, 0x72, 0x63, 0x2f, 0x69, 0x6e, 0x63, 0x6c, 0x75, 0x64, 0x65, 0x2f, 0x63
        /*006e*/ 	.byte	0x75, 0x74, 0x65, 0x2f, 0x61, 0x74, 0x6f, 0x6d, 0x2f, 0x63, 0x6f, 0x70, 0x79, 0x5f, 0x74, 0x72
        /*007e*/ 	.byte	0x61, 0x69, 0x74, 0x73, 0x5f, 0x73, 0x6d, 0x31, 0x30, 0x30, 0x2e, 0x68, 0x70, 0x70, 0x00
	.type		$str$25,@object
	.size		$str$25,(__unnamed_1 - $str$25)
$str$25:
        /*008d*/ 	.byte	0x28, 0x28, 0x75, 0x69, 0x6e, 0x74, 0x33, 0x32, 0x5f, 0x74, 0x28, 0x74, 0x68, 0x72, 0x65, 0x61
        /*009d*/ 	.byte	0x64, 0x49, 0x64, 0x78, 0x2e, 0x78, 0x29, 0x20, 0x2f, 0x20, 0x33, 0x32, 0x29, 0x20, 0x25, 0x20
        /*00ad*/ 	.byte	0x34, 0x29, 0x20, 0x3d, 0x3d, 0x20, 0x28, 0x28, 0x28, 0x74, 0x6d, 0x65, 0x6d, 0x5f, 0x61, 0x64
        /*00bd*/ 	.byte	0x64, 0x72, 0x20, 0x3e, 0x3e, 0x20, 0x31, 0x36, 0x29, 0x20, 0x2f, 0x20, 0x33, 0x32, 0x29, 0x20
        /*00cd*/ 	.byte	0x25, 0x20, 0x34, 0x29, 0x00
	.type		__unnamed_1,@object
	.size		__unnamed_1,(__unnamed_2 - __unnamed_1)
__unnamed_1:
        /*00d2*/ 	.byte	0x61, 0x75, 0x74, 0x6f, 0x20, 0x63, 0x75, 0x74, 0x65, 0x3a, 0x3a, 0x61, 0x73, 0x5f, 0x70, 0x6f
        /* <DEDUP_REMOVED lines=24> */
        /*0262*/ 	.byte	0x38, 0x31, 0x39, 0x32, 0x3e, 0x3e, 0x3e, 0x3e, 0x5d, 0x00
	.type		__unnamed_2,@object
	.size		__unnamed_2,(.L_2 - __unnamed_2)
__unnamed_2:
        /* <DEDUP_REMOVED lines=43> */
        /*051c*/ 	.byte	0x74, 0x65, 0x3a, 0x3a, 0x43, 0x3c, 0x30, 0x3e, 0x3e, 0x3e, 0x3e, 0x5d, 0x00
.L_2:


//--------------------- .nv.shared._ZN7cutlass13device_kernelINS_4gemm6kernel13GemmUniversalIN4cute5tupleIJiiiiEEENS1_10collective13CollectiveMmaINS1_46MainloopSm100TmaUmmaWarpSpecializedBlockScaledILi4ELi2ELi1ENS5_IJNS4_1CILi2EEENSA_ILi4EEENSA_ILi1EEEEEEEENS5_IJNSA_ILi256EEESG_NSA_ILi128EEEEEENS5_IJNS_12float_e4m3_tENS_13float_ue8m0_tEEEENS5_IJNS5_IJlSD_lEEENS4_6LayoutINS5_IJNS5_IJNS5_IJNSA_ILi32EEESC_EEEiEEESQ_NS5_IJSD_iEEEEEENS5_IJNS5_IJNS5_IJNSA_ILi16EEESC_EEEiEEENS5_IJNS5_IJNSA_ILi0EEESD_EEENSA_ILi512EEEEEENS5_IJSW_iEEEEEEEEEEESL_S13_NS4_8TiledMMAINS4_8MMA_AtomIJNS4_27SM100_MMA_MXF8F6F4_2x1SM_SSISJ_SJ_fSK_Li256ELi256ELNS4_4UMMA5MajorE0ELS18_0ELNS17_7ScaleInE0ELS19_0EEEEEENSN_INS5_IJSD_SD_SD_EEENS5_IJSW_SW_SW_EEEEENS5_IJNS4_10UnderscoreES1F_S1F_EEEEENS5_IJNS4_28SM100_TMA_2SM_LOAD_MULTICASTES1I_EEENS5_IJNS4_14ComposedLayoutINS4_7SwizzleILi3ELi4ELi3EEENS4_18smem_ptr_flag_bitsILi8EEENSN_INS5_IJNSA_ILi8EEESH_EEENS5_IJSH_SD_EEEEEEENSN_INS5_IJNS5_IJNS5_IJSP_SD_EEENS5_IJSO_SD_EEEEEESD_NS5_IJSC_SD_EEEEEENS5_IJNS5_IJNS5_IJSU_SY_EEESX_EEESW_NS5_IJSD_SY_EEEEEEEEEEEvNS4_8identityENS5_IJNS4_18SM100_TMA_2SM_LOADES1I_EEENS5_IJS1T_NSN_INS5_IJNS5_IJNS5_IJSP_SB_EEES1V_EEESD_S1X_EEENS5_IJS20_SW_NS5_IJSD_NSA_ILi1024EEEEEEEEEEEEEEvS25_EENS_8epilogue10collective18CollectiveEpilogueINS2H_23Sm100TmaWarpSpecializedILi4ELi2ELi64ELb1ELb0EEEJNS5_IJSH_SG_SH_EEENS5_IJNSN_ISH_SD_EENSN_INSA_ILi64EEESD_EEEEENS_10bfloat16_tESM_S2R_SM_NS2H_6fusion15FusionCallbacksIS2L_NS2S_17LinearCombinationIS2R_fS2R_fLNS_15FloatRoundStyleE2EEES2M_S2Q_JEEENS4_5SM1004TMEM4LOAD26SM100_TMEM_LOAD_32dp32b64xENS4_13SM90_TMA_LOADENS1K_IS1M_NS1N_ILi16EEENSN_INS5_IJS1P_S2O_EEENS5_IJS2O_SD_EEEEEEENS4_39AutoVectorizingCopyWithAssumedAlignmentILi128EEENS4_14SM90_TMA_STOREES37_S39_S39_EEEvvEEEEvNT_6ParamsE --------------------------
	.section	.nv.shared._ZN7cutlass13device_kernelINS_4gemm6kernel13GemmUniversalIN4cute5tupleIJiiiiEEENS1_10collective13CollectiveMmaINS1_46MainloopSm100TmaUmmaWarpSpecializedBlockScaledILi4ELi2ELi1ENS5_IJNS4_1CILi2EEENSA_ILi4EEENSA_ILi1EEEEEEEENS5_IJNSA_ILi256EEESG_NSA_ILi128EEEEEENS5_IJNS_12float_e4m3_tENS_13float_ue8m0_tEEEENS5_IJNS5_IJlSD_lEEENS4_6LayoutINS5_IJNS5_IJNS5_IJNSA_ILi32EEESC_EEEiEEESQ_NS5_IJSD_iEEEEEENS5_IJNS5_IJNS5_IJNSA_ILi16EEESC_EEEiEEENS5_IJNS5_IJNSA_ILi0EEESD_EEENSA_ILi512EEEEEENS5_IJSW_iEEEEEEEEEEESL_S13_NS4_8TiledMMAINS4_8MMA_AtomIJNS4_27SM100_MMA_MXF8F6F4_2x1SM_SSISJ_SJ_fSK_Li256ELi256ELNS4_4UMMA5MajorE0ELS18_0ELNS17_7ScaleInE0ELS19_0EEEEEENSN_INS5_IJSD_SD_SD_EEENS5_IJSW_SW_SW_EEEEENS5_IJNS4_10UnderscoreES1F_S1F_EEEEENS5_IJNS4_28SM100_TMA_2SM_LOAD_MULTICASTES1I_EEENS5_IJNS4_14ComposedLayoutINS4_7SwizzleILi3ELi4ELi3EEENS4_18smem_ptr_flag_bitsILi8EEENSN_INS5_IJNSA_ILi8EEESH_EEENS5_IJSH_SD_EEEEEEENSN_INS5_IJNS5_IJNS5_IJSP_SD_EEENS5_IJSO_SD_EEEEEESD_NS5_IJSC_SD_EEEEEENS5_IJNS5_IJNS5_IJSU_SY_EEESX_EEESW_NS5_IJSD_SY_EEEEEEEEEEEvNS4_8identityENS5_IJNS4_18SM100_TMA_2SM_LOADES1I_EEENS5_IJS1T_NSN_INS5_IJNS5_IJNS5_IJSP_SB_EEES1V_EEESD_S1X_EEENS5_IJS20_SW_NS5_IJSD_NSA_ILi1024EEEEEEEEEEEEEEvS25_EENS_8epilogue10collective18CollectiveEpilogueINS2H_23Sm100TmaWarpSpecializedILi4ELi2ELi64ELb1ELb0EEEJNS5_IJSH_SG_SH_EEENS5_IJNSN_ISH_SD_EENSN_INSA_ILi64EEESD_EEEEENS_10bfloat16_tESM_S2R_SM_NS2H_6fusion15FusionCallbacksIS2L_NS2S_17LinearCombinationIS2R_fS2R_fLNS_15FloatRoundStyleE2EEES2M_S2Q_JEEENS4_5SM1004TMEM4LOAD26SM100_TMEM_LOAD_32dp32b64xENS4_13SM90_TMA_LOADENS1K_IS1M_NS1N_ILi16EEENSN_INS5_IJS1P_S2O_EEENS5_IJS2O_SD_EEEEEEENS4_39AutoVectorizingCopyWithAssumedAlignmentILi128EEENS4_14SM90_TMA_STOREES37_S39_S39_EEEvvEEEEvNT_6ParamsE,"aw",@nobits
	.sectionflags	@""
	.align	16
	.zero		1024


//--------------------- .nv.shared.reserved.0     --------------------------
	.section	.nv.shared.reserved.0,"aw",@nobits
	.weak		__nv_reservedSMEM_offset_0_alias
	.size		__nv_reservedSMEM_offset_0_alias, 0, 64
	.other		__nv_reservedSMEM_offset_0_alias,@"STO_CUDA_RESERVED_SHARED STV_DEFAULT"
__nv_reservedSMEM_offset_0_alias:
	.zero		0
.nv.shared.reserved.0:
	.zero		64
	.weak		__nv_reservedSMEM_tcgen05_partition
	.type		__nv_reservedSMEM_tcgen05_partition,@object
	.size		__nv_reservedSMEM_tcgen05_partition,(.L_0 - __nv_reservedSMEM_tcgen05_partition)
__nv_reservedSMEM_tcgen05_partition:
	.zero		32
.L_0:


//--------------------- .nv.global                --------------------------
	.section	.nv.global,"aw",@nobits
.nv.global:
	.type		_ZN40_INTERNAL_e77f1906_4_k_cu_93bd0479_153414cute1_E,@object
	.size		_ZN40_INTERNAL_e77f1906_4_k_cu_93bd0479_153414cute1_E,(_ZN40_INTERNAL_e77f1906_4_k_cu_93bd0479_153414cuda3std3__45__cpo6cbeginE - _ZN40_INTERNAL_e77f1906_4_k_cu_93bd0479_153414cute1_E)
_ZN40_INTERNAL_e77f1906_4_k_cu_93bd0479_153414cute1_E:
	.zero		1
	.type		_ZN40_INTERNAL_e77f1906_4_k_cu_93bd0479_153414cuda3std3__45__cpo6cbeginE,@object
	.size		_ZN40_INTERNAL_e77f1906_4_k_cu_93bd0479_153414cuda3std3__45__cpo6cbeginE,(_ZN40_INTERNAL_e77f1906_4_k_cu_93bd0479_153414cuda3std3__48in_placeE - _ZN40_INTERNAL_e77f1906_4_k_cu_93bd0479_153414cuda3std3__45__cpo6cbeginE)
_ZN40_INTERNAL_e77f1906_4_k_cu_93bd0479_153414cuda3std3__45__cpo6cbeginE:
	.zero		1
	.type		_ZN40_INTERNAL_e77f1906_4_k_cu_93bd0479_153414cuda3std3__48in_placeE,@object
	.size		_ZN40_INTERNAL_e77f1906_4_k_cu_93bd0479_153414cuda3std3__48in_placeE,(_ZN40_INTERNAL_e77f1906_4_k_cu_93bd0479_153414cuda3std6ranges3__45__cpo9iter_moveE - _ZN40_INTERNAL_e77f1906_4_k_cu_93bd0479_153414cuda3std3__48in_placeE)
_ZN40_INTERNAL_e77f1906_4_k_cu_93bd0479_153414cuda3std3__48in_placeE:
	.zero		1
	.type		_ZN40_INTERNAL_e77f1906_4_k_cu_93bd0479_153414cuda3std6ranges3__45__cpo9iter_moveE,@object
	.size		_ZN40_INTERNAL_e77f1906_4_k_cu_93bd0479_153414cuda3std6ranges3__45__cpo9iter_moveE,(_ZN40_INTERNAL_e77f1906_4_k_cu_93bd0479_153414cuda3std3__45__cpo5beginE - _ZN40_INTERNAL_e77f1906_4_k_cu_93bd0479_153414cuda3std6ranges3__45__cpo9iter_moveE)
_ZN40_INTERNAL_e77f1906_4_k_cu_93bd0479_153414cuda3std6ranges3__45__cpo9iter_moveE:
	.zero		1
	.type		_ZN40_INTERNAL_e77f1906_4_k_cu_93bd0479_153414cuda3std3__45__cpo5beginE,@object
	.size		_ZN40_INTERNAL_e77f1906_4_k_cu_93bd0479_153414cuda3std3__45__cpo5beginE,(_ZN40_INTERNAL_e77f1906_4_k_cu_93bd0479_153414cuda3std3__442_GLOBAL__N__e77f1906_4_k_cu_93bd0479_153416ignoreE - _ZN40_INTERNAL_e77f1906_4_k_cu_93bd0479_153414cuda3std3__45__cpo5beginE)
_ZN40_INTERNAL_e77f1906_4_k_cu_93bd0479_153414cuda3std3__45__cpo5beginE:
	.zero		1
	.type		_ZN40_INTERNAL_e77f1906_4_k_cu_93bd0479_153414cuda3std3__442_GLOBAL__N__e77f1906_4_k_cu_93bd0479_153416ignoreE,@object
	.size		_ZN40_INTERNAL_e77f1906_4_k_cu_93bd0479_153414cuda3std3__442_GLOBAL__N__e77f1906_4_k_cu_93bd0479_153416ignoreE,(_ZN40_INTERNAL_e77f1906_4_k_cu_93bd0479_153414cute7productE - _ZN40_INTERNAL_e77f1906_4_k_cu_93bd0479_153414cuda3std3__442_GLOBAL__N__e77f1906_4_k_cu_93bd0479_153416ignoreE)
_ZN40_INTERNAL_e77f1906_4_k_cu_93bd0479_153414cuda3std3__442_GLOBAL__N__e77f1906_4_k_cu_93bd0479_153416ignoreE:
	.zero		1
	.type		_ZN40_INTERNAL_e77f1906_4_k_cu_93bd0479_153414cute7productE,@object
	.size		_ZN40_INTERNAL_e77f1906_4_k_cu_93bd0479_153414cute7productE,(_ZN40_INTERNAL_e77f1906_4_k_cu_93bd0479_153414cuda3std3__45__cpo3endE - _ZN40_INTERNAL_e77f1906_4_k_cu_93bd0479_153414cute7productE)
_ZN40_INTERNAL_e77f1906_4_k_cu_93bd0479_153414cute7productE:
	.zero		1
	.type		_ZN40_INTERNAL_e77f1906_4_k_cu_93bd0479_153414cuda3std3__45__cpo3endE,@object
	.size		_ZN40_INTERNAL_e77f1906_4_k_cu_93bd0479_153414cuda3std3__45__cpo3endE,(_ZN40_INTERNAL_e77f1906_4_k_cu_93bd0479_153414cuda3std3__419piecewise_constructE - _ZN40_INTERNAL_e77f1906_4_k_cu_93bd0479_153414cuda3std3__45__cpo3endE)
_ZN40_INTERNAL_e77f1906_4_k_cu_93bd0479_153414cuda3std3__45__cpo3endE:
	.zero		1
	.type		_ZN40_INTERNAL_e77f1906_4_k_cu_93bd0479_153414cuda3std3__419piecewise_constructE,@object
	.size		_ZN40_INTERNAL_e77f1906_4_k_cu_93bd0479_153414cuda3std3__419piecewise_constructE,(_ZN40_INTERNAL_e77f1906_4_k_cu_93bd0479_153414cuda3std3__45__cpo4cendE - _ZN40_INTERNAL_e77f1906_4_k_cu_93bd0479_153414cuda3std3__419piecewise_constructE)
_ZN40_INTERNAL_e77f1906_4_k_cu_93bd0479_153414cuda3std3__419piecewise_constructE:
	.zero		1
	.type		_ZN40_INTERNAL_e77f1906_4_k_cu_93bd0479_153414cuda3std3__45__cpo4cendE,@object
	.size		_ZN40_INTERNAL_e77f1906_4_k_cu_93bd0479_153414cuda3std3__45__cpo4cendE,(_ZN40_INTERNAL_e77f1906_4_k_cu_93bd0479_153414cuda3std6ranges3__45__cpo4swapE - _ZN40_INTERNAL_e77f1906_4_k_cu_93bd0479_153414cuda3std3__45__cpo4cendE)
_ZN40_INTERNAL_e77f1906_4_k_cu_93bd0479_153414cuda3std3__45__cpo4cendE:
	.zero		1
	.type		_ZN40_INTERNAL_e77f1906_4_k_cu_93bd0479_153414cuda3std6ranges3__45__cpo4swapE,@object
	.size		_ZN40_INTERNAL_e77f1906_4_k_cu_93bd0479_153414cuda3std6ranges3__45__cpo4swapE,(.L_10 - _ZN40_INTERNAL_e77f1906_4_k_cu_93bd0479_153414cuda3std6ranges3__45__cpo4swapE)
_ZN40_INTERNAL_e77f1906_4_k_cu_93bd0479_153414cuda3std6ranges3__45__cpo4swapE:
	.zero		1
.L_10:


//--------------------- .nv.constant0._ZN7cutlass13device_kernelINS_4gemm6kernel13GemmUniversalIN4cute5tupleIJiiiiEEENS1_10collective13CollectiveMmaINS1_46MainloopSm100TmaUmmaWarpSpecializedBlockScaledILi4ELi2ELi1ENS5_IJNS4_1CILi2EEENSA_ILi4EEENSA_ILi1EEEEEEEENS5_IJNSA_ILi256EEESG_NSA_ILi128EEEEEENS5_IJNS_12float_e4m3_tENS_13float_ue8m0_tEEEENS5_IJNS5_IJlSD_lEEENS4_6LayoutINS5_IJNS5_IJNS5_IJNSA_ILi32EEESC_EEEiEEESQ_NS5_IJSD_iEEEEEENS5_IJNS5_IJNS5_IJNSA_ILi16EEESC_EEEiEEENS5_IJNS5_IJNSA_ILi0EEESD_EEENSA_ILi512EEEEEENS5_IJSW_iEEEEEEEEEEESL_S13_NS4_8TiledMMAINS4_8MMA_AtomIJNS4_27SM100_MMA_MXF8F6F4_2x1SM_SSISJ_SJ_fSK_Li256ELi256ELNS4_4UMMA5MajorE0ELS18_0ELNS17_7ScaleInE0ELS19_0EEEEEENSN_INS5_IJSD_SD_SD_EEENS5_IJSW_SW_SW_EEEEENS5_IJNS4_10UnderscoreES1F_S1F_EEEEENS5_IJNS4_28SM100_TMA_2SM_LOAD_MULTICASTES1I_EEENS5_IJNS4_14ComposedLayoutINS4_7SwizzleILi3ELi4ELi3EEENS4_18smem_ptr_flag_bitsILi8EEENSN_INS5_IJNSA_ILi8EEESH_EEENS5_IJSH_SD_EEEEEEENSN_INS5_IJNS5_IJNS5_IJSP_SD_EEENS5_IJSO_SD_EEEEEESD_NS5_IJSC_SD_EEEEEENS5_IJNS5_IJNS5_IJSU_SY_EEESX_EEESW_NS5_IJSD_SY_EEEEEEEEEEEvNS4_8identityENS5_IJNS4_18SM100_TMA_2SM_LOADES1I_EEENS5_IJS1T_NSN_INS5_IJNS5_IJNS5_IJSP_SB_EEES1V_EEESD_S1X_EEENS5_IJS20_SW_NS5_IJSD_NSA_ILi1024EEEEEEEEEEEEEEvS25_EENS_8epilogue10collective18CollectiveEpilogueINS2H_23Sm100TmaWarpSpecializedILi4ELi2ELi64ELb1ELb0EEEJNS5_IJSH_SG_SH_EEENS5_IJNSN_ISH_SD_EENSN_INSA_ILi64EEESD_EEEEENS_10bfloat16_tESM_S2R_SM_NS2H_6fusion15FusionCallbacksIS2L_NS2S_17LinearCombinationIS2R_fS2R_fLNS_15FloatRoundStyleE2EEES2M_S2Q_JEEENS4_5SM1004TMEM4LOAD26SM100_TMEM_LOAD_32dp32b64xENS4_13SM90_TMA_LOADENS1K_IS1M_NS1N_ILi16EEENSN_INS5_IJS1P_S2O_EEENS5_IJS2O_SD_EEEEEEENS4_39AutoVectorizingCopyWithAssumedAlignmentILi128EEENS4_14SM90_TMA_STOREES37_S39_S39_EEEvvEEEEvNT_6ParamsE --------------------------
	.section	.nv.constant0._ZN7cutlass13device_kernelINS_4gemm6kernel13GemmUniversalIN4cute5tupleIJiiiiEEENS1_10collective13CollectiveMmaINS1_46MainloopSm100TmaUmmaWarpSpecializedBlockScaledILi4ELi2ELi1ENS5_IJNS4_1CILi2EEENSA_ILi4EEENSA_ILi1EEEEEEEENS5_IJNSA_ILi256EEESG_NSA_ILi128EEEEEENS5_IJNS_12float_e4m3_tENS_13float_ue8m0_tEEEENS5_IJNS5_IJlSD_lEEENS4_6LayoutINS5_IJNS5_IJNS5_IJNSA_ILi32EEESC_EEEiEEESQ_NS5_IJSD_iEEEEEENS5_IJNS5_IJNS5_IJNSA_ILi16EEESC_EEEiEEENS5_IJNS5_IJNSA_ILi0EEESD_EEENSA_ILi512EEEEEENS5_IJSW_iEEEEEEEEEEESL_S13_NS4_8TiledMMAINS4_8MMA_AtomIJNS4_27SM100_MMA_MXF8F6F4_2x1SM_SSISJ_SJ_fSK_Li256ELi256ELNS4_4UMMA5MajorE0ELS18_0ELNS17_7ScaleInE0ELS19_0EEEEEENSN_INS5_IJSD_SD_SD_EEENS5_IJSW_SW_SW_EEEEENS5_IJNS4_10UnderscoreES1F_S1F_EEEEENS5_IJNS4_28SM100_TMA_2SM_LOAD_MULTICASTES1I_EEENS5_IJNS4_14ComposedLayoutINS4_7SwizzleILi3ELi4ELi3EEENS4_18smem_ptr_flag_bitsILi8EEENSN_INS5_IJNSA_ILi8EEESH_EEENS5_IJSH_SD_EEEEEEENSN_INS5_IJNS5_IJNS5_IJSP_SD_EEENS5_IJSO_SD_EEEEEESD_NS5_IJSC_SD_EEEEEENS5_IJNS5_IJNS5_IJSU_SY_EEESX_EEESW_NS5_IJSD_SY_EEEEEEEEEEEvNS4_8identityENS5_IJNS4_18SM100_TMA_2SM_LOADES1I_EEENS5_IJS1T_NSN_INS5_IJNS5_IJNS5_IJSP_SB_EEES1V_EEESD_S1X_EEENS5_IJS20_SW_NS5_IJSD_NSA_ILi1024EEEEEEEEEEEEEEvS25_EENS_8epilogue10collective18CollectiveEpilogueINS2H_23Sm100TmaWarpSpecializedILi4ELi2ELi64ELb1ELb0EEEJNS5_IJSH_SG_SH_EEENS5_IJNSN_ISH_SD_EENSN_INSA_ILi64EEESD_EEEEENS_10bfloat16_tESM_S2R_SM_NS2H_6fusion15FusionCallbacksIS2L_NS2S_17LinearCombinationIS2R_fS2R_fLNS_15FloatRoundStyleE2EEES2M_S2Q_JEEENS4_5SM1004TMEM4LOAD26SM100_TMEM_LOAD_32dp32b64xENS4_13SM90_TMA_LOADENS1K_IS1M_NS1N_ILi16EEENSN_INS5_IJS1P_S2O_EEENS5_IJS2O_SD_EEEEEEENS4_39AutoVectorizingCopyWithAssumedAlignmentILi128EEENS4_14SM90_TMA_STOREES37_S39_S39_EEEvvEEEEvNT_6ParamsE,"a",@progbits
	.sectionflags	@""
	.align	4
.nv.constant0._ZN7cutlass13device_kernelINS_4gemm6kernel13GemmUniversalIN4cute5tupleIJiiiiEEENS1_10collective13CollectiveMmaINS1_46MainloopSm100TmaUmmaWarpSpecializedBlockScaledILi4ELi2ELi1ENS5_IJNS4_1CILi2EEENSA_ILi4EEENSA_ILi1EEEEEEEENS5_IJNSA_ILi256EEESG_NSA_ILi128EEEEEENS5_IJNS_12float_e4m3_tENS_13float_ue8m0_tEEEENS5_IJNS5_IJlSD_lEEENS4_6LayoutINS5_IJNS5_IJNS5_IJNSA_ILi32EEESC_EEEiEEESQ_NS5_IJSD_iEEEEEENS5_IJNS5_IJNS5_IJNSA_ILi16EEESC_EEEiEEENS5_IJNS5_IJNSA_ILi0EEESD_EEENSA_ILi512EEEEEENS5_IJSW_iEEEEEEEEEEESL_S13_NS4_8TiledMMAINS4_8MMA_AtomIJNS4_27SM100_MMA_MXF8F6F4_2x1SM_SSISJ_SJ_fSK_Li256ELi256ELNS4_4UMMA5MajorE0ELS18_0ELNS17_7ScaleInE0ELS19_0EEEEEENSN_INS5_IJSD_SD_SD_EEENS5_IJSW_SW_SW_EEEEENS5_IJNS4_10UnderscoreES1F_S1F_EEEEENS5_IJNS4_28SM100_TMA_2SM_LOAD_MULTICASTES1I_EEENS5_IJNS4_14ComposedLayoutINS4_7SwizzleILi3ELi4ELi3EEENS4_18smem_ptr_flag_bitsILi8EEENSN_INS5_IJNSA_ILi8EEESH_EEENS5_IJSH_SD_EEEEEEENSN_INS5_IJNS5_IJNS5_IJSP_SD_EEENS5_IJSO_SD_EEEEEESD_NS5_IJSC_SD_EEEEEENS5_IJNS5_IJNS5_IJSU_SY_EEESX_EEESW_NS5_IJSD_SY_EEEEEEEEEEEvNS4_8identityENS5_IJNS4_18SM100_TMA_2SM_LOADES1I_EEENS5_IJS1T_NSN_INS5_IJNS5_IJNS5_IJSP_SB_EEES1V_EEESD_S1X_EEENS5_IJS20_SW_NS5_IJSD_NSA_ILi1024EEEEEEEEEEEEEEvS25_EENS_8epilogue10collective18CollectiveEpilogueINS2H_23Sm100TmaWarpSpecializedILi4ELi2ELi64ELb1ELb0EEEJNS5_IJSH_SG_SH_EEENS5_IJNSN_ISH_SD_EENSN_INSA_ILi64EEESD_EEEEENS_10bfloat16_tESM_S2R_SM_NS2H_6fusion15FusionCallbacksIS2L_NS2S_17LinearCombinationIS2R_fS2R_fLNS_15FloatRoundStyleE2EEES2M_S2Q_JEEENS4_5SM1004TMEM4LOAD26SM100_TMEM_LOAD_32dp32b64xENS4_13SM90_TMA_LOADENS1K_IS1M_NS1N_ILi16EEENSN_INS5_IJS1P_S2O_EEENS5_IJS2O_SD_EEEEEEENS4_39AutoVectorizingCopyWithAssumedAlignmentILi128EEENS4_14SM90_TMA_STOREES37_S39_S39_EEEvvEEEEvNT_6ParamsE:
	.zero		3968


//--------------------- SYMBOLS --------------------------

	.type		.nv.reservedSmem.offset0,@object
	.size		.nv.reservedSmem.offset0,0x4
	.type		.nv.reservedSmem.cap,@object
	.size		.nv.reservedSmem.cap,0x4
	.type		__assertfail,@function
